//
// Generated by NVIDIA NVVM Compiler
//
// Compiler Build ID: CL-36424714
// Cuda compilation tools, release 13.0, V13.0.88
// Based on NVVM 20.0.0
//

.version 9.0
.target sm_100
.address_size 64

	// .globl	_Z11kernel_initiP17block_status_word
// _ZZN3cub18CUB_300001_SM_10006detail4scan16DeviceScanKernelINS2_10policy_hubIiiijN4cuda3std3__44plusIvEEE10Policy1000EPiSC_NS0_13ScanTileStateIiLb1EEES9_NS1_10InputValueIiSC_EEjiLb0EiEEvT0_T1_T2_iT3_T4_T5_E12temp_storage has been demoted
// _ZZ25hierarchical_partial_scanIiEvPKT_PS0_S3_E12temp_storage has been demoted
// _ZZ32hierarchical_blocks_results_scanIiEviPKT_PS0_E12temp_storage has been demoted
// _ZZ25hierarchical_final_adjustIiEvPT_S1_E12temp_storage has been demoted
// _ZZ18single_kernel_scanIiEvPKT_PS0_PV17block_status_wordE12temp_storage has been demoted
// _ZZ37single_kernel_decoupled_lookback_scanIiEvPKT_PS0_PV17block_status_wordE12temp_storage has been demoted
// _ZZ37single_kernel_decoupled_lookback_scanIiEvPKT_PS0_PV17block_status_wordE14prev_aggregate has been demoted
// _ZZN3cub18CUB_300001_SM_10006detail4scan16DeviceScanKernelINS2_10policy_hubIiiijN4cuda3std3__44plusIvEEE10Policy1000EPKiPiNS0_13ScanTileStateIiLb1EEES9_NS1_10InputValueIiSE_EEjiLb0EiEEvT0_T1_T2_iT3_T4_T5_E12temp_storage has been demoted
.global .align 1 .b8 _ZN34_INTERNAL_d3b4d9a7_4_k_cu_896cfa5c4cuda3std3__45__cpo5beginE[1];
.global .align 1 .b8 _ZN34_INTERNAL_d3b4d9a7_4_k_cu_896cfa5c4cuda3std3__45__cpo3endE[1];
.global .align 1 .b8 _ZN34_INTERNAL_d3b4d9a7_4_k_cu_896cfa5c4cuda3std3__45__cpo6cbeginE[1];
.global .align 1 .b8 _ZN34_INTERNAL_d3b4d9a7_4_k_cu_896cfa5c4cuda3std3__45__cpo4cendE[1];
.global .align 1 .b8 _ZN34_INTERNAL_d3b4d9a7_4_k_cu_896cfa5c4cuda3std3__45__cpo6rbeginE[1];
.global .align 1 .b8 _ZN34_INTERNAL_d3b4d9a7_4_k_cu_896cfa5c4cuda3std3__45__cpo4rendE[1];
.global .align 1 .b8 _ZN34_INTERNAL_d3b4d9a7_4_k_cu_896cfa5c4cuda3std3__45__cpo7crbeginE[1];
.global .align 1 .b8 _ZN34_INTERNAL_d3b4d9a7_4_k_cu_896cfa5c4cuda3std3__45__cpo5crendE[1];
.global .align 1 .b8 _ZN34_INTERNAL_d3b4d9a7_4_k_cu_896cfa5c4cuda3std3__436_GLOBAL__N__d3b4d9a7_4_k_cu_896cfa5c6ignoreE[1];
.global .align 1 .b8 _ZN34_INTERNAL_d3b4d9a7_4_k_cu_896cfa5c4cuda3std3__419piecewise_constructE[1];
.global .align 1 .b8 _ZN34_INTERNAL_d3b4d9a7_4_k_cu_896cfa5c4cuda3std3__48in_placeE[1];
.global .align 1 .b8 _ZN34_INTERNAL_d3b4d9a7_4_k_cu_896cfa5c4cuda3std3__420unreachable_sentinelE[1];
.global .align 1 .b8 _ZN34_INTERNAL_d3b4d9a7_4_k_cu_896cfa5c4cuda3std3__47nulloptE[1];
.global .align 1 .b8 _ZN34_INTERNAL_d3b4d9a7_4_k_cu_896cfa5c4cuda3std3__48unexpectE[1];
.global .align 1 .b8 _ZN34_INTERNAL_d3b4d9a7_4_k_cu_896cfa5c4cuda3std6ranges3__45__cpo4swapE[1];
.global .align 1 .b8 _ZN34_INTERNAL_d3b4d9a7_4_k_cu_896cfa5c4cuda3std6ranges3__45__cpo9iter_moveE[1];
.global .align 1 .b8 _ZN34_INTERNAL_d3b4d9a7_4_k_cu_896cfa5c4cuda3std6ranges3__45__cpo5beginE[1];
.global .align 1 .b8 _ZN34_INTERNAL_d3b4d9a7_4_k_cu_896cfa5c4cuda3std6ranges3__45__cpo3endE[1];
.global .align 1 .b8 _ZN34_INTERNAL_d3b4d9a7_4_k_cu_896cfa5c4cuda3std6ranges3__45__cpo6cbeginE[1];
.global .align 1 .b8 _ZN34_INTERNAL_d3b4d9a7_4_k_cu_896cfa5c4cuda3std6ranges3__45__cpo4cendE[1];
.global .align 1 .b8 _ZN34_INTERNAL_d3b4d9a7_4_k_cu_896cfa5c4cuda3std6ranges3__45__cpo7advanceE[1];
.global .align 1 .b8 _ZN34_INTERNAL_d3b4d9a7_4_k_cu_896cfa5c4cuda3std6ranges3__45__cpo9iter_swapE[1];
.global .align 1 .b8 _ZN34_INTERNAL_d3b4d9a7_4_k_cu_896cfa5c4cuda3std6ranges3__45__cpo4nextE[1];
.global .align 1 .b8 _ZN34_INTERNAL_d3b4d9a7_4_k_cu_896cfa5c4cuda3std6ranges3__45__cpo4prevE[1];
.global .align 1 .b8 _ZN34_INTERNAL_d3b4d9a7_4_k_cu_896cfa5c4cuda3std6ranges3__45__cpo4dataE[1];
.global .align 1 .b8 _ZN34_INTERNAL_d3b4d9a7_4_k_cu_896cfa5c4cuda3std6ranges3__45__cpo5cdataE[1];
.global .align 1 .b8 _ZN34_INTERNAL_d3b4d9a7_4_k_cu_896cfa5c4cuda3std6ranges3__45__cpo4sizeE[1];
.global .align 1 .b8 _ZN34_INTERNAL_d3b4d9a7_4_k_cu_896cfa5c4cuda3std6ranges3__45__cpo5ssizeE[1];
.global .align 1 .b8 _ZN34_INTERNAL_d3b4d9a7_4_k_cu_896cfa5c4cuda3std6ranges3__45__cpo8distanceE[1];
.global .align 1 .b8 _ZN34_INTERNAL_d3b4d9a7_4_k_cu_896cfa5c6thrust24THRUST_300001_SM_1000_NS6system6detail10sequential3seqE[1];
.global .align 1 .b8 _ZN34_INTERNAL_d3b4d9a7_4_k_cu_896cfa5c6thrust24THRUST_300001_SM_1000_NS12placeholders2_1E[1];
.global .align 1 .b8 _ZN34_INTERNAL_d3b4d9a7_4_k_cu_896cfa5c6thrust24THRUST_300001_SM_1000_NS12placeholders2_2E[1];
.global .align 1 .b8 _ZN34_INTERNAL_d3b4d9a7_4_k_cu_896cfa5c6thrust24THRUST_300001_SM_1000_NS12placeholders2_3E[1];
.global .align 1 .b8 _ZN34_INTERNAL_d3b4d9a7_4_k_cu_896cfa5c6thrust24THRUST_300001_SM_1000_NS12placeholders2_4E[1];
.global .align 1 .b8 _ZN34_INTERNAL_d3b4d9a7_4_k_cu_896cfa5c6thrust24THRUST_300001_SM_1000_NS12placeholders2_5E[1];
.global .align 1 .b8 _ZN34_INTERNAL_d3b4d9a7_4_k_cu_896cfa5c6thrust24THRUST_300001_SM_1000_NS12placeholders2_6E[1];
.global .align 1 .b8 _ZN34_INTERNAL_d3b4d9a7_4_k_cu_896cfa5c6thrust24THRUST_300001_SM_1000_NS12placeholders2_7E[1];
.global .align 1 .b8 _ZN34_INTERNAL_d3b4d9a7_4_k_cu_896cfa5c6thrust24THRUST_300001_SM_1000_NS12placeholders2_8E[1];
.global .align 1 .b8 _ZN34_INTERNAL_d3b4d9a7_4_k_cu_896cfa5c6thrust24THRUST_300001_SM_1000_NS12placeholders2_9E[1];
.global .align 1 .b8 _ZN34_INTERNAL_d3b4d9a7_4_k_cu_896cfa5c6thrust24THRUST_300001_SM_1000_NS12placeholders3_10E[1];

.visible .entry _Z11kernel_initiP17block_status_word(
	.param .u32 _Z11kernel_initiP17block_status_word_param_0,
	.param .u64 .ptr .align 1 _Z11kernel_initiP17block_status_word_param_1
)
{
	.reg .pred 	%p<3>;
	.reg .b32 	%r<9>;
	.reg .b64 	%rd<7>;

	ld.param.u32 	%r2, [_Z11kernel_initiP17block_status_word_param_0];
	ld.param.u64 	%rd2, [_Z11kernel_initiP17block_status_word_param_1];
	cvta.to.global.u64 	%rd1, %rd2;
	mov.u32 	%r3, %tid.x;
	mov.u32 	%r4, %ctaid.x;
	mov.u32 	%r5, %ntid.x;
	mad.lo.s32 	%r1, %r4, %r5, %r3;
	setp.gt.s32 	%p1, %r1, 31;
	@%p1 bra 	$L__BB0_2;
	mul.wide.s32 	%rd5, %r1, 8;
	add.s64 	%rd6, %rd1, %rd5;
	mov.b32 	%r7, 42;
	st.global.u32 	[%rd6], %r7;
	mov.b32 	%r8, 0;
	st.global.u32 	[%rd6+4], %r8;
	bra.uni 	$L__BB0_4;
$L__BB0_2:
	setp.ge.s32 	%p2, %r1, %r2;
	@%p2 bra 	$L__BB0_4;
	mul.wide.u32 	%rd3, %r1, 8;
	add.s64 	%rd4, %rd1, %rd3;
	mov.b32 	%r6, 0;
	st.global.u32 	[%rd4], %r6;
$L__BB0_4:
	ret;

}
	// .globl	_Z4fillIiEviT_PS0_
.visible .entry _Z4fillIiEviT_PS0_(
	.param .u32 _Z4fillIiEviT_PS0__param_0,
	.param .u32 _Z4fillIiEviT_PS0__param_1,
	.param .u64 .ptr .align 1 _Z4fillIiEviT_PS0__param_2
)
{
	.reg .pred 	%p<2>;
	.reg .b32 	%r<7>;
	.reg .b64 	%rd<5>;

	ld.param.u32 	%r3, [_Z4fillIiEviT_PS0__param_0];
	ld.param.u32 	%r2, [_Z4fillIiEviT_PS0__param_1];
	ld.param.u64 	%rd1, [_Z4fillIiEviT_PS0__param_2];
	mov.u32 	%r4, %tid.x;
	mov.u32 	%r5, %ctaid.x;
	mov.u32 	%r6, %ntid.x;
	mad.lo.s32 	%r1, %r5, %r6, %r4;
	setp.ge.s32 	%p1, %r1, %r3;
	@%p1 bra 	$L__BB1_2;
	cvta.to.global.u64 	%rd2, %rd1;
	mul.wide.s32 	%rd3, %r1, 4;
	add.s64 	%rd4, %rd2, %rd3;
	st.global.u32 	[%rd4], %r2;
$L__BB1_2:
	ret;

}
	// .globl	_Z25hierarchical_partial_scanIiEvPKT_PS0_S3_
.visible .entry _Z25hierarchical_partial_scanIiEvPKT_PS0_S3_(
	.param .u64 .ptr .align 1 _Z25hierarchical_partial_scanIiEvPKT_PS0_S3__param_0,
	.param .u64 .ptr .align 1 _Z25hierarchical_partial_scanIiEvPKT_PS0_S3__param_1,
	.param .u64 .ptr .align 1 _Z25hierarchical_partial_scanIiEvPKT_PS0_S3__param_2
)
{
	.reg .pred 	%p<5>;
	.reg .b32 	%r<121>;
	.reg .b64 	%rd<16>;
	// demoted variable
	.shared .align 16 .b8 _ZZ25hierarchical_partial_scanIiEvPKT_PS0_S3_E12temp_storage[6160];
	ld.param.u64 	%rd4, [_Z25hierarchical_partial_scanIiEvPKT_PS0_S3__param_0];
	ld.param.u64 	%rd2, [_Z25hierarchical_partial_scanIiEvPKT_PS0_S3__param_1];
	ld.param.u64 	%rd3, [_Z25hierarchical_partial_scanIiEvPKT_PS0_S3__param_2];
	mov.u32 	%r1, %ctaid.x;
	mul.lo.s32 	%r19, %r1, 1536;
	cvt.s64.s32 	%rd5, %r19;
	mov.u32 	%r2, %tid.x;
	cvta.to.global.u64 	%rd6, %rd4;
	cvt.u64.u32 	%rd7, %r2;
	add.s64 	%rd1, %rd7, %rd5;
	shl.b64 	%rd8, %rd1, 2;
	add.s64 	%rd9, %rd6, %rd8;
	ld.global.u32 	%r20, [%rd9];
	ld.global.u32 	%r21, [%rd9+512];
	ld.global.u32 	%r22, [%rd9+1024];
	ld.global.u32 	%r23, [%rd9+1536];
	ld.global.u32 	%r24, [%rd9+2048];
	ld.global.u32 	%r25, [%rd9+2560];
	ld.global.u32 	%r26, [%rd9+3072];
	ld.global.u32 	%r27, [%rd9+3584];
	ld.global.u32 	%r28, [%rd9+4096];
	ld.global.u32 	%r29, [%rd9+4608];
	ld.global.u32 	%r30, [%rd9+5120];
	ld.global.u32 	%r31, [%rd9+5632];
	shl.b32 	%r32, %r2, 2;
	mov.u32 	%r33, _ZZ25hierarchical_partial_scanIiEvPKT_PS0_S3_E12temp_storage;
	add.s32 	%r3, %r33, %r32;
	st.shared.u32 	[%r3], %r20;
	st.shared.u32 	[%r3+512], %r21;
	st.shared.u32 	[%r3+1024], %r22;
	st.shared.u32 	[%r3+1536], %r23;
	st.shared.u32 	[%r3+2048], %r24;
	st.shared.u32 	[%r3+2560], %r25;
	st.shared.u32 	[%r3+3072], %r26;
	st.shared.u32 	[%r3+3584], %r27;
	st.shared.u32 	[%r3+4096], %r28;
	st.shared.u32 	[%r3+4608], %r29;
	st.shared.u32 	[%r3+5120], %r30;
	st.shared.u32 	[%r3+5632], %r31;
	bar.sync 	0;
	mad.lo.s32 	%r4, %r2, 44, %r3;
	ld.shared.v4.u32 	{%r5, %r34, %r35, %r36}, [%r4];
	ld.shared.v4.u32 	{%r37, %r38, %r39, %r40}, [%r4+16];
	ld.shared.v4.u32 	{%r41, %r42, %r43, %r44}, [%r4+32];
	bar.sync 	0;
	add.s32 	%r6, %r34, %r5;
	add.s32 	%r7, %r35, %r6;
	add.s32 	%r8, %r36, %r7;
	add.s32 	%r9, %r37, %r8;
	add.s32 	%r10, %r38, %r9;
	add.s32 	%r11, %r39, %r10;
	add.s32 	%r12, %r40, %r11;
	add.s32 	%r13, %r41, %r12;
	add.s32 	%r14, %r42, %r13;
	add.s32 	%r15, %r43, %r14;
	add.s32 	%r45, %r44, %r15;
	shr.u32 	%r46, %r2, 2;
	add.s32 	%r47, %r46, %r2;
	shl.b32 	%r48, %r47, 2;
	add.s32 	%r49, %r33, %r48;
	add.s32 	%r16, %r49, 16;
	st.shared.u32 	[%r49+16], %r45;
	bar.sync 	0;
	setp.gt.u32 	%p1, %r2, 31;
	@%p1 bra 	$L__BB2_3;
	mad.lo.s32 	%r81, %r2, 20, %r33;
	ld.shared.u32 	%r82, [%r81+16];
	ld.shared.u32 	%r83, [%r81+20];
	ld.shared.u32 	%r84, [%r81+24];
	ld.shared.u32 	%r85, [%r81+28];
	add.s32 	%r86, %r82, %r85;
	add.s32 	%r87, %r86, %r83;
	add.s32 	%r54, %r87, %r84;
	mov.b32 	%r52, 1;
	mov.b32 	%r77, 0;
	mov.b32 	%r79, -1;
	// begin inline asm
	{  .reg .s32 r0;  .reg .pred p;  shfl.sync.up.b32 r0|p, %r54, %r52, %r77, %r79;  @p add.s32 r0, r0, %r54;  mov.s32 %r50, r0;}
	// end inline asm
	mov.b32 	%r58, 2;
	// begin inline asm
	{  .reg .s32 r0;  .reg .pred p;  shfl.sync.up.b32 r0|p, %r50, %r58, %r77, %r79;  @p add.s32 r0, r0, %r50;  mov.s32 %r56, r0;}
	// end inline asm
	mov.b32 	%r64, 4;
	// begin inline asm
	{  .reg .s32 r0;  .reg .pred p;  shfl.sync.up.b32 r0|p, %r56, %r64, %r77, %r79;  @p add.s32 r0, r0, %r56;  mov.s32 %r62, r0;}
	// end inline asm
	mov.b32 	%r70, 8;
	// begin inline asm
	{  .reg .s32 r0;  .reg .pred p;  shfl.sync.up.b32 r0|p, %r62, %r70, %r77, %r79;  @p add.s32 r0, r0, %r62;  mov.s32 %r68, r0;}
	// end inline asm
	mov.b32 	%r76, 16;
	// begin inline asm
	{  .reg .s32 r0;  .reg .pred p;  shfl.sync.up.b32 r0|p, %r68, %r76, %r77, %r79;  @p add.s32 r0, r0, %r68;  mov.s32 %r74, r0;}
	// end inline asm
	shfl.sync.idx.b32	%r17|%p2, %r74, 31, 31, -1;
	sub.s32 	%r88, %r74, %r54;
	ld.shared.u32 	%r89, [%r81+16];
	ld.shared.u32 	%r90, [%r81+20];
	ld.shared.u32 	%r91, [%r81+24];
	add.s32 	%r92, %r89, %r88;
	add.s32 	%r93, %r90, %r92;
	add.s32 	%r94, %r91, %r93;
	st.shared.u32 	[%r81+16], %r88;
	st.shared.u32 	[%r81+20], %r92;
	st.shared.u32 	[%r81+24], %r93;
	st.shared.u32 	[%r81+28], %r94;
	setp.ne.s32 	%p3, %r2, 0;
	@%p3 bra 	$L__BB2_3;
	st.shared.u32 	[_ZZ25hierarchical_partial_scanIiEvPKT_PS0_S3_E12temp_storage+656], %r17;
$L__BB2_3:
	bar.sync 	0;
	ld.shared.u32 	%r95, [%r16];
	ld.shared.u32 	%r18, [_ZZ25hierarchical_partial_scanIiEvPKT_PS0_S3_E12temp_storage+656];
	add.s32 	%r96, %r5, %r95;
	add.s32 	%r97, %r6, %r95;
	add.s32 	%r98, %r7, %r95;
	add.s32 	%r99, %r8, %r95;
	add.s32 	%r100, %r9, %r95;
	add.s32 	%r101, %r10, %r95;
	add.s32 	%r102, %r11, %r95;
	add.s32 	%r103, %r12, %r95;
	add.s32 	%r104, %r13, %r95;
	add.s32 	%r105, %r14, %r95;
	add.s32 	%r106, %r15, %r95;
	bar.sync 	0;
	st.shared.v4.u32 	[%r4], {%r95, %r96, %r97, %r98};
	st.shared.v4.u32 	[%r4+16], {%r99, %r100, %r101, %r102};
	st.shared.v4.u32 	[%r4+32], {%r103, %r104, %r105, %r106};
	bar.sync 	0;
	ld.shared.u32 	%r107, [%r3];
	ld.shared.u32 	%r108, [%r3+512];
	ld.shared.u32 	%r109, [%r3+1024];
	ld.shared.u32 	%r110, [%r3+1536];
	ld.shared.u32 	%r111, [%r3+2048];
	ld.shared.u32 	%r112, [%r3+2560];
	ld.shared.u32 	%r113, [%r3+3072];
	ld.shared.u32 	%r114, [%r3+3584];
	ld.shared.u32 	%r115, [%r3+4096];
	ld.shared.u32 	%r116, [%r3+4608];
	ld.shared.u32 	%r117, [%r3+5120];
	ld.shared.u32 	%r118, [%r3+5632];
	cvta.to.global.u64 	%rd10, %rd2;
	add.s64 	%rd12, %rd10, %rd8;
	st.global.u32 	[%rd12], %r107;
	st.global.u32 	[%rd12+512], %r108;
	st.global.u32 	[%rd12+1024], %r109;
	st.global.u32 	[%rd12+1536], %r110;
	st.global.u32 	[%rd12+2048], %r111;
	st.global.u32 	[%rd12+2560], %r112;
	st.global.u32 	[%rd12+3072], %r113;
	st.global.u32 	[%rd12+3584], %r114;
	st.global.u32 	[%rd12+4096], %r115;
	st.global.u32 	[%rd12+4608], %r116;
	st.global.u32 	[%rd12+5120], %r117;
	st.global.u32 	[%rd12+5632], %r118;
	bar.sync 	0;
	mov.u32 	%r119, %ntid.x;
	add.s32 	%r120, %r119, -1;
	setp.ne.s32 	%p4, %r2, %r120;
	@%p4 bra 	$L__BB2_5;
	cvta.to.global.u64 	%rd13, %rd3;
	mul.wide.u32 	%rd14, %r1, 4;
	add.s64 	%rd15, %rd13, %rd14;
	st.global.u32 	[%rd15], %r18;
$L__BB2_5:
	ret;

}
	// .globl	_Z32hierarchical_blocks_results_scanIiEviPKT_PS0_
.visible .entry _Z32hierarchical_blocks_results_scanIiEviPKT_PS0_(
	.param .u32 _Z32hierarchical_blocks_results_scanIiEviPKT_PS0__param_0,
	.param .u64 .ptr .align 1 _Z32hierarchical_blocks_results_scanIiEviPKT_PS0__param_1,
	.param .u64 .ptr .align 1 _Z32hierarchical_blocks_results_scanIiEviPKT_PS0__param_2
)
{
	.reg .pred 	%p<8>;
	.reg .b32 	%r<195>;
	.reg .b64 	%rd<11>;
	// demoted variable
	.shared .align 16 .b8 _ZZ32hierarchical_blocks_results_scanIiEviPKT_PS0_E12temp_storage[4256];
	ld.param.u32 	%r14, [_Z32hierarchical_blocks_results_scanIiEviPKT_PS0__param_0];
	setp.lt.s32 	%p1, %r14, 1;
	@%p1 bra 	$L__BB3_10;
	mov.b32 	%r191, 0;
	mov.u32 	%r3, %tid.x;
	mov.u32 	%r194, %r191;
$L__BB3_2:
	ld.param.u32 	%r188, [_Z32hierarchical_blocks_results_scanIiEviPKT_PS0__param_0];
	add.s32 	%r4, %r191, %r3;
	setp.ge.s32 	%p2, %r4, %r188;
	mov.b32 	%r193, 0;
	@%p2 bra 	$L__BB3_4;
	ld.param.u64 	%rd9, [_Z32hierarchical_blocks_results_scanIiEviPKT_PS0__param_1];
	cvta.to.global.u64 	%rd3, %rd9;
	mul.wide.s32 	%rd4, %r4, 4;
	add.s64 	%rd5, %rd3, %rd4;
	ld.global.u32 	%r193, [%rd5];
$L__BB3_4:
	setp.gt.u32 	%p3, %r3, 31;
	shr.u32 	%r17, %r3, 5;
	add.s32 	%r18, %r17, %r3;
	shl.b32 	%r19, %r18, 2;
	mov.u32 	%r20, _ZZ32hierarchical_blocks_results_scanIiEviPKT_PS0_E12temp_storage;
	add.s32 	%r21, %r20, %r19;
	st.shared.u32 	[%r21+16], %r193;
	bar.sync 	0;
	@%p3 bra 	$L__BB3_7;
	mov.u32 	%r52, %tid.x;
	setp.ne.s32 	%p4, %r52, 0;
	mov.u32 	%r53, _ZZ32hierarchical_blocks_results_scanIiEviPKT_PS0_E12temp_storage;
	mad.lo.s32 	%r54, %r52, 132, %r53;
	ld.shared.u32 	%r55, [%r54+16];
	ld.shared.u32 	%r56, [%r54+20];
	ld.shared.u32 	%r57, [%r54+24];
	ld.shared.u32 	%r58, [%r54+28];
	ld.shared.u32 	%r59, [%r54+32];
	ld.shared.u32 	%r60, [%r54+36];
	ld.shared.u32 	%r61, [%r54+40];
	ld.shared.u32 	%r62, [%r54+44];
	ld.shared.u32 	%r63, [%r54+48];
	ld.shared.u32 	%r64, [%r54+52];
	ld.shared.u32 	%r65, [%r54+56];
	ld.shared.u32 	%r66, [%r54+60];
	ld.shared.u32 	%r67, [%r54+64];
	ld.shared.u32 	%r68, [%r54+68];
	ld.shared.u32 	%r69, [%r54+72];
	ld.shared.u32 	%r70, [%r54+76];
	ld.shared.u32 	%r71, [%r54+80];
	ld.shared.u32 	%r72, [%r54+84];
	ld.shared.u32 	%r73, [%r54+88];
	ld.shared.u32 	%r74, [%r54+92];
	ld.shared.u32 	%r75, [%r54+96];
	ld.shared.u32 	%r76, [%r54+100];
	ld.shared.u32 	%r77, [%r54+104];
	ld.shared.u32 	%r78, [%r54+108];
	ld.shared.u32 	%r79, [%r54+112];
	ld.shared.u32 	%r80, [%r54+116];
	ld.shared.u32 	%r81, [%r54+120];
	ld.shared.u32 	%r82, [%r54+124];
	ld.shared.u32 	%r83, [%r54+128];
	ld.shared.u32 	%r84, [%r54+132];
	ld.shared.u32 	%r85, [%r54+136];
	ld.shared.u32 	%r86, [%r54+140];
	add.s32 	%r87, %r56, %r55;
	add.s32 	%r88, %r87, %r57;
	add.s32 	%r89, %r88, %r58;
	add.s32 	%r90, %r89, %r59;
	add.s32 	%r91, %r90, %r60;
	add.s32 	%r92, %r91, %r61;
	add.s32 	%r93, %r92, %r62;
	add.s32 	%r94, %r93, %r63;
	add.s32 	%r95, %r94, %r64;
	add.s32 	%r96, %r95, %r65;
	add.s32 	%r97, %r96, %r66;
	add.s32 	%r98, %r97, %r67;
	add.s32 	%r99, %r98, %r68;
	add.s32 	%r100, %r99, %r69;
	add.s32 	%r101, %r100, %r70;
	add.s32 	%r102, %r101, %r71;
	add.s32 	%r103, %r102, %r72;
	add.s32 	%r104, %r103, %r73;
	add.s32 	%r105, %r104, %r74;
	add.s32 	%r106, %r105, %r75;
	add.s32 	%r107, %r106, %r76;
	add.s32 	%r108, %r107, %r77;
	add.s32 	%r109, %r108, %r78;
	add.s32 	%r110, %r109, %r79;
	add.s32 	%r111, %r110, %r80;
	add.s32 	%r112, %r111, %r81;
	add.s32 	%r113, %r112, %r82;
	add.s32 	%r114, %r113, %r83;
	add.s32 	%r115, %r114, %r84;
	add.s32 	%r116, %r115, %r85;
	add.s32 	%r26, %r116, %r86;
	mov.b32 	%r24, 1;
	mov.b32 	%r49, 0;
	mov.b32 	%r51, -1;
	// begin inline asm
	{  .reg .s32 r0;  .reg .pred p;  shfl.sync.up.b32 r0|p, %r26, %r24, %r49, %r51;  @p add.s32 r0, r0, %r26;  mov.s32 %r22, r0;}
	// end inline asm
	mov.b32 	%r30, 2;
	// begin inline asm
	{  .reg .s32 r0;  .reg .pred p;  shfl.sync.up.b32 r0|p, %r22, %r30, %r49, %r51;  @p add.s32 r0, r0, %r22;  mov.s32 %r28, r0;}
	// end inline asm
	mov.b32 	%r36, 4;
	// begin inline asm
	{  .reg .s32 r0;  .reg .pred p;  shfl.sync.up.b32 r0|p, %r28, %r36, %r49, %r51;  @p add.s32 r0, r0, %r28;  mov.s32 %r34, r0;}
	// end inline asm
	mov.b32 	%r42, 8;
	// begin inline asm
	{  .reg .s32 r0;  .reg .pred p;  shfl.sync.up.b32 r0|p, %r34, %r42, %r49, %r51;  @p add.s32 r0, r0, %r34;  mov.s32 %r40, r0;}
	// end inline asm
	mov.b32 	%r48, 16;
	// begin inline asm
	{  .reg .s32 r0;  .reg .pred p;  shfl.sync.up.b32 r0|p, %r40, %r48, %r49, %r51;  @p add.s32 r0, r0, %r40;  mov.s32 %r46, r0;}
	// end inline asm
	shfl.sync.idx.b32	%r7|%p5, %r46, 31, 31, -1;
	sub.s32 	%r117, %r46, %r26;
	ld.shared.u32 	%r118, [%r54+16];
	ld.shared.u32 	%r119, [%r54+20];
	ld.shared.u32 	%r120, [%r54+24];
	ld.shared.u32 	%r121, [%r54+28];
	ld.shared.u32 	%r122, [%r54+32];
	ld.shared.u32 	%r123, [%r54+36];
	ld.shared.u32 	%r124, [%r54+40];
	ld.shared.u32 	%r125, [%r54+44];
	ld.shared.u32 	%r126, [%r54+48];
	ld.shared.u32 	%r127, [%r54+52];
	ld.shared.u32 	%r128, [%r54+56];
	ld.shared.u32 	%r129, [%r54+60];
	ld.shared.u32 	%r130, [%r54+64];
	ld.shared.u32 	%r131, [%r54+68];
	ld.shared.u32 	%r132, [%r54+72];
	ld.shared.u32 	%r133, [%r54+76];
	ld.shared.u32 	%r134, [%r54+80];
	ld.shared.u32 	%r135, [%r54+84];
	ld.shared.u32 	%r136, [%r54+88];
	ld.shared.u32 	%r137, [%r54+92];
	ld.shared.u32 	%r138, [%r54+96];
	ld.shared.u32 	%r139, [%r54+100];
	ld.shared.u32 	%r140, [%r54+104];
	ld.shared.u32 	%r141, [%r54+108];
	ld.shared.u32 	%r142, [%r54+112];
	ld.shared.u32 	%r143, [%r54+116];
	ld.shared.u32 	%r144, [%r54+120];
	ld.shared.u32 	%r145, [%r54+124];
	ld.shared.u32 	%r146, [%r54+128];
	ld.shared.u32 	%r147, [%r54+132];
	ld.shared.u32 	%r148, [%r54+136];
	add.s32 	%r149, %r118, %r117;
	add.s32 	%r150, %r119, %r149;
	add.s32 	%r151, %r120, %r150;
	add.s32 	%r152, %r121, %r151;
	add.s32 	%r153, %r122, %r152;
	add.s32 	%r154, %r123, %r153;
	add.s32 	%r155, %r124, %r154;
	add.s32 	%r156, %r125, %r155;
	add.s32 	%r157, %r126, %r156;
	add.s32 	%r158, %r127, %r157;
	add.s32 	%r159, %r128, %r158;
	add.s32 	%r160, %r129, %r159;
	add.s32 	%r161, %r130, %r160;
	add.s32 	%r162, %r131, %r161;
	add.s32 	%r163, %r132, %r162;
	add.s32 	%r164, %r133, %r163;
	add.s32 	%r165, %r134, %r164;
	add.s32 	%r166, %r135, %r165;
	add.s32 	%r167, %r136, %r166;
	add.s32 	%r168, %r137, %r167;
	add.s32 	%r169, %r138, %r168;
	add.s32 	%r170, %r139, %r169;
	add.s32 	%r171, %r140, %r170;
	add.s32 	%r172, %r141, %r171;
	add.s32 	%r173, %r142, %r172;
	add.s32 	%r174, %r143, %r173;
	add.s32 	%r175, %r144, %r174;
	add.s32 	%r176, %r145, %r175;
	add.s32 	%r177, %r146, %r176;
	add.s32 	%r178, %r147, %r177;
	add.s32 	%r179, %r148, %r178;
	st.shared.u32 	[%r54+16], %r117;
	st.shared.u32 	[%r54+20], %r149;
	st.shared.u32 	[%r54+24], %r150;
	st.shared.u32 	[%r54+28], %r151;
	st.shared.u32 	[%r54+32], %r152;
	st.shared.u32 	[%r54+36], %r153;
	st.shared.u32 	[%r54+40], %r154;
	st.shared.u32 	[%r54+44], %r155;
	st.shared.u32 	[%r54+48], %r156;
	st.shared.u32 	[%r54+52], %r157;
	st.shared.u32 	[%r54+56], %r158;
	st.shared.u32 	[%r54+60], %r159;
	st.shared.u32 	[%r54+64], %r160;
	st.shared.u32 	[%r54+68], %r161;
	st.shared.u32 	[%r54+72], %r162;
	st.shared.u32 	[%r54+76], %r163;
	st.shared.u32 	[%r54+80], %r164;
	st.shared.u32 	[%r54+84], %r165;
	st.shared.u32 	[%r54+88], %r166;
	st.shared.u32 	[%r54+92], %r167;
	st.shared.u32 	[%r54+96], %r168;
	st.shared.u32 	[%r54+100], %r169;
	st.shared.u32 	[%r54+104], %r170;
	st.shared.u32 	[%r54+108], %r171;
	st.shared.u32 	[%r54+112], %r172;
	st.shared.u32 	[%r54+116], %r173;
	st.shared.u32 	[%r54+120], %r174;
	st.shared.u32 	[%r54+124], %r175;
	st.shared.u32 	[%r54+128], %r176;
	st.shared.u32 	[%r54+132], %r177;
	st.shared.u32 	[%r54+136], %r178;
	st.shared.u32 	[%r54+140], %r179;
	@%p4 bra 	$L__BB3_7;
	st.shared.u32 	[_ZZ32hierarchical_blocks_results_scanIiEviPKT_PS0_E12temp_storage+4240], %r7;
$L__BB3_7:
	ld.param.u32 	%r189, [_Z32hierarchical_blocks_results_scanIiEviPKT_PS0__param_0];
	mov.u32 	%r180, %tid.x;
	add.s32 	%r8, %r191, %r180;
	setp.ge.s32 	%p6, %r8, %r189;
	bar.sync 	0;
	shr.u32 	%r181, %r180, 5;
	add.s32 	%r182, %r181, %r180;
	shl.b32 	%r183, %r182, 2;
	mov.u32 	%r184, _ZZ32hierarchical_blocks_results_scanIiEviPKT_PS0_E12temp_storage;
	add.s32 	%r185, %r184, %r183;
	ld.shared.u32 	%r9, [%r185+16];
	ld.shared.u32 	%r10, [_ZZ32hierarchical_blocks_results_scanIiEviPKT_PS0_E12temp_storage+4240];
	bar.sync 	0;
	@%p6 bra 	$L__BB3_9;
	ld.param.u64 	%rd10, [_Z32hierarchical_blocks_results_scanIiEviPKT_PS0__param_2];
	add.s32 	%r11, %r10, %r194;
	cvta.to.global.u64 	%rd6, %rd10;
	mul.wide.s32 	%rd7, %r8, 4;
	add.s64 	%rd8, %rd6, %rd7;
	add.s32 	%r186, %r9, %r194;
	st.global.u32 	[%rd8], %r186;
	mov.u32 	%r194, %r11;
$L__BB3_9:
	ld.param.u32 	%r190, [_Z32hierarchical_blocks_results_scanIiEviPKT_PS0__param_0];
	mov.u32 	%r187, %ntid.x;
	add.s32 	%r191, %r191, %r187;
	setp.lt.s32 	%p7, %r191, %r190;
	@%p7 bra 	$L__BB3_2;
$L__BB3_10:
	ret;

}
	// .globl	_Z25hierarchical_final_adjustIiEvPT_S1_
.visible .entry _Z25hierarchical_final_adjustIiEvPT_S1_(
	.param .u64 .ptr .align 1 _Z25hierarchical_final_adjustIiEvPT_S1__param_0,
	.param .u64 .ptr .align 1 _Z25hierarchical_final_adjustIiEvPT_S1__param_1
)
{
	.reg .pred 	%p<2>;
	.reg .b32 	%r<58>;
	.reg .b64 	%rd<14>;
	// demoted variable
	.shared .align 16 .b8 _ZZ25hierarchical_final_adjustIiEvPT_S1_E12temp_storage[6160];
	mov.u32 	%r1, %ctaid.x;
	setp.eq.s32 	%p1, %r1, 0;
	@%p1 bra 	$L__BB4_2;
	ld.param.u64 	%rd13, [_Z25hierarchical_final_adjustIiEvPT_S1__param_1];
	ld.param.u64 	%rd12, [_Z25hierarchical_final_adjustIiEvPT_S1__param_0];
	cvta.to.global.u64 	%rd3, %rd12;
	cvta.to.global.u64 	%rd4, %rd13;
	mul.wide.u32 	%rd5, %r1, 4;
	add.s64 	%rd6, %rd4, %rd5;
	ld.global.u32 	%r3, [%rd6];
	mul.lo.s32 	%r4, %r1, 1536;
	cvt.s64.s32 	%rd7, %r4;
	mov.u32 	%r5, %tid.x;
	cvt.u64.u32 	%rd8, %r5;
	add.s64 	%rd9, %rd8, %rd7;
	shl.b64 	%rd10, %rd9, 2;
	add.s64 	%rd11, %rd3, %rd10;
	ld.global.u32 	%r6, [%rd11];
	ld.global.u32 	%r7, [%rd11+512];
	ld.global.u32 	%r8, [%rd11+1024];
	ld.global.u32 	%r9, [%rd11+1536];
	ld.global.u32 	%r10, [%rd11+2048];
	ld.global.u32 	%r11, [%rd11+2560];
	ld.global.u32 	%r12, [%rd11+3072];
	ld.global.u32 	%r13, [%rd11+3584];
	ld.global.u32 	%r14, [%rd11+4096];
	ld.global.u32 	%r15, [%rd11+4608];
	ld.global.u32 	%r16, [%rd11+5120];
	ld.global.u32 	%r17, [%rd11+5632];
	shl.b32 	%r18, %r5, 2;
	mov.u32 	%r19, _ZZ25hierarchical_final_adjustIiEvPT_S1_E12temp_storage;
	add.s32 	%r20, %r19, %r18;
	st.shared.u32 	[%r20], %r6;
	st.shared.u32 	[%r20+512], %r7;
	st.shared.u32 	[%r20+1024], %r8;
	st.shared.u32 	[%r20+1536], %r9;
	st.shared.u32 	[%r20+2048], %r10;
	st.shared.u32 	[%r20+2560], %r11;
	st.shared.u32 	[%r20+3072], %r12;
	st.shared.u32 	[%r20+3584], %r13;
	st.shared.u32 	[%r20+4096], %r14;
	st.shared.u32 	[%r20+4608], %r15;
	st.shared.u32 	[%r20+5120], %r16;
	st.shared.u32 	[%r20+5632], %r17;
	bar.sync 	0;
	mad.lo.s32 	%r21, %r5, 44, %r20;
	ld.shared.v4.u32 	{%r22, %r23, %r24, %r25}, [%r21];
	ld.shared.v4.u32 	{%r26, %r27, %r28, %r29}, [%r21+16];
	ld.shared.v4.u32 	{%r30, %r31, %r32, %r33}, [%r21+32];
	bar.sync 	0;
	add.s32 	%r34, %r22, %r3;
	add.s32 	%r35, %r23, %r3;
	add.s32 	%r36, %r24, %r3;
	add.s32 	%r37, %r25, %r3;
	add.s32 	%r38, %r26, %r3;
	add.s32 	%r39, %r27, %r3;
	add.s32 	%r40, %r28, %r3;
	add.s32 	%r41, %r29, %r3;
	add.s32 	%r42, %r30, %r3;
	add.s32 	%r43, %r31, %r3;
	add.s32 	%r44, %r32, %r3;
	add.s32 	%r45, %r33, %r3;
	bar.sync 	0;
	st.shared.v4.u32 	[%r21], {%r34, %r35, %r36, %r37};
	st.shared.v4.u32 	[%r21+16], {%r38, %r39, %r40, %r41};
	st.shared.v4.u32 	[%r21+32], {%r42, %r43, %r44, %r45};
	bar.sync 	0;
	ld.shared.u32 	%r46, [%r20];
	ld.shared.u32 	%r47, [%r20+512];
	ld.shared.u32 	%r48, [%r20+1024];
	ld.shared.u32 	%r49, [%r20+1536];
	ld.shared.u32 	%r50, [%r20+2048];
	ld.shared.u32 	%r51, [%r20+2560];
	ld.shared.u32 	%r52, [%r20+3072];
	ld.shared.u32 	%r53, [%r20+3584];
	ld.shared.u32 	%r54, [%r20+4096];
	ld.shared.u32 	%r55, [%r20+4608];
	ld.shared.u32 	%r56, [%r20+5120];
	ld.shared.u32 	%r57, [%r20+5632];
	st.global.u32 	[%rd11], %r46;
	st.global.u32 	[%rd11+512], %r47;
	st.global.u32 	[%rd11+1024], %r48;
	st.global.u32 	[%rd11+1536], %r49;
	st.global.u32 	[%rd11+2048], %r50;
	st.global.u32 	[%rd11+2560], %r51;
	st.global.u32 	[%rd11+3072], %r52;
	st.global.u32 	[%rd11+3584], %r53;
	st.global.u32 	[%rd11+4096], %r54;
	st.global.u32 	[%rd11+4608], %r55;
	st.global.u32 	[%rd11+5120], %r56;
	st.global.u32 	[%rd11+5632], %r57;
	bar.sync 	0;
$L__BB4_2:
	ret;

}
	// .globl	_Z18single_kernel_scanIiEvPKT_PS0_PV17block_status_word
.visible .entry _Z18single_kernel_scanIiEvPKT_PS0_PV17block_status_word(
	.param .u64 .ptr .align 1 _Z18single_kernel_scanIiEvPKT_PS0_PV17block_status_word_param_0,
	.param .u64 .ptr .align 1 _Z18single_kernel_scanIiEvPKT_PS0_PV17block_status_word_param_1,
	.param .u64 .ptr .align 1 _Z18single_kernel_scanIiEvPKT_PS0_PV17block_status_word_param_2
)
{
	.reg .pred 	%p<6>;
	.reg .b32 	%r<150>;
	.reg .b64 	%rd<19>;
	// demoted variable
	.shared .align 16 .b8 _ZZ18single_kernel_scanIiEvPKT_PS0_PV17block_status_wordE12temp_storage[6160];
	ld.param.u64 	%rd5, [_Z18single_kernel_scanIiEvPKT_PS0_PV17block_status_word_param_0];
	ld.param.u64 	%rd4, [_Z18single_kernel_scanIiEvPKT_PS0_PV17block_status_word_param_1];
	ld.param.u64 	%rd6, [_Z18single_kernel_scanIiEvPKT_PS0_PV17block_status_word_param_2];
	cvta.to.global.u64 	%rd1, %rd6;
	mov.u32 	%r1, %ctaid.x;
	mul.lo.s32 	%r34, %r1, 1536;
	cvt.s64.s32 	%rd7, %r34;
	mov.u32 	%r2, %tid.x;
	cvta.to.global.u64 	%rd8, %rd5;
	cvt.u64.u32 	%rd9, %r2;
	add.s64 	%rd2, %rd9, %rd7;
	shl.b64 	%rd10, %rd2, 2;
	add.s64 	%rd11, %rd8, %rd10;
	ld.global.u32 	%r35, [%rd11];
	ld.global.u32 	%r36, [%rd11+512];
	ld.global.u32 	%r37, [%rd11+1024];
	ld.global.u32 	%r38, [%rd11+1536];
	ld.global.u32 	%r39, [%rd11+2048];
	ld.global.u32 	%r40, [%rd11+2560];
	ld.global.u32 	%r41, [%rd11+3072];
	ld.global.u32 	%r42, [%rd11+3584];
	ld.global.u32 	%r43, [%rd11+4096];
	ld.global.u32 	%r44, [%rd11+4608];
	ld.global.u32 	%r45, [%rd11+5120];
	ld.global.u32 	%r46, [%rd11+5632];
	// begin inline asm
	mov.u32 %r33, %laneid;
	// end inline asm
	shl.b32 	%r47, %r2, 2;
	mov.u32 	%r48, _ZZ18single_kernel_scanIiEvPKT_PS0_PV17block_status_wordE12temp_storage;
	add.s32 	%r3, %r48, %r47;
	st.shared.u32 	[%r3], %r35;
	st.shared.u32 	[%r3+512], %r36;
	st.shared.u32 	[%r3+1024], %r37;
	st.shared.u32 	[%r3+1536], %r38;
	st.shared.u32 	[%r3+2048], %r39;
	st.shared.u32 	[%r3+2560], %r40;
	st.shared.u32 	[%r3+3072], %r41;
	st.shared.u32 	[%r3+3584], %r42;
	st.shared.u32 	[%r3+4096], %r43;
	st.shared.u32 	[%r3+4608], %r44;
	st.shared.u32 	[%r3+5120], %r45;
	st.shared.u32 	[%r3+5632], %r46;
	bar.sync 	0;
	mad.lo.s32 	%r4, %r2, 44, %r3;
	ld.shared.v4.u32 	{%r149, %r6, %r7, %r8}, [%r4];
	ld.shared.v4.u32 	{%r9, %r10, %r11, %r12}, [%r4+16];
	ld.shared.v4.u32 	{%r13, %r14, %r15, %r16}, [%r4+32];
	bar.sync 	0;
	add.s32 	%r49, %r6, %r149;
	add.s32 	%r50, %r7, %r49;
	add.s32 	%r51, %r8, %r50;
	add.s32 	%r52, %r9, %r51;
	add.s32 	%r53, %r10, %r52;
	add.s32 	%r54, %r11, %r53;
	add.s32 	%r55, %r12, %r54;
	add.s32 	%r56, %r13, %r55;
	add.s32 	%r57, %r14, %r56;
	add.s32 	%r58, %r15, %r57;
	add.s32 	%r59, %r16, %r58;
	mov.b32 	%r60, -1;
	redux.sync.add.s32 %r17, %r59, %r60;
	setp.ne.s32 	%p1, %r33, 0;
	@%p1 bra 	$L__BB5_2;
	shr.u32 	%r61, %r2, 3;
	and.b32  	%r62, %r61, 124;
	add.s32 	%r64, %r48, %r62;
	st.shared.u32 	[%r64+4], %r17;
$L__BB5_2:
	bar.sync 	0;
	setp.ne.s32 	%p2, %r2, 0;
	@%p2 bra 	$L__BB5_7;
	ld.shared.v2.u32 	{%r65, %r66}, [_ZZ18single_kernel_scanIiEvPKT_PS0_PV17block_status_wordE12temp_storage+8];
	add.s32 	%r67, %r65, %r17;
	add.s32 	%r68, %r67, %r66;
	ld.shared.u32 	%r69, [_ZZ18single_kernel_scanIiEvPKT_PS0_PV17block_status_wordE12temp_storage+16];
	add.s32 	%r18, %r68, %r69;
	setp.eq.s32 	%p3, %r1, 0;
	@%p3 bra 	$L__BB5_10;
	mul.wide.u32 	%rd12, %r1, 8;
	add.s64 	%rd3, %rd1, %rd12;
$L__BB5_5:
	ld.volatile.global.u64 	%rd13, [%rd3+-8];
	mov.b64 	{%r70, %r19}, %rd13;
	setp.eq.s32 	%p4, %r70, 0;
	@%p4 bra 	$L__BB5_5;
	add.s32 	%r149, %r149, %r19;
	add.s32 	%r71, %r19, %r18;
	mov.b32 	%r72, 1;
	mov.b64 	%rd14, {%r72, %r71};
	st.volatile.global.u64 	[%rd3], %rd14;
$L__BB5_7:
	bar.sync 	0;
	add.s32 	%r22, %r6, %r149;
	add.s32 	%r23, %r7, %r22;
	add.s32 	%r24, %r8, %r23;
	add.s32 	%r25, %r9, %r24;
	add.s32 	%r26, %r10, %r25;
	add.s32 	%r27, %r11, %r26;
	add.s32 	%r28, %r12, %r27;
	add.s32 	%r29, %r13, %r28;
	add.s32 	%r30, %r14, %r29;
	add.s32 	%r31, %r15, %r30;
	add.s32 	%r74, %r16, %r31;
	shr.u32 	%r75, %r2, 2;
	add.s32 	%r76, %r75, %r2;
	shl.b32 	%r77, %r76, 2;
	add.s32 	%r79, %r48, %r77;
	add.s32 	%r32, %r79, 16;
	st.shared.u32 	[%r79+16], %r74;
	bar.sync 	0;
	setp.gt.u32 	%p5, %r2, 31;
	@%p5 bra 	$L__BB5_9;
	mad.lo.s32 	%r111, %r2, 20, %r48;
	ld.shared.u32 	%r112, [%r111+16];
	ld.shared.u32 	%r113, [%r111+20];
	ld.shared.u32 	%r114, [%r111+24];
	ld.shared.u32 	%r115, [%r111+28];
	add.s32 	%r116, %r112, %r115;
	add.s32 	%r117, %r116, %r113;
	add.s32 	%r84, %r117, %r114;
	mov.b32 	%r82, 1;
	mov.b32 	%r107, 0;
	mov.b32 	%r109, -1;
	// begin inline asm
	{  .reg .s32 r0;  .reg .pred p;  shfl.sync.up.b32 r0|p, %r84, %r82, %r107, %r109;  @p add.s32 r0, r0, %r84;  mov.s32 %r80, r0;}
	// end inline asm
	mov.b32 	%r88, 2;
	// begin inline asm
	{  .reg .s32 r0;  .reg .pred p;  shfl.sync.up.b32 r0|p, %r80, %r88, %r107, %r109;  @p add.s32 r0, r0, %r80;  mov.s32 %r86, r0;}
	// end inline asm
	mov.b32 	%r94, 4;
	// begin inline asm
	{  .reg .s32 r0;  .reg .pred p;  shfl.sync.up.b32 r0|p, %r86, %r94, %r107, %r109;  @p add.s32 r0, r0, %r86;  mov.s32 %r92, r0;}
	// end inline asm
	mov.b32 	%r100, 8;
	// begin inline asm
	{  .reg .s32 r0;  .reg .pred p;  shfl.sync.up.b32 r0|p, %r92, %r100, %r107, %r109;  @p add.s32 r0, r0, %r92;  mov.s32 %r98, r0;}
	// end inline asm
	mov.b32 	%r106, 16;
	// begin inline asm
	{  .reg .s32 r0;  .reg .pred p;  shfl.sync.up.b32 r0|p, %r98, %r106, %r107, %r109;  @p add.s32 r0, r0, %r98;  mov.s32 %r104, r0;}
	// end inline asm
	sub.s32 	%r118, %r104, %r84;
	ld.shared.u32 	%r119, [%r111+16];
	ld.shared.u32 	%r120, [%r111+20];
	ld.shared.u32 	%r121, [%r111+24];
	add.s32 	%r122, %r119, %r118;
	add.s32 	%r123, %r120, %r122;
	add.s32 	%r124, %r121, %r123;
	st.shared.u32 	[%r111+16], %r118;
	st.shared.u32 	[%r111+20], %r122;
	st.shared.u32 	[%r111+24], %r123;
	st.shared.u32 	[%r111+28], %r124;
$L__BB5_9:
	bar.sync 	0;
	ld.shared.u32 	%r125, [%r32];
	add.s32 	%r126, %r149, %r125;
	add.s32 	%r127, %r22, %r125;
	add.s32 	%r128, %r23, %r125;
	add.s32 	%r129, %r24, %r125;
	add.s32 	%r130, %r25, %r125;
	add.s32 	%r131, %r26, %r125;
	add.s32 	%r132, %r27, %r125;
	add.s32 	%r133, %r28, %r125;
	add.s32 	%r134, %r29, %r125;
	add.s32 	%r135, %r30, %r125;
	add.s32 	%r136, %r31, %r125;
	bar.sync 	0;
	st.shared.v4.u32 	[%r4], {%r125, %r126, %r127, %r128};
	st.shared.v4.u32 	[%r4+16], {%r129, %r130, %r131, %r132};
	st.shared.v4.u32 	[%r4+32], {%r133, %r134, %r135, %r136};
	bar.sync 	0;
	ld.shared.u32 	%r137, [%r3];
	ld.shared.u32 	%r138, [%r3+512];
	ld.shared.u32 	%r139, [%r3+1024];
	ld.shared.u32 	%r140, [%r3+1536];
	ld.shared.u32 	%r141, [%r3+2048];
	ld.shared.u32 	%r142, [%r3+2560];
	ld.shared.u32 	%r143, [%r3+3072];
	ld.shared.u32 	%r144, [%r3+3584];
	ld.shared.u32 	%r145, [%r3+4096];
	ld.shared.u32 	%r146, [%r3+4608];
	ld.shared.u32 	%r147, [%r3+5120];
	ld.shared.u32 	%r148, [%r3+5632];
	cvta.to.global.u64 	%rd16, %rd4;
	add.s64 	%rd18, %rd16, %rd10;
	st.global.u32 	[%rd18], %r137;
	st.global.u32 	[%rd18+512], %r138;
	st.global.u32 	[%rd18+1024], %r139;
	st.global.u32 	[%rd18+1536], %r140;
	st.global.u32 	[%rd18+2048], %r141;
	st.global.u32 	[%rd18+2560], %r142;
	st.global.u32 	[%rd18+3072], %r143;
	st.global.u32 	[%rd18+3584], %r144;
	st.global.u32 	[%rd18+4096], %r145;
	st.global.u32 	[%rd18+4608], %r146;
	st.global.u32 	[%rd18+5120], %r147;
	st.global.u32 	[%rd18+5632], %r148;
	ret;
$L__BB5_10:
	mov.b32 	%r73, 1;
	mov.b64 	%rd15, {%r73, %r18};
	st.volatile.global.u64 	[%rd1], %rd15;
	bra.uni 	$L__BB5_7;

}
	// .globl	_Z37single_kernel_decoupled_lookback_scanIiEvPKT_PS0_PV17block_status_word
.visible .entry _Z37single_kernel_decoupled_lookback_scanIiEvPKT_PS0_PV17block_status_word(
	.param .u64 .ptr .align 1 _Z37single_kernel_decoupled_lookback_scanIiEvPKT_PS0_PV17block_status_word_param_0,
	.param .u64 .ptr .align 1 _Z37single_kernel_decoupled_lookback_scanIiEvPKT_PS0_PV17block_status_word_param_1,
	.param .u64 .ptr .align 1 _Z37single_kernel_decoupled_lookback_scanIiEvPKT_PS0_PV17block_status_word_param_2
)
{
	.reg .pred 	%p<17>;
	.reg .b32 	%r<152>;
	.reg .b64 	%rd<23>;
	// demoted variable
	.shared .align 16 .b8 _ZZ37single_kernel_decoupled_lookback_scanIiEvPKT_PS0_PV17block_status_wordE12temp_storage[6160];
	// demoted variable
	.shared .align 4 .u32 _ZZ37single_kernel_decoupled_lookback_scanIiEvPKT_PS0_PV17block_status_wordE14prev_aggregate;
	ld.param.u64 	%rd6, [_Z37single_kernel_decoupled_lookback_scanIiEvPKT_PS0_PV17block_status_word_param_0];
	ld.param.u64 	%rd5, [_Z37single_kernel_decoupled_lookback_scanIiEvPKT_PS0_PV17block_status_word_param_1];
	ld.param.u64 	%rd7, [_Z37single_kernel_decoupled_lookback_scanIiEvPKT_PS0_PV17block_status_word_param_2];
	cvta.to.global.u64 	%rd1, %rd7;
	mov.u32 	%r1, %ctaid.x;
	mul.lo.s32 	%r32, %r1, 1536;
	cvt.s64.s32 	%rd8, %r32;
	mov.u32 	%r2, %tid.x;
	cvta.to.global.u64 	%rd9, %rd6;
	cvt.u64.u32 	%rd10, %r2;
	add.s64 	%rd2, %rd10, %rd8;
	shl.b64 	%rd11, %rd2, 2;
	add.s64 	%rd12, %rd9, %rd11;
	ld.global.u32 	%r33, [%rd12];
	ld.global.u32 	%r34, [%rd12+512];
	ld.global.u32 	%r35, [%rd12+1024];
	ld.global.u32 	%r36, [%rd12+1536];
	ld.global.u32 	%r37, [%rd12+2048];
	ld.global.u32 	%r38, [%rd12+2560];
	ld.global.u32 	%r39, [%rd12+3072];
	ld.global.u32 	%r40, [%rd12+3584];
	ld.global.u32 	%r41, [%rd12+4096];
	ld.global.u32 	%r42, [%rd12+4608];
	ld.global.u32 	%r43, [%rd12+5120];
	ld.global.u32 	%r44, [%rd12+5632];
	shl.b32 	%r45, %r2, 2;
	mov.u32 	%r46, _ZZ37single_kernel_decoupled_lookback_scanIiEvPKT_PS0_PV17block_status_wordE12temp_storage;
	add.s32 	%r3, %r46, %r45;
	st.shared.u32 	[%r3], %r33;
	st.shared.u32 	[%r3+512], %r34;
	st.shared.u32 	[%r3+1024], %r35;
	st.shared.u32 	[%r3+1536], %r36;
	st.shared.u32 	[%r3+2048], %r37;
	st.shared.u32 	[%r3+2560], %r38;
	st.shared.u32 	[%r3+3072], %r39;
	st.shared.u32 	[%r3+3584], %r40;
	st.shared.u32 	[%r3+4096], %r41;
	st.shared.u32 	[%r3+4608], %r42;
	st.shared.u32 	[%r3+5120], %r43;
	st.shared.u32 	[%r3+5632], %r44;
	bar.sync 	0;
	mad.lo.s32 	%r4, %r2, 44, %r3;
	ld.shared.v4.u32 	{%r5, %r6, %r7, %r8}, [%r4];
	ld.shared.v4.u32 	{%r9, %r10, %r11, %r12}, [%r4+16];
	ld.shared.v4.u32 	{%r13, %r14, %r15, %r47}, [%r4+32];
	bar.sync 	0;
	add.s32 	%r48, %r6, %r5;
	add.s32 	%r49, %r7, %r48;
	add.s32 	%r50, %r8, %r49;
	add.s32 	%r51, %r9, %r50;
	add.s32 	%r52, %r10, %r51;
	add.s32 	%r53, %r11, %r52;
	add.s32 	%r54, %r12, %r53;
	add.s32 	%r55, %r13, %r54;
	add.s32 	%r56, %r14, %r55;
	add.s32 	%r57, %r15, %r56;
	add.s32 	%r58, %r47, %r57;
	shr.u32 	%r59, %r2, 2;
	add.s32 	%r60, %r59, %r2;
	shl.b32 	%r61, %r60, 2;
	add.s32 	%r62, %r46, %r61;
	add.s32 	%r16, %r62, 16;
	st.shared.u32 	[%r62+16], %r58;
	bar.sync 	0;
	setp.gt.u32 	%p1, %r2, 31;
	@%p1 bra 	$L__BB6_3;
	mad.lo.s32 	%r94, %r2, 20, %r46;
	ld.shared.u32 	%r95, [%r94+16];
	ld.shared.u32 	%r96, [%r94+20];
	ld.shared.u32 	%r97, [%r94+24];
	ld.shared.u32 	%r98, [%r94+28];
	add.s32 	%r99, %r95, %r98;
	add.s32 	%r100, %r99, %r96;
	add.s32 	%r67, %r100, %r97;
	mov.b32 	%r65, 1;
	mov.b32 	%r90, 0;
	mov.b32 	%r92, -1;
	// begin inline asm
	{  .reg .s32 r0;  .reg .pred p;  shfl.sync.up.b32 r0|p, %r67, %r65, %r90, %r92;  @p add.s32 r0, r0, %r67;  mov.s32 %r63, r0;}
	// end inline asm
	mov.b32 	%r71, 2;
	// begin inline asm
	{  .reg .s32 r0;  .reg .pred p;  shfl.sync.up.b32 r0|p, %r63, %r71, %r90, %r92;  @p add.s32 r0, r0, %r63;  mov.s32 %r69, r0;}
	// end inline asm
	mov.b32 	%r77, 4;
	// begin inline asm
	{  .reg .s32 r0;  .reg .pred p;  shfl.sync.up.b32 r0|p, %r69, %r77, %r90, %r92;  @p add.s32 r0, r0, %r69;  mov.s32 %r75, r0;}
	// end inline asm
	mov.b32 	%r83, 8;
	// begin inline asm
	{  .reg .s32 r0;  .reg .pred p;  shfl.sync.up.b32 r0|p, %r75, %r83, %r90, %r92;  @p add.s32 r0, r0, %r75;  mov.s32 %r81, r0;}
	// end inline asm
	mov.b32 	%r89, 16;
	// begin inline asm
	{  .reg .s32 r0;  .reg .pred p;  shfl.sync.up.b32 r0|p, %r81, %r89, %r90, %r92;  @p add.s32 r0, r0, %r81;  mov.s32 %r87, r0;}
	// end inline asm
	shfl.sync.idx.b32	%r17|%p2, %r87, 31, 31, -1;
	sub.s32 	%r101, %r87, %r67;
	ld.shared.u32 	%r102, [%r94+16];
	ld.shared.u32 	%r103, [%r94+20];
	ld.shared.u32 	%r104, [%r94+24];
	add.s32 	%r105, %r102, %r101;
	add.s32 	%r106, %r103, %r105;
	add.s32 	%r107, %r104, %r106;
	st.shared.u32 	[%r94+16], %r101;
	st.shared.u32 	[%r94+20], %r105;
	st.shared.u32 	[%r94+24], %r106;
	st.shared.u32 	[%r94+28], %r107;
	setp.ne.s32 	%p3, %r2, 0;
	@%p3 bra 	$L__BB6_3;
	st.shared.u32 	[_ZZ37single_kernel_decoupled_lookback_scanIiEvPKT_PS0_PV17block_status_wordE12temp_storage+656], %r17;
$L__BB6_3:
	bar.sync 	0;
	ld.shared.u32 	%r18, [%r16];
	ld.shared.u32 	%r19, [_ZZ37single_kernel_decoupled_lookback_scanIiEvPKT_PS0_PV17block_status_wordE12temp_storage+656];
	bar.sync 	0;
	setp.ne.s32 	%p4, %r1, 0;
	@%p4 bra 	$L__BB6_6;
	setp.ne.s32 	%p16, %r2, 0;
	@%p16 bra 	$L__BB6_16;
	mov.b32 	%r122, 2;
	mov.b64 	%rd19, {%r122, %r19};
	st.volatile.global.u64 	[%rd1], %rd19;
	bra.uni 	$L__BB6_16;
$L__BB6_6:
	setp.ne.s32 	%p5, %r2, 0;
	mul.wide.u32 	%rd13, %r1, 8;
	add.s64 	%rd3, %rd1, %rd13;
	@%p5 bra 	$L__BB6_8;
	mov.b32 	%r108, 1;
	mov.b64 	%rd14, {%r108, %r19};
	st.volatile.global.u64 	[%rd3], %rd14;
	bra.uni 	$L__BB6_9;
$L__BB6_8:
	setp.gt.u32 	%p6, %r2, 31;
	@%p6 bra 	$L__BB6_16;
$L__BB6_9:
	add.s32 	%r110, %r1, %r2;
	add.s32 	%r148, %r110, -32;
	mov.b32 	%r149, 0;
$L__BB6_10:
	mul.wide.s32 	%rd15, %r148, 8;
	add.s64 	%rd4, %rd1, %rd15;
	ld.volatile.global.u64 	%rd16, [%rd4];
	mov.b64 	{%r150, %r151}, %rd16;
	setp.ne.s32 	%p7, %r150, 0;
	@%p7 bra 	$L__BB6_12;
$L__BB6_11:
	ld.volatile.global.u64 	%rd17, [%rd4];
	mov.b64 	{%r150, %r151}, %rd17;
	setp.eq.s32 	%p8, %r150, 0;
	@%p8 bra 	$L__BB6_11;
$L__BB6_12:
	setp.lt.s32 	%p9, %r150, 2;
	mov.b32 	%r111, -1;
	vote.sync.all.pred 	%p10, %p9, %r111;
	not.pred 	%p11, %p10;
	@%p11 bra 	$L__BB6_14;
	add.s32 	%r149, %r151, %r149;
	add.s32 	%r148, %r148, -32;
	bra.uni 	$L__BB6_10;
$L__BB6_14:
	setp.ne.s32 	%p12, %r2, 0;
	setp.gt.s32 	%p13, %r150, 1;
	mov.b32 	%r113, -1;
	vote.sync.ballot.b32 	%r114, %p13, %r113;
	clz.b32 	%r115, %r114;
	sub.s32 	%r116, 31, %r115;
	and.b32  	%r117, %r2, 31;
	setp.lt.u32 	%p15, %r117, %r116;
	selp.b32 	%r118, 0, %r151, %p15;
	add.s32 	%r119, %r118, %r149;
	redux.sync.add.s32 %r31, %r119, %r113;
	@%p12 bra 	$L__BB6_16;
	add.s32 	%r120, %r31, %r19;
	mov.b32 	%r121, 2;
	mov.b64 	%rd18, {%r121, %r120};
	st.volatile.global.u64 	[%rd3], %rd18;
	st.shared.u32 	[_ZZ37single_kernel_decoupled_lookback_scanIiEvPKT_PS0_PV17block_status_wordE14prev_aggregate], %r31;
$L__BB6_16:
	bar.sync 	0;
	ld.shared.u32 	%r123, [_ZZ37single_kernel_decoupled_lookback_scanIiEvPKT_PS0_PV17block_status_wordE14prev_aggregate];
	add.s32 	%r124, %r18, %r123;
	add.s32 	%r125, %r124, %r5;
	add.s32 	%r126, %r125, %r6;
	add.s32 	%r127, %r126, %r7;
	add.s32 	%r128, %r127, %r8;
	add.s32 	%r129, %r128, %r9;
	add.s32 	%r130, %r129, %r10;
	add.s32 	%r131, %r130, %r11;
	add.s32 	%r132, %r131, %r12;
	add.s32 	%r133, %r132, %r13;
	add.s32 	%r134, %r133, %r14;
	add.s32 	%r135, %r134, %r15;
	st.shared.v4.u32 	[%r4], {%r124, %r125, %r126, %r127};
	st.shared.v4.u32 	[%r4+16], {%r128, %r129, %r130, %r131};
	st.shared.v4.u32 	[%r4+32], {%r132, %r133, %r134, %r135};
	bar.sync 	0;
	ld.shared.u32 	%r136, [%r3];
	ld.shared.u32 	%r137, [%r3+512];
	ld.shared.u32 	%r138, [%r3+1024];
	ld.shared.u32 	%r139, [%r3+1536];
	ld.shared.u32 	%r140, [%r3+2048];
	ld.shared.u32 	%r141, [%r3+2560];
	ld.shared.u32 	%r142, [%r3+3072];
	ld.shared.u32 	%r143, [%r3+3584];
	ld.shared.u32 	%r144, [%r3+4096];
	ld.shared.u32 	%r145, [%r3+4608];
	ld.shared.u32 	%r146, [%r3+5120];
	ld.shared.u32 	%r147, [%r3+5632];
	cvta.to.global.u64 	%rd20, %rd5;
	add.s64 	%rd22, %rd20, %rd11;
	st.global.u32 	[%rd22], %r136;
	st.global.u32 	[%rd22+512], %r137;
	st.global.u32 	[%rd22+1024], %r138;
	st.global.u32 	[%rd22+1536], %r139;
	st.global.u32 	[%rd22+2048], %r140;
	st.global.u32 	[%rd22+2560], %r141;
	st.global.u32 	[%rd22+3072], %r142;
	st.global.u32 	[%rd22+3584], %r143;
	st.global.u32 	[%rd22+4096], %r144;
	st.global.u32 	[%rd22+4608], %r145;
	st.global.u32 	[%rd22+5120], %r146;
	st.global.u32 	[%rd22+5632], %r147;
	ret;

}
	// .globl	_ZN3cub18CUB_300001_SM_10006detail11EmptyKernelIvEEvv
.visible .entry _ZN3cub18CUB_300001_SM_10006detail11EmptyKernelIvEEvv()
{


	ret;

}
	// .globl	_ZN3cub18CUB_300001_SM_10006detail4scan20DeviceScanInitKernelINS0_13ScanTileStateIiLb1EEEEEvT_i
.visible .entry _ZN3cub18CUB_300001_SM_10006detail4scan20DeviceScanInitKernelINS0_13ScanTileStateIiLb1EEEEEvT_i(
	.param .align 8 .b8 _ZN3cub18CUB_300001_SM_10006detail4scan20DeviceScanInitKernelINS0_13ScanTileStateIiLb1EEEEEvT_i_param_0[8],
	.param .u32 _ZN3cub18CUB_300001_SM_10006detail4scan20DeviceScanInitKernelINS0_13ScanTileStateIiLb1EEEEEvT_i_param_1
)
{
	.reg .pred 	%p<5>;
	.reg .b32 	%r<10>;
	.reg .b64 	%rd<7>;

	ld.param.u64 	%rd2, [_ZN3cub18CUB_300001_SM_10006detail4scan20DeviceScanInitKernelINS0_13ScanTileStateIiLb1EEEEEvT_i_param_0];
	ld.param.u32 	%r4, [_ZN3cub18CUB_300001_SM_10006detail4scan20DeviceScanInitKernelINS0_13ScanTileStateIiLb1EEEEEvT_i_param_1];
	cvta.to.global.u64 	%rd1, %rd2;
	mov.u32 	%r1, %ctaid.x;
	mov.u32 	%r5, %ntid.x;
	mov.u32 	%r2, %tid.x;
	mad.lo.s32 	%r3, %r1, %r5, %r2;
	setp.ge.s32 	%p1, %r3, %r4;
	@%p1 bra 	$L__BB8_2;
	mul.wide.s32 	%rd3, %r3, 8;
	add.s64 	%rd4, %rd1, %rd3;
	mov.b32 	%r6, 0;
	mov.b32 	%r7, 99;
	st.global.v2.u32 	[%rd4+256], {%r7, %r6};
$L__BB8_2:
	setp.ne.s32 	%p2, %r1, 0;
	setp.gt.u32 	%p3, %r2, 31;
	or.pred  	%p4, %p2, %p3;
	@%p4 bra 	$L__BB8_4;
	mul.wide.u32 	%rd5, %r2, 8;
	add.s64 	%rd6, %rd1, %rd5;
	mov.b32 	%r9, 0;
	st.global.v2.u32 	[%rd6], {%r9, %r9};
$L__BB8_4:
	ret;

}
	// .globl	_ZN3cub18CUB_300001_SM_10006detail4scan16DeviceScanKernelINS2_10policy_hubIiiijN4cuda3std3__44plusIvEEE10Policy1000EPiSC_NS0_13ScanTileStateIiLb1EEES9_NS1_10InputValueIiSC_EEjiLb0EiEEvT0_T1_T2_iT3_T4_T5_
.visible .entry _ZN3cub18CUB_300001_SM_10006detail4scan16DeviceScanKernelINS2_10policy_hubIiiijN4cuda3std3__44plusIvEEE10Policy1000EPiSC_NS0_13ScanTileStateIiLb1EEES9_NS1_10InputValueIiSC_EEjiLb0EiEEvT0_T1_T2_iT3_T4_T5_(
	.param .u64 .ptr .align 1 _ZN3cub18CUB_300001_SM_10006detail4scan16DeviceScanKernelINS2_10policy_hubIiiijN4cuda3std3__44plusIvEEE10Policy1000EPiSC_NS0_13ScanTileStateIiLb1EEES9_NS1_10InputValueIiSC_EEjiLb0EiEEvT0_T1_T2_iT3_T4_T5__param_0,
	.param .u64 .ptr .align 1 _ZN3cub18CUB_300001_SM_10006detail4scan16DeviceScanKernelINS2_10policy_hubIiiijN4cuda3std3__44plusIvEEE10Policy1000EPiSC_NS0_13ScanTileStateIiLb1EEES9_NS1_10InputValueIiSC_EEjiLb0EiEEvT0_T1_T2_iT3_T4_T5__param_1,
	.param .align 8 .b8 _ZN3cub18CUB_300001_SM_10006detail4scan16DeviceScanKernelINS2_10policy_hubIiiijN4cuda3std3__44plusIvEEE10Policy1000EPiSC_NS0_13ScanTileStateIiLb1EEES9_NS1_10InputValueIiSC_EEjiLb0EiEEvT0_T1_T2_iT3_T4_T5__param_2[8],
	.param .u32 _ZN3cub18CUB_300001_SM_10006detail4scan16DeviceScanKernelINS2_10policy_hubIiiijN4cuda3std3__44plusIvEEE10Policy1000EPiSC_NS0_13ScanTileStateIiLb1EEES9_NS1_10InputValueIiSC_EEjiLb0EiEEvT0_T1_T2_iT3_T4_T5__param_3,
	.param .align 1 .b8 _ZN3cub18CUB_300001_SM_10006detail4scan16DeviceScanKernelINS2_10policy_hubIiiijN4cuda3std3__44plusIvEEE10Policy1000EPiSC_NS0_13ScanTileStateIiLb1EEES9_NS1_10InputValueIiSC_EEjiLb0EiEEvT0_T1_T2_iT3_T4_T5__param_4[1],
	.param .align 8 .b8 _ZN3cub18CUB_300001_SM_10006detail4scan16DeviceScanKernelINS2_10policy_hubIiiijN4cuda3std3__44plusIvEEE10Policy1000EPiSC_NS0_13ScanTileStateIiLb1EEES9_NS1_10InputValueIiSC_EEjiLb0EiEEvT0_T1_T2_iT3_T4_T5__param_5[16],
	.param .u32 _ZN3cub18CUB_300001_SM_10006detail4scan16DeviceScanKernelINS2_10policy_hubIiiijN4cuda3std3__44plusIvEEE10Policy1000EPiSC_NS0_13ScanTileStateIiLb1EEES9_NS1_10InputValueIiSC_EEjiLb0EiEEvT0_T1_T2_iT3_T4_T5__param_6
)
.maxntid 384
{
	.reg .pred 	%p<160>;
	.reg .b16 	%rs<3>;
	.reg .b32 	%r<1038>;
	.reg .b64 	%rd<61>;
	// demoted variable
	.shared .align 16 .b8 _ZZN3cub18CUB_300001_SM_10006detail4scan16DeviceScanKernelINS2_10policy_hubIiiijN4cuda3std3__44plusIvEEE10Policy1000EPiSC_NS0_13ScanTileStateIiLb1EEES9_NS1_10InputValueIiSC_EEjiLb0EiEEvT0_T1_T2_iT3_T4_T5_E12temp_storage[33808];
	ld.param.u32 	%r241, [_ZN3cub18CUB_300001_SM_10006detail4scan16DeviceScanKernelINS2_10policy_hubIiiijN4cuda3std3__44plusIvEEE10Policy1000EPiSC_NS0_13ScanTileStateIiLb1EEES9_NS1_10InputValueIiSC_EEjiLb0EiEEvT0_T1_T2_iT3_T4_T5__param_5];
	bfe.u32 	%r242, %r241, 0, 8;
	cvt.u16.u32 	%rs1, %r242;
	and.b16  	%rs2, %rs1, 255;
	ld.param.u64 	%rd14, [_ZN3cub18CUB_300001_SM_10006detail4scan16DeviceScanKernelINS2_10policy_hubIiiijN4cuda3std3__44plusIvEEE10Policy1000EPiSC_NS0_13ScanTileStateIiLb1EEES9_NS1_10InputValueIiSC_EEjiLb0EiEEvT0_T1_T2_iT3_T4_T5__param_2];
	ld.param.u64 	%rd2, [_ZN3cub18CUB_300001_SM_10006detail4scan16DeviceScanKernelINS2_10policy_hubIiiijN4cuda3std3__44plusIvEEE10Policy1000EPiSC_NS0_13ScanTileStateIiLb1EEES9_NS1_10InputValueIiSC_EEjiLb0EiEEvT0_T1_T2_iT3_T4_T5__param_5+8];
	ld.param.u64 	%rd15, [_ZN3cub18CUB_300001_SM_10006detail4scan16DeviceScanKernelINS2_10policy_hubIiiijN4cuda3std3__44plusIvEEE10Policy1000EPiSC_NS0_13ScanTileStateIiLb1EEES9_NS1_10InputValueIiSC_EEjiLb0EiEEvT0_T1_T2_iT3_T4_T5__param_0];
	ld.param.u32 	%r240, [_ZN3cub18CUB_300001_SM_10006detail4scan16DeviceScanKernelINS2_10policy_hubIiiijN4cuda3std3__44plusIvEEE10Policy1000EPiSC_NS0_13ScanTileStateIiLb1EEES9_NS1_10InputValueIiSC_EEjiLb0EiEEvT0_T1_T2_iT3_T4_T5__param_6];
	cvta.to.global.u64 	%rd1, %rd15;
	setp.eq.s16 	%p1, %rs2, 0;
	@%p1 bra 	$L__BB9_2;
	cvta.to.global.u64 	%rd16, %rd2;
	ld.global.u32 	%r985, [%rd16];
	bra.uni 	$L__BB9_3;
$L__BB9_2:
	cvt.u32.u64 	%r985, %rd2;
$L__BB9_3:
	ld.param.u32 	%r983, [_ZN3cub18CUB_300001_SM_10006detail4scan16DeviceScanKernelINS2_10policy_hubIiiijN4cuda3std3__44plusIvEEE10Policy1000EPiSC_NS0_13ScanTileStateIiLb1EEES9_NS1_10InputValueIiSC_EEjiLb0EiEEvT0_T1_T2_iT3_T4_T5__param_3];
	mov.u32 	%r243, %ctaid.x;
	add.s32 	%r986, %r983, %r243;
	mul.lo.s32 	%r5, %r986, 8448;
	sub.s32 	%r6, %r240, %r5;
	setp.lt.u32 	%p2, %r6, 8449;
	@%p2 bra 	$L__BB9_29;
	cvt.u64.u32 	%rd40, %r5;
	mov.u32 	%r7, %tid.x;
	and.b32  	%r628, %r7, 31;
	and.b32  	%r629, %r7, 992;
	mul.lo.s32 	%r630, %r629, 22;
	or.b32  	%r631, %r630, %r628;
	cvt.u64.u32 	%rd41, %r631;
	add.s64 	%rd4, %rd41, %rd40;
	shl.b64 	%rd42, %rd4, 2;
	add.s64 	%rd43, %rd1, %rd42;
	ld.global.u32 	%r632, [%rd43];
	ld.global.u32 	%r633, [%rd43+128];
	ld.global.u32 	%r634, [%rd43+256];
	ld.global.u32 	%r635, [%rd43+384];
	ld.global.u32 	%r636, [%rd43+512];
	ld.global.u32 	%r637, [%rd43+640];
	ld.global.u32 	%r638, [%rd43+768];
	ld.global.u32 	%r639, [%rd43+896];
	ld.global.u32 	%r640, [%rd43+1024];
	ld.global.u32 	%r641, [%rd43+1152];
	ld.global.u32 	%r642, [%rd43+1280];
	ld.global.u32 	%r643, [%rd43+1408];
	ld.global.u32 	%r644, [%rd43+1536];
	ld.global.u32 	%r645, [%rd43+1664];
	ld.global.u32 	%r646, [%rd43+1792];
	ld.global.u32 	%r647, [%rd43+1920];
	ld.global.u32 	%r648, [%rd43+2048];
	ld.global.u32 	%r649, [%rd43+2176];
	ld.global.u32 	%r650, [%rd43+2304];
	ld.global.u32 	%r651, [%rd43+2432];
	ld.global.u32 	%r652, [%rd43+2560];
	ld.global.u32 	%r653, [%rd43+2688];
	// begin inline asm
	mov.u32 %r627, %laneid;
	// end inline asm
	shr.u32 	%r9, %r7, 5;
	mad.lo.s32 	%r654, %r9, 704, %r627;
	shl.b32 	%r655, %r654, 2;
	mov.u32 	%r656, _ZZN3cub18CUB_300001_SM_10006detail4scan16DeviceScanKernelINS2_10policy_hubIiiijN4cuda3std3__44plusIvEEE10Policy1000EPiSC_NS0_13ScanTileStateIiLb1EEES9_NS1_10InputValueIiSC_EEjiLb0EiEEvT0_T1_T2_iT3_T4_T5_E12temp_storage;
	add.s32 	%r10, %r656, %r655;
	st.shared.u32 	[%r10], %r632;
	st.shared.u32 	[%r10+128], %r633;
	st.shared.u32 	[%r10+256], %r634;
	st.shared.u32 	[%r10+384], %r635;
	st.shared.u32 	[%r10+512], %r636;
	st.shared.u32 	[%r10+640], %r637;
	st.shared.u32 	[%r10+768], %r638;
	st.shared.u32 	[%r10+896], %r639;
	st.shared.u32 	[%r10+1024], %r640;
	st.shared.u32 	[%r10+1152], %r641;
	st.shared.u32 	[%r10+1280], %r642;
	st.shared.u32 	[%r10+1408], %r643;
	st.shared.u32 	[%r10+1536], %r644;
	st.shared.u32 	[%r10+1664], %r645;
	st.shared.u32 	[%r10+1792], %r646;
	st.shared.u32 	[%r10+1920], %r647;
	st.shared.u32 	[%r10+2048], %r648;
	st.shared.u32 	[%r10+2176], %r649;
	st.shared.u32 	[%r10+2304], %r650;
	st.shared.u32 	[%r10+2432], %r651;
	st.shared.u32 	[%r10+2560], %r652;
	st.shared.u32 	[%r10+2688], %r653;
	bar.warp.sync 	-1;
	mad.lo.s32 	%r11, %r627, 84, %r10;
	ld.shared.v2.u32 	{%r12, %r13}, [%r11];
	ld.shared.v2.u32 	{%r14, %r15}, [%r11+8];
	ld.shared.v2.u32 	{%r16, %r17}, [%r11+16];
	ld.shared.v2.u32 	{%r18, %r19}, [%r11+24];
	ld.shared.v2.u32 	{%r20, %r21}, [%r11+32];
	ld.shared.v2.u32 	{%r22, %r23}, [%r11+40];
	ld.shared.v2.u32 	{%r24, %r25}, [%r11+48];
	ld.shared.v2.u32 	{%r26, %r27}, [%r11+56];
	ld.shared.v2.u32 	{%r28, %r29}, [%r11+64];
	ld.shared.v2.u32 	{%r30, %r31}, [%r11+72];
	ld.shared.v2.u32 	{%r32, %r33}, [%r11+80];
	bar.sync 	0;
	setp.ne.s32 	%p104, %r986, 0;
	@%p104 bra 	$L__BB9_9;
	add.s32 	%r878, %r13, %r12;
	add.s32 	%r879, %r14, %r878;
	add.s32 	%r880, %r15, %r879;
	add.s32 	%r881, %r16, %r880;
	add.s32 	%r882, %r17, %r881;
	add.s32 	%r883, %r18, %r882;
	add.s32 	%r884, %r19, %r883;
	add.s32 	%r885, %r20, %r884;
	add.s32 	%r886, %r21, %r885;
	add.s32 	%r887, %r22, %r886;
	add.s32 	%r888, %r23, %r887;
	add.s32 	%r889, %r24, %r888;
	add.s32 	%r890, %r25, %r889;
	add.s32 	%r891, %r26, %r890;
	add.s32 	%r892, %r27, %r891;
	add.s32 	%r893, %r28, %r892;
	add.s32 	%r894, %r29, %r893;
	add.s32 	%r895, %r30, %r894;
	add.s32 	%r896, %r31, %r895;
	add.s32 	%r897, %r32, %r896;
	add.s32 	%r852, %r33, %r897;
	mov.b32 	%r850, 1;
	mov.b32 	%r875, 0;
	mov.b32 	%r877, -1;
	// begin inline asm
	{  .reg .s32 r0;  .reg .pred p;  shfl.sync.up.b32 r0|p, %r852, %r850, %r875, %r877;  @p add.s32 r0, r0, %r852;  mov.s32 %r848, r0;}
	// end inline asm
	mov.b32 	%r856, 2;
	// begin inline asm
	{  .reg .s32 r0;  .reg .pred p;  shfl.sync.up.b32 r0|p, %r848, %r856, %r875, %r877;  @p add.s32 r0, r0, %r848;  mov.s32 %r854, r0;}
	// end inline asm
	mov.b32 	%r862, 4;
	// begin inline asm
	{  .reg .s32 r0;  .reg .pred p;  shfl.sync.up.b32 r0|p, %r854, %r862, %r875, %r877;  @p add.s32 r0, r0, %r854;  mov.s32 %r860, r0;}
	// end inline asm
	mov.b32 	%r868, 8;
	// begin inline asm
	{  .reg .s32 r0;  .reg .pred p;  shfl.sync.up.b32 r0|p, %r860, %r868, %r875, %r877;  @p add.s32 r0, r0, %r860;  mov.s32 %r866, r0;}
	// end inline asm
	mov.b32 	%r874, 16;
	// begin inline asm
	{  .reg .s32 r0;  .reg .pred p;  shfl.sync.up.b32 r0|p, %r866, %r874, %r875, %r877;  @p add.s32 r0, r0, %r866;  mov.s32 %r872, r0;}
	// end inline asm
	setp.ne.s32 	%p146, %r627, 31;
	@%p146 bra 	$L__BB9_7;
	shl.b32 	%r898, %r9, 2;
	add.s32 	%r900, %r656, %r898;
	st.shared.u32 	[%r900+16], %r872;
$L__BB9_7:
	bar.sync 	0;
	ld.shared.v4.u32 	{%r901, %r902, %r903, %r904}, [_ZZN3cub18CUB_300001_SM_10006detail4scan16DeviceScanKernelINS2_10policy_hubIiiijN4cuda3std3__44plusIvEEE10Policy1000EPiSC_NS0_13ScanTileStateIiLb1EEES9_NS1_10InputValueIiSC_EEjiLb0EiEEvT0_T1_T2_iT3_T4_T5_E12temp_storage+16];
	add.s32 	%r905, %r902, %r901;
	setp.eq.s32 	%p147, %r9, 2;
	selp.b32 	%r906, %r905, %r901, %p147;
	add.s32 	%r907, %r905, %r903;
	setp.eq.s32 	%p148, %r9, 3;
	selp.b32 	%r908, %r907, %r906, %p148;
	add.s32 	%r909, %r907, %r904;
	setp.eq.s32 	%p149, %r9, 4;
	selp.b32 	%r910, %r909, %r908, %p149;
	ld.shared.v4.u32 	{%r911, %r912, %r913, %r914}, [_ZZN3cub18CUB_300001_SM_10006detail4scan16DeviceScanKernelINS2_10policy_hubIiiijN4cuda3std3__44plusIvEEE10Policy1000EPiSC_NS0_13ScanTileStateIiLb1EEES9_NS1_10InputValueIiSC_EEjiLb0EiEEvT0_T1_T2_iT3_T4_T5_E12temp_storage+32];
	add.s32 	%r915, %r909, %r911;
	setp.eq.s32 	%p150, %r9, 5;
	selp.b32 	%r916, %r915, %r910, %p150;
	add.s32 	%r917, %r915, %r912;
	setp.eq.s32 	%p151, %r9, 6;
	selp.b32 	%r918, %r917, %r916, %p151;
	add.s32 	%r919, %r917, %r913;
	setp.eq.s32 	%p152, %r9, 7;
	selp.b32 	%r920, %r919, %r918, %p152;
	add.s32 	%r921, %r919, %r914;
	setp.eq.s32 	%p153, %r9, 8;
	selp.b32 	%r922, %r921, %r920, %p153;
	ld.shared.v4.u32 	{%r923, %r924, %r925, %r926}, [_ZZN3cub18CUB_300001_SM_10006detail4scan16DeviceScanKernelINS2_10policy_hubIiiijN4cuda3std3__44plusIvEEE10Policy1000EPiSC_NS0_13ScanTileStateIiLb1EEES9_NS1_10InputValueIiSC_EEjiLb0EiEEvT0_T1_T2_iT3_T4_T5_E12temp_storage+48];
	add.s32 	%r927, %r921, %r923;
	setp.eq.s32 	%p154, %r9, 9;
	selp.b32 	%r928, %r927, %r922, %p154;
	add.s32 	%r929, %r927, %r924;
	setp.eq.s32 	%p155, %r9, 10;
	selp.b32 	%r930, %r929, %r928, %p155;
	add.s32 	%r931, %r929, %r925;
	setp.eq.s32 	%p156, %r9, 11;
	selp.b32 	%r932, %r931, %r930, %p156;
	setp.lt.u32 	%p157, %r7, 32;
	selp.b32 	%r933, 0, %r932, %p157;
	setp.eq.s32 	%p158, %r627, 0;
	sub.s32 	%r934, %r872, %r852;
	selp.b32 	%r935, 0, %r934, %p158;
	add.s32 	%r936, %r935, %r985;
	add.s32 	%r1000, %r936, %r933;
	add.s32 	%r937, %r926, %r985;
	add.s32 	%r37, %r937, %r931;
	setp.ne.s32 	%p159, %r7, 0;
	@%p159 bra 	$L__BB9_28;
	add.s64 	%rd55, %rd14, 256;
	mov.b32 	%r938, 101;
	// begin inline asm
	st.relaxed.gpu.v2.u32 [%rd55], {%r938, %r37};
	// end inline asm
	bra.uni 	$L__BB9_28;
$L__BB9_9:
	add.s32 	%r687, %r13, %r12;
	add.s32 	%r688, %r14, %r687;
	add.s32 	%r689, %r15, %r688;
	add.s32 	%r690, %r16, %r689;
	add.s32 	%r691, %r17, %r690;
	add.s32 	%r692, %r18, %r691;
	add.s32 	%r693, %r19, %r692;
	add.s32 	%r694, %r20, %r693;
	add.s32 	%r695, %r21, %r694;
	add.s32 	%r696, %r22, %r695;
	add.s32 	%r697, %r23, %r696;
	add.s32 	%r698, %r24, %r697;
	add.s32 	%r699, %r25, %r698;
	add.s32 	%r700, %r26, %r699;
	add.s32 	%r701, %r27, %r700;
	add.s32 	%r702, %r28, %r701;
	add.s32 	%r703, %r29, %r702;
	add.s32 	%r704, %r30, %r703;
	add.s32 	%r705, %r31, %r704;
	add.s32 	%r706, %r32, %r705;
	add.s32 	%r661, %r33, %r706;
	mov.b32 	%r659, 1;
	mov.b32 	%r684, 0;
	mov.b32 	%r686, -1;
	// begin inline asm
	{  .reg .s32 r0;  .reg .pred p;  shfl.sync.up.b32 r0|p, %r661, %r659, %r684, %r686;  @p add.s32 r0, r0, %r661;  mov.s32 %r657, r0;}
	// end inline asm
	mov.b32 	%r665, 2;
	// begin inline asm
	{  .reg .s32 r0;  .reg .pred p;  shfl.sync.up.b32 r0|p, %r657, %r665, %r684, %r686;  @p add.s32 r0, r0, %r657;  mov.s32 %r663, r0;}
	// end inline asm
	mov.b32 	%r671, 4;
	// begin inline asm
	{  .reg .s32 r0;  .reg .pred p;  shfl.sync.up.b32 r0|p, %r663, %r671, %r684, %r686;  @p add.s32 r0, r0, %r663;  mov.s32 %r669, r0;}
	// end inline asm
	mov.b32 	%r677, 8;
	// begin inline asm
	{  .reg .s32 r0;  .reg .pred p;  shfl.sync.up.b32 r0|p, %r669, %r677, %r684, %r686;  @p add.s32 r0, r0, %r669;  mov.s32 %r675, r0;}
	// end inline asm
	mov.b32 	%r683, 16;
	// begin inline asm
	{  .reg .s32 r0;  .reg .pred p;  shfl.sync.up.b32 r0|p, %r675, %r683, %r684, %r686;  @p add.s32 r0, r0, %r675;  mov.s32 %r681, r0;}
	// end inline asm
	setp.ne.s32 	%p105, %r627, 31;
	@%p105 bra 	$L__BB9_11;
	shl.b32 	%r707, %r9, 2;
	add.s32 	%r709, %r656, %r707;
	st.shared.u32 	[%r709+16], %r681;
$L__BB9_11:
	sub.s32 	%r710, %r681, %r661;
	bar.sync 	0;
	ld.shared.v4.u32 	{%r711, %r712, %r713, %r714}, [_ZZN3cub18CUB_300001_SM_10006detail4scan16DeviceScanKernelINS2_10policy_hubIiiijN4cuda3std3__44plusIvEEE10Policy1000EPiSC_NS0_13ScanTileStateIiLb1EEES9_NS1_10InputValueIiSC_EEjiLb0EiEEvT0_T1_T2_iT3_T4_T5_E12temp_storage+16];
	add.s32 	%r715, %r712, %r711;
	setp.eq.s32 	%p106, %r9, 2;
	selp.b32 	%r716, %r715, %r711, %p106;
	add.s32 	%r717, %r715, %r713;
	setp.eq.s32 	%p107, %r9, 3;
	selp.b32 	%r718, %r717, %r716, %p107;
	add.s32 	%r719, %r717, %r714;
	setp.eq.s32 	%p108, %r9, 4;
	selp.b32 	%r720, %r719, %r718, %p108;
	ld.shared.v4.u32 	{%r721, %r722, %r723, %r724}, [_ZZN3cub18CUB_300001_SM_10006detail4scan16DeviceScanKernelINS2_10policy_hubIiiijN4cuda3std3__44plusIvEEE10Policy1000EPiSC_NS0_13ScanTileStateIiLb1EEES9_NS1_10InputValueIiSC_EEjiLb0EiEEvT0_T1_T2_iT3_T4_T5_E12temp_storage+32];
	add.s32 	%r725, %r719, %r721;
	setp.eq.s32 	%p109, %r9, 5;
	selp.b32 	%r726, %r725, %r720, %p109;
	add.s32 	%r727, %r725, %r722;
	setp.eq.s32 	%p110, %r9, 6;
	selp.b32 	%r728, %r727, %r726, %p110;
	add.s32 	%r729, %r727, %r723;
	setp.eq.s32 	%p111, %r9, 7;
	selp.b32 	%r730, %r729, %r728, %p111;
	add.s32 	%r731, %r729, %r724;
	setp.eq.s32 	%p112, %r9, 8;
	selp.b32 	%r732, %r731, %r730, %p112;
	ld.shared.v4.u32 	{%r733, %r734, %r735, %r736}, [_ZZN3cub18CUB_300001_SM_10006detail4scan16DeviceScanKernelINS2_10policy_hubIiiijN4cuda3std3__44plusIvEEE10Policy1000EPiSC_NS0_13ScanTileStateIiLb1EEES9_NS1_10InputValueIiSC_EEjiLb0EiEEvT0_T1_T2_iT3_T4_T5_E12temp_storage+48];
	add.s32 	%r737, %r731, %r733;
	setp.eq.s32 	%p113, %r9, 9;
	selp.b32 	%r738, %r737, %r732, %p113;
	add.s32 	%r739, %r737, %r734;
	setp.eq.s32 	%p114, %r9, 10;
	selp.b32 	%r740, %r739, %r738, %p114;
	add.s32 	%r741, %r739, %r735;
	setp.eq.s32 	%p115, %r9, 11;
	selp.b32 	%r742, %r741, %r740, %p115;
	add.s32 	%r40, %r741, %r736;
	setp.gt.u32 	%p116, %r7, 31;
	setp.lt.u32 	%p117, %r7, 32;
	setp.eq.s32 	%p118, %r627, 0;
	selp.b32 	%r743, 0, %r710, %p118;
	add.s32 	%r999, %r742, %r743;
	selp.b32 	%r42, %r710, %r999, %p117;
	@%p116 bra 	$L__BB9_27;
	setp.ne.s32 	%p119, %r7, 0;
	mul.wide.s32 	%rd44, %r986, 8;
	add.s64 	%rd5, %rd14, %rd44;
	@%p119 bra 	$L__BB9_14;
	st.shared.u32 	[_ZZN3cub18CUB_300001_SM_10006detail4scan16DeviceScanKernelINS2_10policy_hubIiiijN4cuda3std3__44plusIvEEE10Policy1000EPiSC_NS0_13ScanTileStateIiLb1EEES9_NS1_10InputValueIiSC_EEjiLb0EiEEvT0_T1_T2_iT3_T4_T5_E12temp_storage+12], %r40;
	add.s64 	%rd45, %rd5, 256;
	mov.b32 	%r744, 100;
	// begin inline asm
	st.relaxed.gpu.v2.u32 [%rd45], {%r744, %r40};
	// end inline asm
$L__BB9_14:
	not.b32 	%r750, %r7;
	add.s32 	%r994, %r986, %r750;
	mov.b32 	%r746, 830;
	// begin inline asm
	nanosleep.u32 %r746;
	// end inline asm
	mul.wide.s32 	%rd47, %r994, 8;
	add.s64 	%rd48, %rd14, %rd47;
	add.s64 	%rd46, %rd48, 256;
	// begin inline asm
	ld.relaxed.gpu.v2.u32 {%r996, %r988}, [%rd46];
	// end inline asm
	mov.b32 	%r989, 952;
$L__BB9_15:
	setp.eq.s32 	%p120, %r996, 99;
	mov.b32 	%r751, -1;
	vote.sync.any.pred 	%p121, %p120, %r751;
	not.pred 	%p122, %p121;
	@%p122 bra 	$L__BB9_17;
	mul.lo.s32 	%r846, %r986, 16807;
	and.b32  	%r986, %r846, 2147483647;
	add.s32 	%r847, %r989, 1;
	rem.u32 	%r843, %r986, %r847;
	// begin inline asm
	nanosleep.u32 %r843;
	// end inline asm
	shr.u32 	%r989, %r989, 1;
	// begin inline asm
	ld.relaxed.gpu.v2.u32 {%r996, %r988}, [%rd46];
	// end inline asm
	bra.uni 	$L__BB9_15;
$L__BB9_17:
	setp.eq.s32 	%p123, %r996, 101;
	mov.b32 	%r778, -1;
	vote.sync.ballot.b32 	%r780, %p123, %r778;
	// begin inline asm
	mov.u32 %r753, %lanemask_ge;
	// end inline asm
	and.b32  	%r781, %r780, %r753;
	or.b32  	%r782, %r781, -2147483648;
	add.s32 	%r783, %r782, -1;
	not.b32 	%r784, %r782;
	and.b32  	%r785, %r784, %r783;
	popc.b32 	%r757, %r785;
	mov.b32 	%r756, 1;
	// begin inline asm
	shfl.sync.down.b32 %r754, %r988, %r756, %r757, %r778;
	// end inline asm
	setp.lt.s32 	%p125, %r627, %r757;
	selp.b32 	%r786, %r754, 0, %p125;
	add.s32 	%r760, %r786, %r988;
	mov.b32 	%r761, 2;
	// begin inline asm
	shfl.sync.down.b32 %r759, %r760, %r761, %r757, %r778;
	// end inline asm
	add.s32 	%r57, %r627, 2;
	setp.gt.s32 	%p126, %r57, %r757;
	selp.b32 	%r787, 0, %r759, %p126;
	add.s32 	%r765, %r760, %r787;
	mov.b32 	%r766, 4;
	// begin inline asm
	shfl.sync.down.b32 %r764, %r765, %r766, %r757, %r778;
	// end inline asm
	add.s32 	%r58, %r627, 4;
	setp.gt.s32 	%p127, %r58, %r757;
	selp.b32 	%r788, 0, %r764, %p127;
	add.s32 	%r770, %r765, %r788;
	mov.b32 	%r771, 8;
	// begin inline asm
	shfl.sync.down.b32 %r769, %r770, %r771, %r757, %r778;
	// end inline asm
	add.s32 	%r59, %r627, 8;
	setp.gt.s32 	%p128, %r59, %r757;
	selp.b32 	%r789, 0, %r769, %p128;
	add.s32 	%r775, %r770, %r789;
	mov.b32 	%r776, 16;
	// begin inline asm
	shfl.sync.down.b32 %r774, %r775, %r776, %r757, %r778;
	// end inline asm
	add.s32 	%r60, %r627, 16;
	setp.gt.s32 	%p129, %r60, %r757;
	selp.b32 	%r790, 0, %r774, %p129;
	add.s32 	%r993, %r775, %r790;
	add.s64 	%rd7, %rd14, 256;
	mov.b32 	%r990, 952;
$L__BB9_18:
	setp.ne.s32 	%p130, %r996, 101;
	mov.b32 	%r791, -1;
	vote.sync.all.pred 	%p131, %p130, %r791;
	not.pred 	%p132, %p131;
	@%p132 bra 	$L__BB9_23;
	shr.u32 	%r990, %r990, 1;
	mul.wide.s32 	%rd51, %r994, 8;
	add.s64 	%rd52, %rd7, %rd51;
	add.s64 	%rd50, %rd52, -256;
	// begin inline asm
	ld.relaxed.gpu.v2.u32 {%r996, %r997}, [%rd50];
	// end inline asm
	mov.u32 	%r998, %r990;
$L__BB9_20:
	setp.eq.s32 	%p136, %r996, 99;
	mov.b32 	%r799, -1;
	vote.sync.any.pred 	%p137, %p136, %r799;
	not.pred 	%p138, %p137;
	@%p138 bra 	$L__BB9_22;
	mul.lo.s32 	%r841, %r986, 16807;
	and.b32  	%r986, %r841, 2147483647;
	add.s32 	%r842, %r998, 1;
	rem.u32 	%r838, %r986, %r842;
	// begin inline asm
	nanosleep.u32 %r838;
	// end inline asm
	shr.u32 	%r998, %r998, 1;
	// begin inline asm
	ld.relaxed.gpu.v2.u32 {%r996, %r997}, [%rd50];
	// end inline asm
	bra.uni 	$L__BB9_20;
$L__BB9_22:
	setp.eq.s32 	%p139, %r996, 101;
	mov.b32 	%r825, -1;
	vote.sync.ballot.b32 	%r826, %p139, %r825;
	and.b32  	%r827, %r826, %r753;
	or.b32  	%r828, %r827, -2147483648;
	add.s32 	%r829, %r828, -1;
	not.b32 	%r830, %r828;
	and.b32  	%r831, %r830, %r829;
	popc.b32 	%r804, %r831;
	mov.b32 	%r803, 1;
	// begin inline asm
	shfl.sync.down.b32 %r801, %r997, %r803, %r804, %r825;
	// end inline asm
	setp.lt.s32 	%p141, %r627, %r804;
	selp.b32 	%r832, %r801, 0, %p141;
	add.s32 	%r807, %r832, %r997;
	mov.b32 	%r808, 2;
	// begin inline asm
	shfl.sync.down.b32 %r806, %r807, %r808, %r804, %r825;
	// end inline asm
	setp.gt.s32 	%p142, %r57, %r804;
	selp.b32 	%r833, 0, %r806, %p142;
	add.s32 	%r812, %r807, %r833;
	mov.b32 	%r813, 4;
	// begin inline asm
	shfl.sync.down.b32 %r811, %r812, %r813, %r804, %r825;
	// end inline asm
	setp.gt.s32 	%p143, %r58, %r804;
	selp.b32 	%r834, 0, %r811, %p143;
	add.s32 	%r817, %r812, %r834;
	mov.b32 	%r818, 8;
	// begin inline asm
	shfl.sync.down.b32 %r816, %r817, %r818, %r804, %r825;
	// end inline asm
	setp.gt.s32 	%p144, %r59, %r804;
	selp.b32 	%r835, 0, %r816, %p144;
	add.s32 	%r822, %r817, %r835;
	mov.b32 	%r823, 16;
	// begin inline asm
	shfl.sync.down.b32 %r821, %r822, %r823, %r804, %r825;
	// end inline asm
	setp.gt.s32 	%p145, %r60, %r804;
	selp.b32 	%r836, 0, %r821, %p145;
	add.s32 	%r837, %r836, %r993;
	add.s32 	%r993, %r837, %r822;
	add.s32 	%r994, %r994, -32;
	bra.uni 	$L__BB9_18;
$L__BB9_23:
	@%p119 bra 	$L__BB9_25;
	add.s32 	%r794, %r993, %r40;
	add.s64 	%rd49, %rd5, 256;
	mov.b32 	%r793, 101;
	// begin inline asm
	st.relaxed.gpu.v2.u32 [%rd49], {%r793, %r794};
	// end inline asm
	st.shared.u32 	[_ZZN3cub18CUB_300001_SM_10006detail4scan16DeviceScanKernelINS2_10policy_hubIiiijN4cuda3std3__44plusIvEEE10Policy1000EPiSC_NS0_13ScanTileStateIiLb1EEES9_NS1_10InputValueIiSC_EEjiLb0EiEEvT0_T1_T2_iT3_T4_T5_E12temp_storage+4], %r993;
	st.shared.u32 	[_ZZN3cub18CUB_300001_SM_10006detail4scan16DeviceScanKernelINS2_10policy_hubIiiijN4cuda3std3__44plusIvEEE10Policy1000EPiSC_NS0_13ScanTileStateIiLb1EEES9_NS1_10InputValueIiSC_EEjiLb0EiEEvT0_T1_T2_iT3_T4_T5_E12temp_storage+8], %r794;
$L__BB9_25:
	setp.ne.s32 	%p134, %r627, 0;
	mov.u32 	%r999, %r42;
	@%p134 bra 	$L__BB9_27;
	st.shared.u32 	[_ZZN3cub18CUB_300001_SM_10006detail4scan16DeviceScanKernelINS2_10policy_hubIiiijN4cuda3std3__44plusIvEEE10Policy1000EPiSC_NS0_13ScanTileStateIiLb1EEES9_NS1_10InputValueIiSC_EEjiLb0EiEEvT0_T1_T2_iT3_T4_T5_E12temp_storage+76], %r993;
	mov.u32 	%r999, %r993;
$L__BB9_27:
	bar.sync 	0;
	setp.eq.s32 	%p135, %r7, 0;
	ld.shared.u32 	%r795, [_ZZN3cub18CUB_300001_SM_10006detail4scan16DeviceScanKernelINS2_10policy_hubIiiijN4cuda3std3__44plusIvEEE10Policy1000EPiSC_NS0_13ScanTileStateIiLb1EEES9_NS1_10InputValueIiSC_EEjiLb0EiEEvT0_T1_T2_iT3_T4_T5_E12temp_storage+76];
	selp.b32 	%r796, 0, %r795, %p135;
	add.s32 	%r1000, %r796, %r999;
$L__BB9_28:
	ld.param.u64 	%rd60, [_ZN3cub18CUB_300001_SM_10006detail4scan16DeviceScanKernelINS2_10policy_hubIiiijN4cuda3std3__44plusIvEEE10Policy1000EPiSC_NS0_13ScanTileStateIiLb1EEES9_NS1_10InputValueIiSC_EEjiLb0EiEEvT0_T1_T2_iT3_T4_T5__param_1];
	add.s32 	%r940, %r1000, %r12;
	add.s32 	%r941, %r13, %r940;
	add.s32 	%r942, %r14, %r941;
	add.s32 	%r943, %r15, %r942;
	add.s32 	%r944, %r16, %r943;
	add.s32 	%r945, %r17, %r944;
	add.s32 	%r946, %r18, %r945;
	add.s32 	%r947, %r19, %r946;
	add.s32 	%r948, %r20, %r947;
	add.s32 	%r949, %r21, %r948;
	add.s32 	%r950, %r22, %r949;
	add.s32 	%r951, %r23, %r950;
	add.s32 	%r952, %r24, %r951;
	add.s32 	%r953, %r25, %r952;
	add.s32 	%r954, %r26, %r953;
	add.s32 	%r955, %r27, %r954;
	add.s32 	%r956, %r28, %r955;
	add.s32 	%r957, %r29, %r956;
	add.s32 	%r958, %r30, %r957;
	add.s32 	%r959, %r31, %r958;
	add.s32 	%r960, %r32, %r959;
	bar.sync 	0;
	st.shared.v2.u32 	[%r11], {%r1000, %r940};
	st.shared.v2.u32 	[%r11+8], {%r941, %r942};
	st.shared.v2.u32 	[%r11+16], {%r943, %r944};
	st.shared.v2.u32 	[%r11+24], {%r945, %r946};
	st.shared.v2.u32 	[%r11+32], {%r947, %r948};
	st.shared.v2.u32 	[%r11+40], {%r949, %r950};
	st.shared.v2.u32 	[%r11+48], {%r951, %r952};
	st.shared.v2.u32 	[%r11+56], {%r953, %r954};
	st.shared.v2.u32 	[%r11+64], {%r955, %r956};
	st.shared.v2.u32 	[%r11+72], {%r957, %r958};
	st.shared.v2.u32 	[%r11+80], {%r959, %r960};
	bar.warp.sync 	-1;
	ld.shared.u32 	%r961, [%r10];
	ld.shared.u32 	%r962, [%r10+128];
	ld.shared.u32 	%r963, [%r10+256];
	ld.shared.u32 	%r964, [%r10+384];
	ld.shared.u32 	%r965, [%r10+512];
	ld.shared.u32 	%r966, [%r10+640];
	ld.shared.u32 	%r967, [%r10+768];
	ld.shared.u32 	%r968, [%r10+896];
	ld.shared.u32 	%r969, [%r10+1024];
	ld.shared.u32 	%r970, [%r10+1152];
	ld.shared.u32 	%r971, [%r10+1280];
	ld.shared.u32 	%r972, [%r10+1408];
	ld.shared.u32 	%r973, [%r10+1536];
	ld.shared.u32 	%r974, [%r10+1664];
	ld.shared.u32 	%r975, [%r10+1792];
	ld.shared.u32 	%r976, [%r10+1920];
	ld.shared.u32 	%r977, [%r10+2048];
	ld.shared.u32 	%r978, [%r10+2176];
	ld.shared.u32 	%r979, [%r10+2304];
	ld.shared.u32 	%r980, [%r10+2432];
	ld.shared.u32 	%r981, [%r10+2560];
	ld.shared.u32 	%r982, [%r10+2688];
	cvta.to.global.u64 	%rd56, %rd60;
	add.s64 	%rd58, %rd56, %rd42;
	st.global.u32 	[%rd58], %r961;
	st.global.u32 	[%rd58+128], %r962;
	st.global.u32 	[%rd58+256], %r963;
	st.global.u32 	[%rd58+384], %r964;
	st.global.u32 	[%rd58+512], %r965;
	st.global.u32 	[%rd58+640], %r966;
	st.global.u32 	[%rd58+768], %r967;
	st.global.u32 	[%rd58+896], %r968;
	st.global.u32 	[%rd58+1024], %r969;
	st.global.u32 	[%rd58+1152], %r970;
	st.global.u32 	[%rd58+1280], %r971;
	st.global.u32 	[%rd58+1408], %r972;
	st.global.u32 	[%rd58+1536], %r973;
	st.global.u32 	[%rd58+1664], %r974;
	st.global.u32 	[%rd58+1792], %r975;
	st.global.u32 	[%rd58+1920], %r976;
	st.global.u32 	[%rd58+2048], %r977;
	st.global.u32 	[%rd58+2176], %r978;
	st.global.u32 	[%rd58+2304], %r979;
	st.global.u32 	[%rd58+2432], %r980;
	st.global.u32 	[%rd58+2560], %r981;
	st.global.u32 	[%rd58+2688], %r982;
	bra.uni 	$L__BB9_143;
$L__BB9_29:
	setp.eq.s32 	%p3, %r6, 0;
	@%p3 bra 	$L__BB9_143;
	mul.wide.u32 	%rd17, %r5, 4;
	add.s64 	%rd18, %rd1, %rd17;
	mov.u32 	%r85, %tid.x;
	ld.global.u32 	%r1022, [%rd18];
	and.b32  	%r244, %r85, 31;
	and.b32  	%r245, %r85, 992;
	mul.lo.s32 	%r246, %r245, 22;
	or.b32  	%r87, %r246, %r244;
	setp.ge.u32 	%p4, %r87, %r6;
	shl.b32 	%r247, %r87, 2;
	cvt.u64.u32 	%rd19, %r247;
	add.s64 	%rd9, %rd18, %rd19;
	mov.u32 	%r1001, %r1022;
	@%p4 bra 	$L__BB9_32;
	ld.global.u32 	%r1001, [%rd9];
$L__BB9_32:
	add.s32 	%r90, %r87, 32;
	setp.ge.u32 	%p5, %r90, %r6;
	mov.u32 	%r1002, %r1022;
	@%p5 bra 	$L__BB9_34;
	ld.global.u32 	%r1002, [%rd9+128];
$L__BB9_34:
	add.s32 	%r93, %r87, 64;
	setp.ge.u32 	%p6, %r93, %r6;
	mov.u32 	%r1003, %r1022;
	@%p6 bra 	$L__BB9_36;
	ld.global.u32 	%r1003, [%rd9+256];
$L__BB9_36:
	add.s32 	%r96, %r87, 96;
	setp.ge.u32 	%p7, %r96, %r6;
	mov.u32 	%r1004, %r1022;
	@%p7 bra 	$L__BB9_38;
	ld.global.u32 	%r1004, [%rd9+384];
$L__BB9_38:
	add.s32 	%r248, %r87, 128;
	setp.ge.u32 	%p8, %r248, %r6;
	mov.u32 	%r1005, %r1022;
	@%p8 bra 	$L__BB9_40;
	ld.global.u32 	%r1005, [%rd9+512];
$L__BB9_40:
	add.s32 	%r249, %r87, 160;
	setp.ge.u32 	%p9, %r249, %r6;
	mov.u32 	%r1006, %r1022;
	@%p9 bra 	$L__BB9_42;
	ld.global.u32 	%r1006, [%rd9+640];
$L__BB9_42:
	add.s32 	%r103, %r87, 192;
	setp.ge.u32 	%p10, %r103, %r6;
	mov.u32 	%r1007, %r1022;
	@%p10 bra 	$L__BB9_44;
	ld.global.u32 	%r1007, [%rd9+768];
$L__BB9_44:
	add.s32 	%r250, %r87, 224;
	setp.ge.u32 	%p11, %r250, %r6;
	mov.u32 	%r1008, %r1022;
	@%p11 bra 	$L__BB9_46;
	ld.global.u32 	%r1008, [%rd9+896];
$L__BB9_46:
	add.s32 	%r108, %r87, 256;
	setp.ge.u32 	%p12, %r108, %r6;
	mov.u32 	%r1009, %r1022;
	@%p12 bra 	$L__BB9_48;
	ld.global.u32 	%r1009, [%rd9+1024];
$L__BB9_48:
	add.s32 	%r251, %r87, 288;
	setp.ge.u32 	%p13, %r251, %r6;
	mov.u32 	%r1010, %r1022;
	@%p13 bra 	$L__BB9_50;
	ld.global.u32 	%r1010, [%rd9+1152];
$L__BB9_50:
	add.s32 	%r113, %r87, 320;
	setp.ge.u32 	%p14, %r113, %r6;
	mov.u32 	%r1011, %r1022;
	@%p14 bra 	$L__BB9_52;
	ld.global.u32 	%r1011, [%rd9+1280];
$L__BB9_52:
	add.s32 	%r116, %r87, 352;
	setp.ge.u32 	%p15, %r116, %r6;
	mov.u32 	%r1012, %r1022;
	@%p15 bra 	$L__BB9_54;
	ld.global.u32 	%r1012, [%rd9+1408];
$L__BB9_54:
	add.s32 	%r119, %r87, 384;
	setp.ge.u32 	%p16, %r119, %r6;
	mov.u32 	%r1013, %r1022;
	@%p16 bra 	$L__BB9_56;
	ld.global.u32 	%r1013, [%rd9+1536];
$L__BB9_56:
	add.s32 	%r122, %r87, 416;
	setp.ge.u32 	%p17, %r122, %r6;
	mov.u32 	%r1014, %r1022;
	@%p17 bra 	$L__BB9_58;
	ld.global.u32 	%r1014, [%rd9+1664];
$L__BB9_58:
	add.s32 	%r252, %r87, 448;
	setp.ge.u32 	%p18, %r252, %r6;
	mov.u32 	%r1015, %r1022;
	@%p18 bra 	$L__BB9_60;
	ld.global.u32 	%r1015, [%rd9+1792];
$L__BB9_60:
	add.s32 	%r127, %r87, 480;
	setp.ge.u32 	%p19, %r127, %r6;
	mov.u32 	%r1016, %r1022;
	@%p19 bra 	$L__BB9_62;
	ld.global.u32 	%r1016, [%rd9+1920];
$L__BB9_62:
	add.s32 	%r253, %r87, 512;
	setp.ge.u32 	%p20, %r253, %r6;
	mov.u32 	%r1017, %r1022;
	@%p20 bra 	$L__BB9_64;
	ld.global.u32 	%r1017, [%rd9+2048];
$L__BB9_64:
	add.s32 	%r254, %r87, 544;
	setp.ge.u32 	%p21, %r254, %r6;
	mov.u32 	%r1018, %r1022;
	@%p21 bra 	$L__BB9_66;
	ld.global.u32 	%r1018, [%rd9+2176];
$L__BB9_66:
	add.s32 	%r134, %r87, 576;
	setp.ge.u32 	%p22, %r134, %r6;
	mov.u32 	%r1019, %r1022;
	@%p22 bra 	$L__BB9_68;
	ld.global.u32 	%r1019, [%rd9+2304];
$L__BB9_68:
	add.s32 	%r255, %r87, 608;
	setp.ge.u32 	%p23, %r255, %r6;
	mov.u32 	%r1020, %r1022;
	@%p23 bra 	$L__BB9_70;
	ld.global.u32 	%r1020, [%rd9+2432];
$L__BB9_70:
	add.s32 	%r256, %r87, 640;
	setp.ge.u32 	%p24, %r256, %r6;
	mov.u32 	%r1021, %r1022;
	@%p24 bra 	$L__BB9_72;
	ld.global.u32 	%r1021, [%rd9+2560];
$L__BB9_72:
	add.s32 	%r141, %r87, 672;
	setp.ge.u32 	%p25, %r141, %r6;
	@%p25 bra 	$L__BB9_74;
	ld.global.u32 	%r1022, [%rd9+2688];
$L__BB9_74:
	// begin inline asm
	mov.u32 %r257, %laneid;
	// end inline asm
	shr.u32 	%r145, %r85, 5;
	mad.lo.s32 	%r258, %r145, 704, %r257;
	shl.b32 	%r259, %r258, 2;
	mov.u32 	%r260, _ZZN3cub18CUB_300001_SM_10006detail4scan16DeviceScanKernelINS2_10policy_hubIiiijN4cuda3std3__44plusIvEEE10Policy1000EPiSC_NS0_13ScanTileStateIiLb1EEES9_NS1_10InputValueIiSC_EEjiLb0EiEEvT0_T1_T2_iT3_T4_T5_E12temp_storage;
	add.s32 	%r146, %r260, %r259;
	st.shared.u32 	[%r146], %r1001;
	st.shared.u32 	[%r146+128], %r1002;
	st.shared.u32 	[%r146+256], %r1003;
	st.shared.u32 	[%r146+384], %r1004;
	st.shared.u32 	[%r146+512], %r1005;
	st.shared.u32 	[%r146+640], %r1006;
	st.shared.u32 	[%r146+768], %r1007;
	st.shared.u32 	[%r146+896], %r1008;
	st.shared.u32 	[%r146+1024], %r1009;
	st.shared.u32 	[%r146+1152], %r1010;
	st.shared.u32 	[%r146+1280], %r1011;
	st.shared.u32 	[%r146+1408], %r1012;
	st.shared.u32 	[%r146+1536], %r1013;
	st.shared.u32 	[%r146+1664], %r1014;
	st.shared.u32 	[%r146+1792], %r1015;
	st.shared.u32 	[%r146+1920], %r1016;
	st.shared.u32 	[%r146+2048], %r1017;
	st.shared.u32 	[%r146+2176], %r1018;
	st.shared.u32 	[%r146+2304], %r1019;
	st.shared.u32 	[%r146+2432], %r1020;
	st.shared.u32 	[%r146+2560], %r1021;
	st.shared.u32 	[%r146+2688], %r1022;
	bar.warp.sync 	-1;
	mad.lo.s32 	%r147, %r257, 84, %r146;
	ld.shared.v2.u32 	{%r148, %r149}, [%r147];
	ld.shared.v2.u32 	{%r150, %r151}, [%r147+8];
	ld.shared.v2.u32 	{%r152, %r153}, [%r147+16];
	ld.shared.v2.u32 	{%r154, %r155}, [%r147+24];
	ld.shared.v2.u32 	{%r156, %r157}, [%r147+32];
	ld.shared.v2.u32 	{%r158, %r159}, [%r147+40];
	ld.shared.v2.u32 	{%r160, %r161}, [%r147+48];
	ld.shared.v2.u32 	{%r162, %r163}, [%r147+56];
	ld.shared.v2.u32 	{%r164, %r165}, [%r147+64];
	ld.shared.v2.u32 	{%r166, %r167}, [%r147+72];
	ld.shared.v2.u32 	{%r168, %r169}, [%r147+80];
	bar.sync 	0;
	setp.ne.s32 	%p26, %r986, 0;
	@%p26 bra 	$L__BB9_78;
	add.s32 	%r490, %r149, %r148;
	add.s32 	%r491, %r150, %r490;
	add.s32 	%r492, %r151, %r491;
	add.s32 	%r493, %r152, %r492;
	add.s32 	%r494, %r153, %r493;
	add.s32 	%r495, %r154, %r494;
	add.s32 	%r496, %r155, %r495;
	add.s32 	%r497, %r156, %r496;
	add.s32 	%r498, %r157, %r497;
	add.s32 	%r499, %r158, %r498;
	add.s32 	%r500, %r159, %r499;
	add.s32 	%r501, %r160, %r500;
	add.s32 	%r502, %r161, %r501;
	add.s32 	%r503, %r162, %r502;
	add.s32 	%r504, %r163, %r503;
	add.s32 	%r505, %r164, %r504;
	add.s32 	%r506, %r165, %r505;
	add.s32 	%r507, %r166, %r506;
	add.s32 	%r508, %r167, %r507;
	add.s32 	%r509, %r168, %r508;
	add.s32 	%r464, %r169, %r509;
	mov.b32 	%r462, 1;
	mov.b32 	%r487, 0;
	mov.b32 	%r489, -1;
	// begin inline asm
	{  .reg .s32 r0;  .reg .pred p;  shfl.sync.up.b32 r0|p, %r464, %r462, %r487, %r489;  @p add.s32 r0, r0, %r464;  mov.s32 %r460, r0;}
	// end inline asm
	mov.b32 	%r468, 2;
	// begin inline asm
	{  .reg .s32 r0;  .reg .pred p;  shfl.sync.up.b32 r0|p, %r460, %r468, %r487, %r489;  @p add.s32 r0, r0, %r460;  mov.s32 %r466, r0;}
	// end inline asm
	mov.b32 	%r474, 4;
	// begin inline asm
	{  .reg .s32 r0;  .reg .pred p;  shfl.sync.up.b32 r0|p, %r466, %r474, %r487, %r489;  @p add.s32 r0, r0, %r466;  mov.s32 %r472, r0;}
	// end inline asm
	mov.b32 	%r480, 8;
	// begin inline asm
	{  .reg .s32 r0;  .reg .pred p;  shfl.sync.up.b32 r0|p, %r472, %r480, %r487, %r489;  @p add.s32 r0, r0, %r472;  mov.s32 %r478, r0;}
	// end inline asm
	mov.b32 	%r486, 16;
	// begin inline asm
	{  .reg .s32 r0;  .reg .pred p;  shfl.sync.up.b32 r0|p, %r478, %r486, %r487, %r489;  @p add.s32 r0, r0, %r478;  mov.s32 %r484, r0;}
	// end inline asm
	setp.ne.s32 	%p68, %r257, 31;
	@%p68 bra 	$L__BB9_77;
	shl.b32 	%r510, %r145, 2;
	mov.u32 	%r511, _ZZN3cub18CUB_300001_SM_10006detail4scan16DeviceScanKernelINS2_10policy_hubIiiijN4cuda3std3__44plusIvEEE10Policy1000EPiSC_NS0_13ScanTileStateIiLb1EEES9_NS1_10InputValueIiSC_EEjiLb0EiEEvT0_T1_T2_iT3_T4_T5_E12temp_storage;
	add.s32 	%r512, %r511, %r510;
	st.shared.u32 	[%r512+16], %r484;
$L__BB9_77:
	bar.sync 	0;
	ld.shared.v4.u32 	{%r513, %r514, %r515, %r516}, [_ZZN3cub18CUB_300001_SM_10006detail4scan16DeviceScanKernelINS2_10policy_hubIiiijN4cuda3std3__44plusIvEEE10Policy1000EPiSC_NS0_13ScanTileStateIiLb1EEES9_NS1_10InputValueIiSC_EEjiLb0EiEEvT0_T1_T2_iT3_T4_T5_E12temp_storage+16];
	add.s32 	%r517, %r514, %r513;
	setp.eq.s32 	%p69, %r145, 2;
	selp.b32 	%r518, %r517, %r513, %p69;
	add.s32 	%r519, %r517, %r515;
	setp.eq.s32 	%p70, %r145, 3;
	selp.b32 	%r520, %r519, %r518, %p70;
	add.s32 	%r521, %r519, %r516;
	setp.eq.s32 	%p71, %r145, 4;
	selp.b32 	%r522, %r521, %r520, %p71;
	ld.shared.v4.u32 	{%r523, %r524, %r525, %r526}, [_ZZN3cub18CUB_300001_SM_10006detail4scan16DeviceScanKernelINS2_10policy_hubIiiijN4cuda3std3__44plusIvEEE10Policy1000EPiSC_NS0_13ScanTileStateIiLb1EEES9_NS1_10InputValueIiSC_EEjiLb0EiEEvT0_T1_T2_iT3_T4_T5_E12temp_storage+32];
	add.s32 	%r527, %r521, %r523;
	setp.eq.s32 	%p72, %r145, 5;
	selp.b32 	%r528, %r527, %r522, %p72;
	add.s32 	%r529, %r527, %r524;
	setp.eq.s32 	%p73, %r145, 6;
	selp.b32 	%r530, %r529, %r528, %p73;
	add.s32 	%r531, %r529, %r525;
	setp.eq.s32 	%p74, %r145, 7;
	selp.b32 	%r532, %r531, %r530, %p74;
	add.s32 	%r533, %r531, %r526;
	setp.eq.s32 	%p75, %r145, 8;
	selp.b32 	%r534, %r533, %r532, %p75;
	.pragma "used_bytes_mask 4095";
	ld.shared.v4.u32 	{%r535, %r536, %r537, %r538}, [_ZZN3cub18CUB_300001_SM_10006detail4scan16DeviceScanKernelINS2_10policy_hubIiiijN4cuda3std3__44plusIvEEE10Policy1000EPiSC_NS0_13ScanTileStateIiLb1EEES9_NS1_10InputValueIiSC_EEjiLb0EiEEvT0_T1_T2_iT3_T4_T5_E12temp_storage+48];
	add.s32 	%r539, %r533, %r535;
	setp.eq.s32 	%p76, %r145, 9;
	selp.b32 	%r540, %r539, %r534, %p76;
	add.s32 	%r541, %r539, %r536;
	setp.eq.s32 	%p77, %r145, 10;
	selp.b32 	%r542, %r541, %r540, %p77;
	add.s32 	%r543, %r541, %r537;
	setp.eq.s32 	%p78, %r145, 11;
	selp.b32 	%r544, %r543, %r542, %p78;
	setp.lt.u32 	%p79, %r85, 32;
	selp.b32 	%r545, 0, %r544, %p79;
	setp.eq.s32 	%p80, %r257, 0;
	sub.s32 	%r546, %r484, %r464;
	selp.b32 	%r547, 0, %r546, %p80;
	add.s32 	%r548, %r547, %r985;
	add.s32 	%r1037, %r548, %r545;
	bra.uni 	$L__BB9_97;
$L__BB9_78:
	add.s32 	%r291, %r149, %r148;
	add.s32 	%r292, %r150, %r291;
	add.s32 	%r293, %r151, %r292;
	add.s32 	%r294, %r152, %r293;
	add.s32 	%r295, %r153, %r294;
	add.s32 	%r296, %r154, %r295;
	add.s32 	%r297, %r155, %r296;
	add.s32 	%r298, %r156, %r297;
	add.s32 	%r299, %r157, %r298;
	add.s32 	%r300, %r158, %r299;
	add.s32 	%r301, %r159, %r300;
	add.s32 	%r302, %r160, %r301;
	add.s32 	%r303, %r161, %r302;
	add.s32 	%r304, %r162, %r303;
	add.s32 	%r305, %r163, %r304;
	add.s32 	%r306, %r164, %r305;
	add.s32 	%r307, %r165, %r306;
	add.s32 	%r308, %r166, %r307;
	add.s32 	%r309, %r167, %r308;
	add.s32 	%r310, %r168, %r309;
	add.s32 	%r265, %r169, %r310;
	mov.b32 	%r263, 1;
	mov.b32 	%r288, 0;
	mov.b32 	%r290, -1;
	// begin inline asm
	{  .reg .s32 r0;  .reg .pred p;  shfl.sync.up.b32 r0|p, %r265, %r263, %r288, %r290;  @p add.s32 r0, r0, %r265;  mov.s32 %r261, r0;}
	// end inline asm
	mov.b32 	%r269, 2;
	// begin inline asm
	{  .reg .s32 r0;  .reg .pred p;  shfl.sync.up.b32 r0|p, %r261, %r269, %r288, %r290;  @p add.s32 r0, r0, %r261;  mov.s32 %r267, r0;}
	// end inline asm
	mov.b32 	%r275, 4;
	// begin inline asm
	{  .reg .s32 r0;  .reg .pred p;  shfl.sync.up.b32 r0|p, %r267, %r275, %r288, %r290;  @p add.s32 r0, r0, %r267;  mov.s32 %r273, r0;}
	// end inline asm
	mov.b32 	%r281, 8;
	// begin inline asm
	{  .reg .s32 r0;  .reg .pred p;  shfl.sync.up.b32 r0|p, %r273, %r281, %r288, %r290;  @p add.s32 r0, r0, %r273;  mov.s32 %r279, r0;}
	// end inline asm
	mov.b32 	%r287, 16;
	// begin inline asm
	{  .reg .s32 r0;  .reg .pred p;  shfl.sync.up.b32 r0|p, %r279, %r287, %r288, %r290;  @p add.s32 r0, r0, %r279;  mov.s32 %r285, r0;}
	// end inline asm
	setp.ne.s32 	%p27, %r257, 31;
	@%p27 bra 	$L__BB9_80;
	shl.b32 	%r311, %r145, 2;
	mov.u32 	%r312, _ZZN3cub18CUB_300001_SM_10006detail4scan16DeviceScanKernelINS2_10policy_hubIiiijN4cuda3std3__44plusIvEEE10Policy1000EPiSC_NS0_13ScanTileStateIiLb1EEES9_NS1_10InputValueIiSC_EEjiLb0EiEEvT0_T1_T2_iT3_T4_T5_E12temp_storage;
	add.s32 	%r313, %r312, %r311;
	st.shared.u32 	[%r313+16], %r285;
$L__BB9_80:
	sub.s32 	%r314, %r285, %r265;
	bar.sync 	0;
	ld.shared.v4.u32 	{%r315, %r316, %r317, %r318}, [_ZZN3cub18CUB_300001_SM_10006detail4scan16DeviceScanKernelINS2_10policy_hubIiiijN4cuda3std3__44plusIvEEE10Policy1000EPiSC_NS0_13ScanTileStateIiLb1EEES9_NS1_10InputValueIiSC_EEjiLb0EiEEvT0_T1_T2_iT3_T4_T5_E12temp_storage+16];
	add.s32 	%r319, %r316, %r315;
	setp.eq.s32 	%p28, %r145, 2;
	selp.b32 	%r320, %r319, %r315, %p28;
	add.s32 	%r321, %r319, %r317;
	setp.eq.s32 	%p29, %r145, 3;
	selp.b32 	%r322, %r321, %r320, %p29;
	add.s32 	%r323, %r321, %r318;
	setp.eq.s32 	%p30, %r145, 4;
	selp.b32 	%r324, %r323, %r322, %p30;
	ld.shared.v4.u32 	{%r325, %r326, %r327, %r328}, [_ZZN3cub18CUB_300001_SM_10006detail4scan16DeviceScanKernelINS2_10policy_hubIiiijN4cuda3std3__44plusIvEEE10Policy1000EPiSC_NS0_13ScanTileStateIiLb1EEES9_NS1_10InputValueIiSC_EEjiLb0EiEEvT0_T1_T2_iT3_T4_T5_E12temp_storage+32];
	add.s32 	%r329, %r323, %r325;
	setp.eq.s32 	%p31, %r145, 5;
	selp.b32 	%r330, %r329, %r324, %p31;
	add.s32 	%r331, %r329, %r326;
	setp.eq.s32 	%p32, %r145, 6;
	selp.b32 	%r332, %r331, %r330, %p32;
	add.s32 	%r333, %r331, %r327;
	setp.eq.s32 	%p33, %r145, 7;
	selp.b32 	%r334, %r333, %r332, %p33;
	add.s32 	%r335, %r333, %r328;
	setp.eq.s32 	%p34, %r145, 8;
	selp.b32 	%r336, %r335, %r334, %p34;
	ld.shared.v4.u32 	{%r337, %r338, %r339, %r340}, [_ZZN3cub18CUB_300001_SM_10006detail4scan16DeviceScanKernelINS2_10policy_hubIiiijN4cuda3std3__44plusIvEEE10Policy1000EPiSC_NS0_13ScanTileStateIiLb1EEES9_NS1_10InputValueIiSC_EEjiLb0EiEEvT0_T1_T2_iT3_T4_T5_E12temp_storage+48];
	add.s32 	%r341, %r335, %r337;
	setp.eq.s32 	%p35, %r145, 9;
	selp.b32 	%r342, %r341, %r336, %p35;
	add.s32 	%r343, %r341, %r338;
	setp.eq.s32 	%p36, %r145, 10;
	selp.b32 	%r344, %r343, %r342, %p36;
	add.s32 	%r345, %r343, %r339;
	setp.eq.s32 	%p37, %r145, 11;
	selp.b32 	%r346, %r345, %r344, %p37;
	add.s32 	%r175, %r345, %r340;
	setp.gt.u32 	%p38, %r85, 31;
	setp.lt.u32 	%p39, %r85, 32;
	setp.eq.s32 	%p40, %r257, 0;
	selp.b32 	%r347, 0, %r314, %p40;
	add.s32 	%r1036, %r346, %r347;
	selp.b32 	%r177, %r314, %r1036, %p39;
	@%p38 bra 	$L__BB9_96;
	setp.ne.s32 	%p41, %r85, 0;
	mul.wide.s32 	%rd20, %r986, 8;
	add.s64 	%rd10, %rd14, %rd20;
	@%p41 bra 	$L__BB9_83;
	st.shared.u32 	[_ZZN3cub18CUB_300001_SM_10006detail4scan16DeviceScanKernelINS2_10policy_hubIiiijN4cuda3std3__44plusIvEEE10Policy1000EPiSC_NS0_13ScanTileStateIiLb1EEES9_NS1_10InputValueIiSC_EEjiLb0EiEEvT0_T1_T2_iT3_T4_T5_E12temp_storage+12], %r175;
	add.s64 	%rd21, %rd10, 256;
	mov.b32 	%r348, 100;
	// begin inline asm
	st.relaxed.gpu.v2.u32 [%rd21], {%r348, %r175};
	// end inline asm
$L__BB9_83:
	not.b32 	%r354, %r85;
	add.s32 	%r1031, %r986, %r354;
	mov.b32 	%r350, 830;
	// begin inline asm
	nanosleep.u32 %r350;
	// end inline asm
	mul.wide.s32 	%rd23, %r1031, 8;
	add.s64 	%rd24, %rd14, %rd23;
	add.s64 	%rd22, %rd24, 256;
	// begin inline asm
	ld.relaxed.gpu.v2.u32 {%r1033, %r1025}, [%rd22];
	// end inline asm
	mov.b32 	%r1026, 952;
$L__BB9_84:
	setp.eq.s32 	%p42, %r1033, 99;
	mov.b32 	%r355, -1;
	vote.sync.any.pred 	%p43, %p42, %r355;
	not.pred 	%p44, %p43;
	@%p44 bra 	$L__BB9_86;
	mul.lo.s32 	%r458, %r986, 16807;
	and.b32  	%r986, %r458, 2147483647;
	add.s32 	%r459, %r1026, 1;
	rem.u32 	%r455, %r986, %r459;
	// begin inline asm
	nanosleep.u32 %r455;
	// end inline asm
	shr.u32 	%r1026, %r1026, 1;
	// begin inline asm
	ld.relaxed.gpu.v2.u32 {%r1033, %r1025}, [%rd22];
	// end inline asm
	bra.uni 	$L__BB9_84;
$L__BB9_86:
	setp.eq.s32 	%p45, %r1033, 101;
	mov.b32 	%r382, -1;
	vote.sync.ballot.b32 	%r384, %p45, %r382;
	// begin inline asm
	mov.u32 %r357, %lanemask_ge;
	// end inline asm
	and.b32  	%r385, %r384, %r357;
	or.b32  	%r386, %r385, -2147483648;
	add.s32 	%r387, %r386, -1;
	not.b32 	%r388, %r386;
	and.b32  	%r389, %r388, %r387;
	popc.b32 	%r361, %r389;
	mov.b32 	%r360, 1;
	// begin inline asm
	shfl.sync.down.b32 %r358, %r1025, %r360, %r361, %r382;
	// end inline asm
	setp.lt.s32 	%p47, %r257, %r361;
	selp.b32 	%r390, %r358, 0, %p47;
	add.s32 	%r364, %r390, %r1025;
	mov.b32 	%r365, 2;
	// begin inline asm
	shfl.sync.down.b32 %r363, %r364, %r365, %r361, %r382;
	// end inline asm
	add.s32 	%r391, %r257, 2;
	setp.gt.s32 	%p48, %r391, %r361;
	selp.b32 	%r392, 0, %r363, %p48;
	add.s32 	%r369, %r364, %r392;
	mov.b32 	%r370, 4;
	// begin inline asm
	shfl.sync.down.b32 %r368, %r369, %r370, %r361, %r382;
	// end inline asm
	add.s32 	%r393, %r257, 4;
	setp.gt.s32 	%p49, %r393, %r361;
	selp.b32 	%r394, 0, %r368, %p49;
	add.s32 	%r374, %r369, %r394;
	mov.b32 	%r375, 8;
	// begin inline asm
	shfl.sync.down.b32 %r373, %r374, %r375, %r361, %r382;
	// end inline asm
	add.s32 	%r395, %r257, 8;
	setp.gt.s32 	%p50, %r395, %r361;
	selp.b32 	%r396, 0, %r373, %p50;
	add.s32 	%r379, %r374, %r396;
	mov.b32 	%r380, 16;
	// begin inline asm
	shfl.sync.down.b32 %r378, %r379, %r380, %r361, %r382;
	// end inline asm
	add.s32 	%r397, %r257, 16;
	setp.gt.s32 	%p51, %r397, %r361;
	selp.b32 	%r398, 0, %r378, %p51;
	add.s32 	%r1029, %r379, %r398;
	add.s64 	%rd11, %rd14, 256;
	mov.b32 	%r1027, 952;
$L__BB9_87:
	setp.ne.s32 	%p52, %r1033, 101;
	mov.b32 	%r399, -1;
	vote.sync.all.pred 	%p53, %p52, %r399;
	not.pred 	%p54, %p53;
	@%p54 bra 	$L__BB9_92;
	shr.u32 	%r1027, %r1027, 1;
	mul.wide.s32 	%rd27, %r1031, 8;
	add.s64 	%rd28, %rd11, %rd27;
	add.s64 	%rd26, %rd28, -256;
	// begin inline asm
	ld.relaxed.gpu.v2.u32 {%r1033, %r1034}, [%rd26];
	// end inline asm
	mov.u32 	%r1035, %r1027;
$L__BB9_89:
	setp.eq.s32 	%p58, %r1033, 99;
	mov.b32 	%r407, -1;
	vote.sync.any.pred 	%p59, %p58, %r407;
	not.pred 	%p60, %p59;
	@%p60 bra 	$L__BB9_91;
	mul.lo.s32 	%r453, %r986, 16807;
	and.b32  	%r986, %r453, 2147483647;
	add.s32 	%r454, %r1035, 1;
	rem.u32 	%r450, %r986, %r454;
	// begin inline asm
	nanosleep.u32 %r450;
	// end inline asm
	shr.u32 	%r1035, %r1035, 1;
	// begin inline asm
	ld.relaxed.gpu.v2.u32 {%r1033, %r1034}, [%rd26];
	// end inline asm
	bra.uni 	$L__BB9_89;
$L__BB9_91:
	setp.eq.s32 	%p61, %r1033, 101;
	mov.b32 	%r433, -1;
	vote.sync.ballot.b32 	%r434, %p61, %r433;
	and.b32  	%r435, %r434, %r357;
	or.b32  	%r436, %r435, -2147483648;
	add.s32 	%r437, %r436, -1;
	not.b32 	%r438, %r436;
	and.b32  	%r439, %r438, %r437;
	popc.b32 	%r412, %r439;
	mov.b32 	%r411, 1;
	// begin inline asm
	shfl.sync.down.b32 %r409, %r1034, %r411, %r412, %r433;
	// end inline asm
	setp.lt.s32 	%p63, %r257, %r412;
	selp.b32 	%r440, %r409, 0, %p63;
	add.s32 	%r415, %r440, %r1034;
	mov.b32 	%r416, 2;
	// begin inline asm
	shfl.sync.down.b32 %r414, %r415, %r416, %r412, %r433;
	// end inline asm
	add.s32 	%r441, %r257, 2;
	setp.gt.s32 	%p64, %r441, %r412;
	selp.b32 	%r442, 0, %r414, %p64;
	add.s32 	%r420, %r415, %r442;
	mov.b32 	%r421, 4;
	// begin inline asm
	shfl.sync.down.b32 %r419, %r420, %r421, %r412, %r433;
	// end inline asm
	add.s32 	%r443, %r257, 4;
	setp.gt.s32 	%p65, %r443, %r412;
	selp.b32 	%r444, 0, %r419, %p65;
	add.s32 	%r425, %r420, %r444;
	mov.b32 	%r426, 8;
	// begin inline asm
	shfl.sync.down.b32 %r424, %r425, %r426, %r412, %r433;
	// end inline asm
	add.s32 	%r445, %r257, 8;
	setp.gt.s32 	%p66, %r445, %r412;
	selp.b32 	%r446, 0, %r424, %p66;
	add.s32 	%r430, %r425, %r446;
	mov.b32 	%r431, 16;
	// begin inline asm
	shfl.sync.down.b32 %r429, %r430, %r431, %r412, %r433;
	// end inline asm
	add.s32 	%r447, %r257, 16;
	setp.gt.s32 	%p67, %r447, %r412;
	selp.b32 	%r448, 0, %r429, %p67;
	add.s32 	%r449, %r448, %r1029;
	add.s32 	%r1029, %r449, %r430;
	add.s32 	%r1031, %r1031, -32;
	bra.uni 	$L__BB9_87;
$L__BB9_92:
	@%p41 bra 	$L__BB9_94;
	add.s32 	%r402, %r1029, %r175;
	add.s64 	%rd25, %rd10, 256;
	mov.b32 	%r401, 101;
	// begin inline asm
	st.relaxed.gpu.v2.u32 [%rd25], {%r401, %r402};
	// end inline asm
	st.shared.u32 	[_ZZN3cub18CUB_300001_SM_10006detail4scan16DeviceScanKernelINS2_10policy_hubIiiijN4cuda3std3__44plusIvEEE10Policy1000EPiSC_NS0_13ScanTileStateIiLb1EEES9_NS1_10InputValueIiSC_EEjiLb0EiEEvT0_T1_T2_iT3_T4_T5_E12temp_storage+4], %r1029;
	st.shared.u32 	[_ZZN3cub18CUB_300001_SM_10006detail4scan16DeviceScanKernelINS2_10policy_hubIiiijN4cuda3std3__44plusIvEEE10Policy1000EPiSC_NS0_13ScanTileStateIiLb1EEES9_NS1_10InputValueIiSC_EEjiLb0EiEEvT0_T1_T2_iT3_T4_T5_E12temp_storage+8], %r402;
$L__BB9_94:
	setp.ne.s32 	%p56, %r257, 0;
	mov.u32 	%r1036, %r177;
	@%p56 bra 	$L__BB9_96;
	st.shared.u32 	[_ZZN3cub18CUB_300001_SM_10006detail4scan16DeviceScanKernelINS2_10policy_hubIiiijN4cuda3std3__44plusIvEEE10Policy1000EPiSC_NS0_13ScanTileStateIiLb1EEES9_NS1_10InputValueIiSC_EEjiLb0EiEEvT0_T1_T2_iT3_T4_T5_E12temp_storage+76], %r1029;
	mov.u32 	%r1036, %r1029;
$L__BB9_96:
	bar.sync 	0;
	setp.eq.s32 	%p57, %r85, 0;
	ld.shared.u32 	%r403, [_ZZN3cub18CUB_300001_SM_10006detail4scan16DeviceScanKernelINS2_10policy_hubIiiijN4cuda3std3__44plusIvEEE10Policy1000EPiSC_NS0_13ScanTileStateIiLb1EEES9_NS1_10InputValueIiSC_EEjiLb0EiEEvT0_T1_T2_iT3_T4_T5_E12temp_storage+76];
	selp.b32 	%r404, 0, %r403, %p57;
	add.s32 	%r1037, %r404, %r1036;
$L__BB9_97:
	add.s32 	%r549, %r1037, %r148;
	add.s32 	%r550, %r149, %r549;
	add.s32 	%r551, %r150, %r550;
	add.s32 	%r552, %r151, %r551;
	add.s32 	%r553, %r152, %r552;
	add.s32 	%r554, %r153, %r553;
	add.s32 	%r555, %r154, %r554;
	add.s32 	%r556, %r155, %r555;
	add.s32 	%r557, %r156, %r556;
	add.s32 	%r558, %r157, %r557;
	add.s32 	%r559, %r158, %r558;
	add.s32 	%r560, %r159, %r559;
	add.s32 	%r561, %r160, %r560;
	add.s32 	%r562, %r161, %r561;
	add.s32 	%r563, %r162, %r562;
	add.s32 	%r564, %r163, %r563;
	add.s32 	%r565, %r164, %r564;
	add.s32 	%r566, %r165, %r565;
	add.s32 	%r567, %r166, %r566;
	add.s32 	%r568, %r167, %r567;
	add.s32 	%r569, %r168, %r568;
	bar.sync 	0;
	st.shared.v2.u32 	[%r147], {%r1037, %r549};
	st.shared.v2.u32 	[%r147+8], {%r550, %r551};
	st.shared.v2.u32 	[%r147+16], {%r552, %r553};
	st.shared.v2.u32 	[%r147+24], {%r554, %r555};
	st.shared.v2.u32 	[%r147+32], {%r556, %r557};
	st.shared.v2.u32 	[%r147+40], {%r558, %r559};
	st.shared.v2.u32 	[%r147+48], {%r560, %r561};
	st.shared.v2.u32 	[%r147+56], {%r562, %r563};
	st.shared.v2.u32 	[%r147+64], {%r564, %r565};
	st.shared.v2.u32 	[%r147+72], {%r566, %r567};
	st.shared.v2.u32 	[%r147+80], {%r568, %r569};
	bar.warp.sync 	-1;
	ld.shared.u32 	%r216, [%r146];
	ld.shared.u32 	%r217, [%r146+128];
	ld.shared.u32 	%r218, [%r146+256];
	ld.shared.u32 	%r219, [%r146+384];
	ld.shared.u32 	%r220, [%r146+512];
	ld.shared.u32 	%r221, [%r146+640];
	ld.shared.u32 	%r222, [%r146+768];
	ld.shared.u32 	%r223, [%r146+896];
	ld.shared.u32 	%r224, [%r146+1024];
	ld.shared.u32 	%r225, [%r146+1152];
	ld.shared.u32 	%r226, [%r146+1280];
	ld.shared.u32 	%r227, [%r146+1408];
	ld.shared.u32 	%r228, [%r146+1536];
	ld.shared.u32 	%r229, [%r146+1664];
	ld.shared.u32 	%r230, [%r146+1792];
	ld.shared.u32 	%r231, [%r146+1920];
	ld.shared.u32 	%r232, [%r146+2048];
	ld.shared.u32 	%r233, [%r146+2176];
	ld.shared.u32 	%r234, [%r146+2304];
	ld.shared.u32 	%r235, [%r146+2432];
	ld.shared.u32 	%r236, [%r146+2560];
	ld.shared.u32 	%r237, [%r146+2688];
	setp.ne.s32 	%p81, %r85, 0;
	@%p81 bra 	$L__BB9_99;
	st.volatile.shared.u32 	[_ZZN3cub18CUB_300001_SM_10006detail4scan16DeviceScanKernelINS2_10policy_hubIiiijN4cuda3std3__44plusIvEEE10Policy1000EPiSC_NS0_13ScanTileStateIiLb1EEES9_NS1_10InputValueIiSC_EEjiLb0EiEEvT0_T1_T2_iT3_T4_T5_E12temp_storage+33792], %r6;
$L__BB9_99:
	ld.param.u32 	%r984, [_ZN3cub18CUB_300001_SM_10006detail4scan16DeviceScanKernelINS2_10policy_hubIiiijN4cuda3std3__44plusIvEEE10Policy1000EPiSC_NS0_13ScanTileStateIiLb1EEES9_NS1_10InputValueIiSC_EEjiLb0EiEEvT0_T1_T2_iT3_T4_T5__param_3];
	ld.param.u64 	%rd59, [_ZN3cub18CUB_300001_SM_10006detail4scan16DeviceScanKernelINS2_10policy_hubIiiijN4cuda3std3__44plusIvEEE10Policy1000EPiSC_NS0_13ScanTileStateIiLb1EEES9_NS1_10InputValueIiSC_EEjiLb0EiEEvT0_T1_T2_iT3_T4_T5__param_1];
	bar.sync 	0;
	ld.volatile.shared.u32 	%r238, [_ZZN3cub18CUB_300001_SM_10006detail4scan16DeviceScanKernelINS2_10policy_hubIiiijN4cuda3std3__44plusIvEEE10Policy1000EPiSC_NS0_13ScanTileStateIiLb1EEES9_NS1_10InputValueIiSC_EEjiLb0EiEEvT0_T1_T2_iT3_T4_T5_E12temp_storage+33792];
	setp.ge.s32 	%p82, %r87, %r238;
	cvt.u64.u32 	%rd35, %r87;
	mov.u32 	%r570, %ctaid.x;
	add.s32 	%r571, %r984, %r570;
	mul.lo.s32 	%r572, %r571, 8448;
	cvt.u64.u32 	%rd36, %r572;
	add.s64 	%rd37, %rd35, %rd36;
	cvta.to.global.u64 	%rd38, %rd59;
	shl.b64 	%rd39, %rd37, 2;
	add.s64 	%rd12, %rd38, %rd39;
	@%p82 bra 	$L__BB9_101;
	st.global.u32 	[%rd12], %r216;
$L__BB9_101:
	setp.ge.s32 	%p83, %r90, %r238;
	@%p83 bra 	$L__BB9_103;
	st.global.u32 	[%rd12+128], %r217;
$L__BB9_103:
	setp.ge.s32 	%p84, %r93, %r238;
	@%p84 bra 	$L__BB9_105;
	st.global.u32 	[%rd12+256], %r218;
$L__BB9_105:
	setp.ge.s32 	%p85, %r96, %r238;
	@%p85 bra 	$L__BB9_107;
	st.global.u32 	[%rd12+384], %r219;
$L__BB9_107:
	mov.u32 	%r573, %tid.x;
	and.b32  	%r574, %r573, 992;
	mul.lo.s32 	%r575, %r574, 22;
	and.b32  	%r576, %r573, 31;
	or.b32  	%r577, %r575, %r576;
	add.s32 	%r578, %r577, 128;
	setp.ge.s32 	%p86, %r578, %r238;
	@%p86 bra 	$L__BB9_109;
	st.global.u32 	[%rd12+512], %r220;
$L__BB9_109:
	add.s32 	%r584, %r577, 160;
	setp.ge.s32 	%p87, %r584, %r238;
	@%p87 bra 	$L__BB9_111;
	st.global.u32 	[%rd12+640], %r221;
$L__BB9_111:
	setp.ge.s32 	%p88, %r103, %r238;
	@%p88 bra 	$L__BB9_113;
	st.global.u32 	[%rd12+768], %r222;
$L__BB9_113:
	add.s32 	%r590, %r577, 224;
	setp.ge.s32 	%p89, %r590, %r238;
	@%p89 bra 	$L__BB9_115;
	st.global.u32 	[%rd12+896], %r223;
$L__BB9_115:
	setp.ge.s32 	%p90, %r108, %r238;
	@%p90 bra 	$L__BB9_117;
	st.global.u32 	[%rd12+1024], %r224;
$L__BB9_117:
	add.s32 	%r596, %r577, 288;
	setp.ge.s32 	%p91, %r596, %r238;
	@%p91 bra 	$L__BB9_119;
	st.global.u32 	[%rd12+1152], %r225;
$L__BB9_119:
	setp.ge.s32 	%p92, %r113, %r238;
	@%p92 bra 	$L__BB9_121;
	st.global.u32 	[%rd12+1280], %r226;
$L__BB9_121:
	setp.ge.s32 	%p93, %r116, %r238;
	@%p93 bra 	$L__BB9_123;
	st.global.u32 	[%rd12+1408], %r227;
$L__BB9_123:
	setp.ge.s32 	%p94, %r119, %r238;
	@%p94 bra 	$L__BB9_125;
	st.global.u32 	[%rd12+1536], %r228;
$L__BB9_125:
	setp.ge.s32 	%p95, %r122, %r238;
	@%p95 bra 	$L__BB9_127;
	st.global.u32 	[%rd12+1664], %r229;
$L__BB9_127:
	add.s32 	%r602, %r577, 448;
	setp.ge.s32 	%p96, %r602, %r238;
	@%p96 bra 	$L__BB9_129;
	st.global.u32 	[%rd12+1792], %r230;
$L__BB9_129:
	setp.ge.s32 	%p97, %r127, %r238;
	@%p97 bra 	$L__BB9_131;
	st.global.u32 	[%rd12+1920], %r231;
$L__BB9_131:
	add.s32 	%r608, %r577, 512;
	setp.ge.s32 	%p98, %r608, %r238;
	@%p98 bra 	$L__BB9_133;
	st.global.u32 	[%rd12+2048], %r232;
$L__BB9_133:
	add.s32 	%r614, %r577, 544;
	setp.ge.s32 	%p99, %r614, %r238;
	@%p99 bra 	$L__BB9_135;
	st.global.u32 	[%rd12+2176], %r233;
$L__BB9_135:
	setp.ge.s32 	%p100, %r134, %r238;
	@%p100 bra 	$L__BB9_137;
	st.global.u32 	[%rd12+2304], %r234;
$L__BB9_137:
	add.s32 	%r620, %r577, 608;
	setp.ge.s32 	%p101, %r620, %r238;
	@%p101 bra 	$L__BB9_139;
	st.global.u32 	[%rd12+2432], %r235;
$L__BB9_139:
	add.s32 	%r626, %r577, 640;
	setp.ge.s32 	%p102, %r626, %r238;
	@%p102 bra 	$L__BB9_141;
	st.global.u32 	[%rd12+2560], %r236;
$L__BB9_141:
	setp.ge.s32 	%p103, %r141, %r238;
	@%p103 bra 	$L__BB9_143;
	st.global.u32 	[%rd12+2688], %r237;
$L__BB9_143:
	ret;

}
	// .globl	_ZN3cub18CUB_300001_SM_10006detail4scan16DeviceScanKernelINS2_10policy_hubIiiijN4cuda3std3__44plusIvEEE10Policy1000EPKiPiNS0_13ScanTileStateIiLb1EEES9_NS1_10InputValueIiSE_EEjiLb0EiEEvT0_T1_T2_iT3_T4_T5_
.visible .entry _ZN3cub18CUB_300001_SM_10006detail4scan16DeviceScanKernelINS2_10policy_hubIiiijN4cuda3std3__44plusIvEEE10Policy1000EPKiPiNS0_13ScanTileStateIiLb1EEES9_NS1_10InputValueIiSE_EEjiLb0EiEEvT0_T1_T2_iT3_T4_T5_(
	.param .u64 .ptr .align 1 _ZN3cub18CUB_300001_SM_10006detail4scan16DeviceScanKernelINS2_10policy_hubIiiijN4cuda3std3__44plusIvEEE10Policy1000EPKiPiNS0_13ScanTileStateIiLb1EEES9_NS1_10InputValueIiSE_EEjiLb0EiEEvT0_T1_T2_iT3_T4_T5__param_0,
	.param .u64 .ptr .align 1 _ZN3cub18CUB_300001_SM_10006detail4scan16DeviceScanKernelINS2_10policy_hubIiiijN4cuda3std3__44plusIvEEE10Policy1000EPKiPiNS0_13ScanTileStateIiLb1EEES9_NS1_10InputValueIiSE_EEjiLb0EiEEvT0_T1_T2_iT3_T4_T5__param_1,
	.param .align 8 .b8 _ZN3cub18CUB_300001_SM_10006detail4scan16DeviceScanKernelINS2_10policy_hubIiiijN4cuda3std3__44plusIvEEE10Policy1000EPKiPiNS0_13ScanTileStateIiLb1EEES9_NS1_10InputValueIiSE_EEjiLb0EiEEvT0_T1_T2_iT3_T4_T5__param_2[8],
	.param .u32 _ZN3cub18CUB_300001_SM_10006detail4scan16DeviceScanKernelINS2_10policy_hubIiiijN4cuda3std3__44plusIvEEE10Policy1000EPKiPiNS0_13ScanTileStateIiLb1EEES9_NS1_10InputValueIiSE_EEjiLb0EiEEvT0_T1_T2_iT3_T4_T5__param_3,
	.param .align 1 .b8 _ZN3cub18CUB_300001_SM_10006detail4scan16DeviceScanKernelINS2_10policy_hubIiiijN4cuda3std3__44plusIvEEE10Policy1000EPKiPiNS0_13ScanTileStateIiLb1EEES9_NS1_10InputValueIiSE_EEjiLb0EiEEvT0_T1_T2_iT3_T4_T5__param_4[1],
	.param .align 8 .b8 _ZN3cub18CUB_300001_SM_10006detail4scan16DeviceScanKernelINS2_10policy_hubIiiijN4cuda3std3__44plusIvEEE10Policy1000EPKiPiNS0_13ScanTileStateIiLb1EEES9_NS1_10InputValueIiSE_EEjiLb0EiEEvT0_T1_T2_iT3_T4_T5__param_5[16],
	.param .u32 _ZN3cub18CUB_300001_SM_10006detail4scan16DeviceScanKernelINS2_10policy_hubIiiijN4cuda3std3__44plusIvEEE10Policy1000EPKiPiNS0_13ScanTileStateIiLb1EEES9_NS1_10InputValueIiSE_EEjiLb0EiEEvT0_T1_T2_iT3_T4_T5__param_6
)
.maxntid 384
{
	.reg .pred 	%p<160>;
	.reg .b16 	%rs<3>;
	.reg .b32 	%r<1038>;
	.reg .b64 	%rd<61>;
	// demoted variable
	.shared .align 16 .b8 _ZZN3cub18CUB_300001_SM_10006detail4scan16DeviceScanKernelINS2_10policy_hubIiiijN4cuda3std3__44plusIvEEE10Policy1000EPKiPiNS0_13ScanTileStateIiLb1EEES9_NS1_10InputValueIiSE_EEjiLb0EiEEvT0_T1_T2_iT3_T4_T5_E12temp_storage[33808];
	ld.param.u32 	%r241, [_ZN3cub18CUB_300001_SM_10006detail4scan16DeviceScanKernelINS2_10policy_hubIiiijN4cuda3std3__44plusIvEEE10Policy1000EPKiPiNS0_13ScanTileStateIiLb1EEES9_NS1_10InputValueIiSE_EEjiLb0EiEEvT0_T1_T2_iT3_T4_T5__param_5];
	bfe.u32 	%r242, %r241, 0, 8;
	cvt.u16.u32 	%rs1, %r242;
	and.b16  	%rs2, %rs1, 255;
	ld.param.u64 	%rd14, [_ZN3cub18CUB_300001_SM_10006detail4scan16DeviceScanKernelINS2_10policy_hubIiiijN4cuda3std3__44plusIvEEE10Policy1000EPKiPiNS0_13ScanTileStateIiLb1EEES9_NS1_10InputValueIiSE_EEjiLb0EiEEvT0_T1_T2_iT3_T4_T5__param_2];
	ld.param.u64 	%rd2, [_ZN3cub18CUB_300001_SM_10006detail4scan16DeviceScanKernelINS2_10policy_hubIiiijN4cuda3std3__44plusIvEEE10Policy1000EPKiPiNS0_13ScanTileStateIiLb1EEES9_NS1_10InputValueIiSE_EEjiLb0EiEEvT0_T1_T2_iT3_T4_T5__param_5+8];
	ld.param.u64 	%rd15, [_ZN3cub18CUB_300001_SM_10006detail4scan16DeviceScanKernelINS2_10policy_hubIiiijN4cuda3std3__44plusIvEEE10Policy1000EPKiPiNS0_13ScanTileStateIiLb1EEES9_NS1_10InputValueIiSE_EEjiLb0EiEEvT0_T1_T2_iT3_T4_T5__param_0];
	ld.param.u32 	%r240, [_ZN3cub18CUB_300001_SM_10006detail4scan16DeviceScanKernelINS2_10policy_hubIiiijN4cuda3std3__44plusIvEEE10Policy1000EPKiPiNS0_13ScanTileStateIiLb1EEES9_NS1_10InputValueIiSE_EEjiLb0EiEEvT0_T1_T2_iT3_T4_T5__param_6];
	cvta.to.global.u64 	%rd1, %rd15;
	setp.eq.s16 	%p1, %rs2, 0;
	@%p1 bra 	$L__BB10_2;
	cvta.to.global.u64 	%rd16, %rd2;
	ld.global.u32 	%r985, [%rd16];
	bra.uni 	$L__BB10_3;
$L__BB10_2:
	cvt.u32.u64 	%r985, %rd2;
$L__BB10_3:
	ld.param.u32 	%r983, [_ZN3cub18CUB_300001_SM_10006detail4scan16DeviceScanKernelINS2_10policy_hubIiiijN4cuda3std3__44plusIvEEE10Policy1000EPKiPiNS0_13ScanTileStateIiLb1EEES9_NS1_10InputValueIiSE_EEjiLb0EiEEvT0_T1_T2_iT3_T4_T5__param_3];
	mov.u32 	%r243, %ctaid.x;
	add.s32 	%r986, %r983, %r243;
	mul.lo.s32 	%r5, %r986, 8448;
	sub.s32 	%r6, %r240, %r5;
	setp.lt.u32 	%p2, %r6, 8449;
	@%p2 bra 	$L__BB10_29;
	cvt.u64.u32 	%rd40, %r5;
	mov.u32 	%r7, %tid.x;
	and.b32  	%r628, %r7, 31;
	and.b32  	%r629, %r7, 992;
	mul.lo.s32 	%r630, %r629, 22;
	or.b32  	%r631, %r630, %r628;
	cvt.u64.u32 	%rd41, %r631;
	add.s64 	%rd4, %rd41, %rd40;
	shl.b64 	%rd42, %rd4, 2;
	add.s64 	%rd43, %rd1, %rd42;
	ld.global.u32 	%r632, [%rd43];
	ld.global.u32 	%r633, [%rd43+128];
	ld.global.u32 	%r634, [%rd43+256];
	ld.global.u32 	%r635, [%rd43+384];
	ld.global.u32 	%r636, [%rd43+512];
	ld.global.u32 	%r637, [%rd43+640];
	ld.global.u32 	%r638, [%rd43+768];
	ld.global.u32 	%r639, [%rd43+896];
	ld.global.u32 	%r640, [%rd43+1024];
	ld.global.u32 	%r641, [%rd43+1152];
	ld.global.u32 	%r642, [%rd43+1280];
	ld.global.u32 	%r643, [%rd43+1408];
	ld.global.u32 	%r644, [%rd43+1536];
	ld.global.u32 	%r645, [%rd43+1664];
	ld.global.u32 	%r646, [%rd43+1792];
	ld.global.u32 	%r647, [%rd43+1920];
	ld.global.u32 	%r648, [%rd43+2048];
	ld.global.u32 	%r649, [%rd43+2176];
	ld.global.u32 	%r650, [%rd43+2304];
	ld.global.u32 	%r651, [%rd43+2432];
	ld.global.u32 	%r652, [%rd43+2560];
	ld.global.u32 	%r653, [%rd43+2688];
	// begin inline asm
	mov.u32 %r627, %laneid;
	// end inline asm
	shr.u32 	%r9, %r7, 5;
	mad.lo.s32 	%r654, %r9, 704, %r627;
	shl.b32 	%r655, %r654, 2;
	mov.u32 	%r656, _ZZN3cub18CUB_300001_SM_10006detail4scan16DeviceScanKernelINS2_10policy_hubIiiijN4cuda3std3__44plusIvEEE10Policy1000EPKiPiNS0_13ScanTileStateIiLb1EEES9_NS1_10InputValueIiSE_EEjiLb0EiEEvT0_T1_T2_iT3_T4_T5_E12temp_storage;
	add.s32 	%r10, %r656, %r655;
	st.shared.u32 	[%r10], %r632;
	st.shared.u32 	[%r10+128], %r633;
	st.shared.u32 	[%r10+256], %r634;
	st.shared.u32 	[%r10+384], %r635;
	st.shared.u32 	[%r10+512], %r636;
	st.shared.u32 	[%r10+640], %r637;
	st.shared.u32 	[%r10+768], %r638;
	st.shared.u32 	[%r10+896], %r639;
	st.shared.u32 	[%r10+1024], %r640;
	st.shared.u32 	[%r10+1152], %r641;
	st.shared.u32 	[%r10+1280], %r642;
	st.shared.u32 	[%r10+1408], %r643;
	st.shared.u32 	[%r10+1536], %r644;
	st.shared.u32 	[%r10+1664], %r645;
	st.shared.u32 	[%r10+1792], %r646;
	st.shared.u32 	[%r10+1920], %r647;
	st.shared.u32 	[%r10+2048], %r648;
	st.shared.u32 	[%r10+2176], %r649;
	st.shared.u32 	[%r10+2304], %r650;
	st.shared.u32 	[%r10+2432], %r651;
	st.shared.u32 	[%r10+2560], %r652;
	st.shared.u32 	[%r10+2688], %r653;
	bar.warp.sync 	-1;
	mad.lo.s32 	%r11, %r627, 84, %r10;
	ld.shared.v2.u32 	{%r12, %r13}, [%r11];
	ld.shared.v2.u32 	{%r14, %r15}, [%r11+8];
	ld.shared.v2.u32 	{%r16, %r17}, [%r11+16];
	ld.shared.v2.u32 	{%r18, %r19}, [%r11+24];
	ld.shared.v2.u32 	{%r20, %r21}, [%r11+32];
	ld.shared.v2.u32 	{%r22, %r23}, [%r11+40];
	ld.shared.v2.u32 	{%r24, %r25}, [%r11+48];
	ld.shared.v2.u32 	{%r26, %r27}, [%r11+56];
	ld.shared.v2.u32 	{%r28, %r29}, [%r11+64];
	ld.shared.v2.u32 	{%r30, %r31}, [%r11+72];
	ld.shared.v2.u32 	{%r32, %r33}, [%r11+80];
	bar.sync 	0;
	setp.ne.s32 	%p104, %r986, 0;
	@%p104 bra 	$L__BB10_9;
	add.s32 	%r878, %r13, %r12;
	add.s32 	%r879, %r14, %r878;
	add.s32 	%r880, %r15, %r879;
	add.s32 	%r881, %r16, %r880;
	add.s32 	%r882, %r17, %r881;
	add.s32 	%r883, %r18, %r882;
	add.s32 	%r884, %r19, %r883;
	add.s32 	%r885, %r20, %r884;
	add.s32 	%r886, %r21, %r885;
	add.s32 	%r887, %r22, %r886;
	add.s32 	%r888, %r23, %r887;
	add.s32 	%r889, %r24, %r888;
	add.s32 	%r890, %r25, %r889;
	add.s32 	%r891, %r26, %r890;
	add.s32 	%r892, %r27, %r891;
	add.s32 	%r893, %r28, %r892;
	add.s32 	%r894, %r29, %r893;
	add.s32 	%r895, %r30, %r894;
	add.s32 	%r896, %r31, %r895;
	add.s32 	%r897, %r32, %r896;
	add.s32 	%r852, %r33, %r897;
	mov.b32 	%r850, 1;
	mov.b32 	%r875, 0;
	mov.b32 	%r877, -1;
	// begin inline asm
	{  .reg .s32 r0;  .reg .pred p;  shfl.sync.up.b32 r0|p, %r852, %r850, %r875, %r877;  @p add.s32 r0, r0, %r852;  mov.s32 %r848, r0;}
	// end inline asm
	mov.b32 	%r856, 2;
	// begin inline asm
	{  .reg .s32 r0;  .reg .pred p;  shfl.sync.up.b32 r0|p, %r848, %r856, %r875, %r877;  @p add.s32 r0, r0, %r848;  mov.s32 %r854, r0;}
	// end inline asm
	mov.b32 	%r862, 4;
	// begin inline asm
	{  .reg .s32 r0;  .reg .pred p;  shfl.sync.up.b32 r0|p, %r854, %r862, %r875, %r877;  @p add.s32 r0, r0, %r854;  mov.s32 %r860, r0;}
	// end inline asm
	mov.b32 	%r868, 8;
	// begin inline asm
	{  .reg .s32 r0;  .reg .pred p;  shfl.sync.up.b32 r0|p, %r860, %r868, %r875, %r877;  @p add.s32 r0, r0, %r860;  mov.s32 %r866, r0;}
	// end inline asm
	mov.b32 	%r874, 16;
	// begin inline asm
	{  .reg .s32 r0;  .reg .pred p;  shfl.sync.up.b32 r0|p, %r866, %r874, %r875, %r877;  @p add.s32 r0, r0, %r866;  mov.s32 %r872, r0;}
	// end inline asm
	setp.ne.s32 	%p146, %r627, 31;
	@%p146 bra 	$L__BB10_7;
	shl.b32 	%r898, %r9, 2;
	add.s32 	%r900, %r656, %r898;
	st.shared.u32 	[%r900+16], %r872;
$L__BB10_7:
	bar.sync 	0;
	ld.shared.v4.u32 	{%r901, %r902, %r903, %r904}, [_ZZN3cub18CUB_300001_SM_10006detail4scan16DeviceScanKernelINS2_10policy_hubIiiijN4cuda3std3__44plusIvEEE10Policy1000EPKiPiNS0_13ScanTileStateIiLb1EEES9_NS1_10InputValueIiSE_EEjiLb0EiEEvT0_T1_T2_iT3_T4_T5_E12temp_storage+16];
	add.s32 	%r905, %r902, %r901;
	setp.eq.s32 	%p147, %r9, 2;
	selp.b32 	%r906, %r905, %r901, %p147;
	add.s32 	%r907, %r905, %r903;
	setp.eq.s32 	%p148, %r9, 3;
	selp.b32 	%r908, %r907, %r906, %p148;
	add.s32 	%r909, %r907, %r904;
	setp.eq.s32 	%p149, %r9, 4;
	selp.b32 	%r910, %r909, %r908, %p149;
	ld.shared.v4.u32 	{%r911, %r912, %r913, %r914}, [_ZZN3cub18CUB_300001_SM_10006detail4scan16DeviceScanKernelINS2_10policy_hubIiiijN4cuda3std3__44plusIvEEE10Policy1000EPKiPiNS0_13ScanTileStateIiLb1EEES9_NS1_10InputValueIiSE_EEjiLb0EiEEvT0_T1_T2_iT3_T4_T5_E12temp_storage+32];
	add.s32 	%r915, %r909, %r911;
	setp.eq.s32 	%p150, %r9, 5;
	selp.b32 	%r916, %r915, %r910, %p150;
	add.s32 	%r917, %r915, %r912;
	setp.eq.s32 	%p151, %r9, 6;
	selp.b32 	%r918, %r917, %r916, %p151;
	add.s32 	%r919, %r917, %r913;
	setp.eq.s32 	%p152, %r9, 7;
	selp.b32 	%r920, %r919, %r918, %p152;
	add.s32 	%r921, %r919, %r914;
	setp.eq.s32 	%p153, %r9, 8;
	selp.b32 	%r922, %r921, %r920, %p153;
	ld.shared.v4.u32 	{%r923, %r924, %r925, %r926}, [_ZZN3cub18CUB_300001_SM_10006detail4scan16DeviceScanKernelINS2_10policy_hubIiiijN4cuda3std3__44plusIvEEE10Policy1000EPKiPiNS0_13ScanTileStateIiLb1EEES9_NS1_10InputValueIiSE_EEjiLb0EiEEvT0_T1_T2_iT3_T4_T5_E12temp_storage+48];
	add.s32 	%r927, %r921, %r923;
	setp.eq.s32 	%p154, %r9, 9;
	selp.b32 	%r928, %r927, %r922, %p154;
	add.s32 	%r929, %r927, %r924;
	setp.eq.s32 	%p155, %r9, 10;
	selp.b32 	%r930, %r929, %r928, %p155;
	add.s32 	%r931, %r929, %r925;
	setp.eq.s32 	%p156, %r9, 11;
	selp.b32 	%r932, %r931, %r930, %p156;
	setp.lt.u32 	%p157, %r7, 32;
	selp.b32 	%r933, 0, %r932, %p157;
	setp.eq.s32 	%p158, %r627, 0;
	sub.s32 	%r934, %r872, %r852;
	selp.b32 	%r935, 0, %r934, %p158;
	add.s32 	%r936, %r935, %r985;
	add.s32 	%r1000, %r936, %r933;
	add.s32 	%r937, %r926, %r985;
	add.s32 	%r37, %r937, %r931;
	setp.ne.s32 	%p159, %r7, 0;
	@%p159 bra 	$L__BB10_28;
	add.s64 	%rd55, %rd14, 256;
	mov.b32 	%r938, 101;
	// begin inline asm
	st.relaxed.gpu.v2.u32 [%rd55], {%r938, %r37};
	// end inline asm
	bra.uni 	$L__BB10_28;
$L__BB10_9:
	add.s32 	%r687, %r13, %r12;
	add.s32 	%r688, %r14, %r687;
	add.s32 	%r689, %r15, %r688;
	add.s32 	%r690, %r16, %r689;
	add.s32 	%r691, %r17, %r690;
	add.s32 	%r692, %r18, %r691;
	add.s32 	%r693, %r19, %r692;
	add.s32 	%r694, %r20, %r693;
	add.s32 	%r695, %r21, %r694;
	add.s32 	%r696, %r22, %r695;
	add.s32 	%r697, %r23, %r696;
	add.s32 	%r698, %r24, %r697;
	add.s32 	%r699, %r25, %r698;
	add.s32 	%r700, %r26, %r699;
	add.s32 	%r701, %r27, %r700;
	add.s32 	%r702, %r28, %r701;
	add.s32 	%r703, %r29, %r702;
	add.s32 	%r704, %r30, %r703;
	add.s32 	%r705, %r31, %r704;
	add.s32 	%r706, %r32, %r705;
	add.s32 	%r661, %r33, %r706;
	mov.b32 	%r659, 1;
	mov.b32 	%r684, 0;
	mov.b32 	%r686, -1;
	// begin inline asm
	{  .reg .s32 r0;  .reg .pred p;  shfl.sync.up.b32 r0|p, %r661, %r659, %r684, %r686;  @p add.s32 r0, r0, %r661;  mov.s32 %r657, r0;}
	// end inline asm
	mov.b32 	%r665, 2;
	// begin inline asm
	{  .reg .s32 r0;  .reg .pred p;  shfl.sync.up.b32 r0|p, %r657, %r665, %r684, %r686;  @p add.s32 r0, r0, %r657;  mov.s32 %r663, r0;}
	// end inline asm
	mov.b32 	%r671, 4;
	// begin inline asm
	{  .reg .s32 r0;  .reg .pred p;  shfl.sync.up.b32 r0|p, %r663, %r671, %r684, %r686;  @p add.s32 r0, r0, %r663;  mov.s32 %r669, r0;}
	// end inline asm
	mov.b32 	%r677, 8;
	// begin inline asm
	{  .reg .s32 r0;  .reg .pred p;  shfl.sync.up.b32 r0|p, %r669, %r677, %r684, %r686;  @p add.s32 r0, r0, %r669;  mov.s32 %r675, r0;}
	// end inline asm
	mov.b32 	%r683, 16;
	// begin inline asm
	{  .reg .s32 r0;  .reg .pred p;  shfl.sync.up.b32 r0|p, %r675, %r683, %r684, %r686;  @p add.s32 r0, r0, %r675;  mov.s32 %r681, r0;}
	// end inline asm
	setp.ne.s32 	%p105, %r627, 31;
	@%p105 bra 	$L__BB10_11;
	shl.b32 	%r707, %r9, 2;
	add.s32 	%r709, %r656, %r707;
	st.shared.u32 	[%r709+16], %r681;
$L__BB10_11:
	sub.s32 	%r710, %r681, %r661;
	bar.sync 	0;
	ld.shared.v4.u32 	{%r711, %r712, %r713, %r714}, [_ZZN3cub18CUB_300001_SM_10006detail4scan16DeviceScanKernelINS2_10policy_hubIiiijN4cuda3std3__44plusIvEEE10Policy1000EPKiPiNS0_13ScanTileStateIiLb1EEES9_NS1_10InputValueIiSE_EEjiLb0EiEEvT0_T1_T2_iT3_T4_T5_E12temp_storage+16];
	add.s32 	%r715, %r712, %r711;
	setp.eq.s32 	%p106, %r9, 2;
	selp.b32 	%r716, %r715, %r711, %p106;
	add.s32 	%r717, %r715, %r713;
	setp.eq.s32 	%p107, %r9, 3;
	selp.b32 	%r718, %r717, %r716, %p107;
	add.s32 	%r719, %r717, %r714;
	setp.eq.s32 	%p108, %r9, 4;
	selp.b32 	%r720, %r719, %r718, %p108;
	ld.shared.v4.u32 	{%r721, %r722, %r723, %r724}, [_ZZN3cub18CUB_300001_SM_10006detail4scan16DeviceScanKernelINS2_10policy_hubIiiijN4cuda3std3__44plusIvEEE10Policy1000EPKiPiNS0_13ScanTileStateIiLb1EEES9_NS1_10InputValueIiSE_EEjiLb0EiEEvT0_T1_T2_iT3_T4_T5_E12temp_storage+32];
	add.s32 	%r725, %r719, %r721;
	setp.eq.s32 	%p109, %r9, 5;
	selp.b32 	%r726, %r725, %r720, %p109;
	add.s32 	%r727, %r725, %r722;
	setp.eq.s32 	%p110, %r9, 6;
	selp.b32 	%r728, %r727, %r726, %p110;
	add.s32 	%r729, %r727, %r723;
	setp.eq.s32 	%p111, %r9, 7;
	selp.b32 	%r730, %r729, %r728, %p111;
	add.s32 	%r731, %r729, %r724;
	setp.eq.s32 	%p112, %r9, 8;
	selp.b32 	%r732, %r731, %r730, %p112;
	ld.shared.v4.u32 	{%r733, %r734, %r735, %r736}, [_ZZN3cub18CUB_300001_SM_10006detail4scan16DeviceScanKernelINS2_10policy_hubIiiijN4cuda3std3__44plusIvEEE10Policy1000EPKiPiNS0_13ScanTileStateIiLb1EEES9_NS1_10InputValueIiSE_EEjiLb0EiEEvT0_T1_T2_iT3_T4_T5_E12temp_storage+48];
	add.s32 	%r737, %r731, %r733;
	setp.eq.s32 	%p113, %r9, 9;
	selp.b32 	%r738, %r737, %r732, %p113;
	add.s32 	%r739, %r737, %r734;
	setp.eq.s32 	%p114, %r9, 10;
	selp.b32 	%r740, %r739, %r738, %p114;
	add.s32 	%r741, %r739, %r735;
	setp.eq.s32 	%p115, %r9, 11;
	selp.b32 	%r742, %r741, %r740, %p115;
	add.s32 	%r40, %r741, %r736;
	setp.gt.u32 	%p116, %r7, 31;
	setp.lt.u32 	%p117, %r7, 32;
	setp.eq.s32 	%p118, %r627, 0;
	selp.b32 	%r743, 0, %r710, %p118;
	add.s32 	%r999, %r742, %r743;
	selp.b32 	%r42, %r710, %r999, %p117;
	@%p116 bra 	$L__BB10_27;
	setp.ne.s32 	%p119, %r7, 0;
	mul.wide.s32 	%rd44, %r986, 8;
	add.s64 	%rd5, %rd14, %rd44;
	@%p119 bra 	$L__BB10_14;
	st.shared.u32 	[_ZZN3cub18CUB_300001_SM_10006detail4scan16DeviceScanKernelINS2_10policy_hubIiiijN4cuda3std3__44plusIvEEE10Policy1000EPKiPiNS0_13ScanTileStateIiLb1EEES9_NS1_10InputValueIiSE_EEjiLb0EiEEvT0_T1_T2_iT3_T4_T5_E12temp_storage+12], %r40;
	add.s64 	%rd45, %rd5, 256;
	mov.b32 	%r744, 100;
	// begin inline asm
	st.relaxed.gpu.v2.u32 [%rd45], {%r744, %r40};
	// end inline asm
$L__BB10_14:
	not.b32 	%r750, %r7;
	add.s32 	%r994, %r986, %r750;
	mov.b32 	%r746, 830;
	// begin inline asm
	nanosleep.u32 %r746;
	// end inline asm
	mul.wide.s32 	%rd47, %r994, 8;
	add.s64 	%rd48, %rd14, %rd47;
	add.s64 	%rd46, %rd48, 256;
	// begin inline asm
	ld.relaxed.gpu.v2.u32 {%r996, %r988}, [%rd46];
	// end inline asm
	mov.b32 	%r989, 952;
$L__BB10_15:
	setp.eq.s32 	%p120, %r996, 99;
	mov.b32 	%r751, -1;
	vote.sync.any.pred 	%p121, %p120, %r751;
	not.pred 	%p122, %p121;
	@%p122 bra 	$L__BB10_17;
	mul.lo.s32 	%r846, %r986, 16807;
	and.b32  	%r986, %r846, 2147483647;
	add.s32 	%r847, %r989, 1;
	rem.u32 	%r843, %r986, %r847;
	// begin inline asm
	nanosleep.u32 %r843;
	// end inline asm
	shr.u32 	%r989, %r989, 1;
	// begin inline asm
	ld.relaxed.gpu.v2.u32 {%r996, %r988}, [%rd46];
	// end inline asm
	bra.uni 	$L__BB10_15;
$L__BB10_17:
	setp.eq.s32 	%p123, %r996, 101;
	mov.b32 	%r778, -1;
	vote.sync.ballot.b32 	%r780, %p123, %r778;
	// begin inline asm
	mov.u32 %r753, %lanemask_ge;
	// end inline asm
	and.b32  	%r781, %r780, %r753;
	or.b32  	%r782, %r781, -2147483648;
	add.s32 	%r783, %r782, -1;
	not.b32 	%r784, %r782;
	and.b32  	%r785, %r784, %r783;
	popc.b32 	%r757, %r785;
	mov.b32 	%r756, 1;
	// begin inline asm
	shfl.sync.down.b32 %r754, %r988, %r756, %r757, %r778;
	// end inline asm
	setp.lt.s32 	%p125, %r627, %r757;
	selp.b32 	%r786, %r754, 0, %p125;
	add.s32 	%r760, %r786, %r988;
	mov.b32 	%r761, 2;
	// begin inline asm
	shfl.sync.down.b32 %r759, %r760, %r761, %r757, %r778;
	// end inline asm
	add.s32 	%r57, %r627, 2;
	setp.gt.s32 	%p126, %r57, %r757;
	selp.b32 	%r787, 0, %r759, %p126;
	add.s32 	%r765, %r760, %r787;
	mov.b32 	%r766, 4;
	// begin inline asm
	shfl.sync.down.b32 %r764, %r765, %r766, %r757, %r778;
	// end inline asm
	add.s32 	%r58, %r627, 4;
	setp.gt.s32 	%p127, %r58, %r757;
	selp.b32 	%r788, 0, %r764, %p127;
	add.s32 	%r770, %r765, %r788;
	mov.b32 	%r771, 8;
	// begin inline asm
	shfl.sync.down.b32 %r769, %r770, %r771, %r757, %r778;
	// end inline asm
	add.s32 	%r59, %r627, 8;
	setp.gt.s32 	%p128, %r59, %r757;
	selp.b32 	%r789, 0, %r769, %p128;
	add.s32 	%r775, %r770, %r789;
	mov.b32 	%r776, 16;
	// begin inline asm
	shfl.sync.down.b32 %r774, %r775, %r776, %r757, %r778;
	// end inline asm
	add.s32 	%r60, %r627, 16;
	setp.gt.s32 	%p129, %r60, %r757;
	selp.b32 	%r790, 0, %r774, %p129;
	add.s32 	%r993, %r775, %r790;
	add.s64 	%rd7, %rd14, 256;
	mov.b32 	%r990, 952;
$L__BB10_18:
	setp.ne.s32 	%p130, %r996, 101;
	mov.b32 	%r791, -1;
	vote.sync.all.pred 	%p131, %p130, %r791;
	not.pred 	%p132, %p131;
	@%p132 bra 	$L__BB10_23;
	shr.u32 	%r990, %r990, 1;
	mul.wide.s32 	%rd51, %r994, 8;
	add.s64 	%rd52, %rd7, %rd51;
	add.s64 	%rd50, %rd52, -256;
	// begin inline asm
	ld.relaxed.gpu.v2.u32 {%r996, %r997}, [%rd50];
	// end inline asm
	mov.u32 	%r998, %r990;
$L__BB10_20:
	setp.eq.s32 	%p136, %r996, 99;
	mov.b32 	%r799, -1;
	vote.sync.any.pred 	%p137, %p136, %r799;
	not.pred 	%p138, %p137;
	@%p138 bra 	$L__BB10_22;
	mul.lo.s32 	%r841, %r986, 16807;
	and.b32  	%r986, %r841, 2147483647;
	add.s32 	%r842, %r998, 1;
	rem.u32 	%r838, %r986, %r842;
	// begin inline asm
	nanosleep.u32 %r838;
	// end inline asm
	shr.u32 	%r998, %r998, 1;
	// begin inline asm
	ld.relaxed.gpu.v2.u32 {%r996, %r997}, [%rd50];
	// end inline asm
	bra.uni 	$L__BB10_20;
$L__BB10_22:
	setp.eq.s32 	%p139, %r996, 101;
	mov.b32 	%r825, -1;
	vote.sync.ballot.b32 	%r826, %p139, %r825;
	and.b32  	%r827, %r826, %r753;
	or.b32  	%r828, %r827, -2147483648;
	add.s32 	%r829, %r828, -1;
	not.b32 	%r830, %r828;
	and.b32  	%r831, %r830, %r829;
	popc.b32 	%r804, %r831;
	mov.b32 	%r803, 1;
	// begin inline asm
	shfl.sync.down.b32 %r801, %r997, %r803, %r804, %r825;
	// end inline asm
	setp.lt.s32 	%p141, %r627, %r804;
	selp.b32 	%r832, %r801, 0, %p141;
	add.s32 	%r807, %r832, %r997;
	mov.b32 	%r808, 2;
	// begin inline asm
	shfl.sync.down.b32 %r806, %r807, %r808, %r804, %r825;
	// end inline asm
	setp.gt.s32 	%p142, %r57, %r804;
	selp.b32 	%r833, 0, %r806, %p142;
	add.s32 	%r812, %r807, %r833;
	mov.b32 	%r813, 4;
	// begin inline asm
	shfl.sync.down.b32 %r811, %r812, %r813, %r804, %r825;
	// end inline asm
	setp.gt.s32 	%p143, %r58, %r804;
	selp.b32 	%r834, 0, %r811, %p143;
	add.s32 	%r817, %r812, %r834;
	mov.b32 	%r818, 8;
	// begin inline asm
	shfl.sync.down.b32 %r816, %r817, %r818, %r804, %r825;
	// end inline asm
	setp.gt.s32 	%p144, %r59, %r804;
	selp.b32 	%r835, 0, %r816, %p144;
	add.s32 	%r822, %r817, %r835;
	mov.b32 	%r823, 16;
	// begin inline asm
	shfl.sync.down.b32 %r821, %r822, %r823, %r804, %r825;
	// end inline asm
	setp.gt.s32 	%p145, %r60, %r804;
	selp.b32 	%r836, 0, %r821, %p145;
	add.s32 	%r837, %r836, %r993;
	add.s32 	%r993, %r837, %r822;
	add.s32 	%r994, %r994, -32;
	bra.uni 	$L__BB10_18;
$L__BB10_23:
	@%p119 bra 	$L__BB10_25;
	add.s32 	%r794, %r993, %r40;
	add.s64 	%rd49, %rd5, 256;
	mov.b32 	%r793, 101;
	// begin inline asm
	st.relaxed.gpu.v2.u32 [%rd49], {%r793, %r794};
	// end inline asm
	st.shared.u32 	[_ZZN3cub18CUB_300001_SM_10006detail4scan16DeviceScanKernelINS2_10policy_hubIiiijN4cuda3std3__44plusIvEEE10Policy1000EPKiPiNS0_13ScanTileStateIiLb1EEES9_NS1_10InputValueIiSE_EEjiLb0EiEEvT0_T1_T2_iT3_T4_T5_E12temp_storage+4], %r993;
	st.shared.u32 	[_ZZN3cub18CUB_300001_SM_10006detail4scan16DeviceScanKernelINS2_10policy_hubIiiijN4cuda3std3__44plusIvEEE10Policy1000EPKiPiNS0_13ScanTileStateIiLb1EEES9_NS1_10InputValueIiSE_EEjiLb0EiEEvT0_T1_T2_iT3_T4_T5_E12temp_storage+8], %r794;
$L__BB10_25:
	setp.ne.s32 	%p134, %r627, 0;
	mov.u32 	%r999, %r42;
	@%p134 bra 	$L__BB10_27;
	st.shared.u32 	[_ZZN3cub18CUB_300001_SM_10006detail4scan16DeviceScanKernelINS2_10policy_hubIiiijN4cuda3std3__44plusIvEEE10Policy1000EPKiPiNS0_13ScanTileStateIiLb1EEES9_NS1_10InputValueIiSE_EEjiLb0EiEEvT0_T1_T2_iT3_T4_T5_E12temp_storage+76], %r993;
	mov.u32 	%r999, %r993;
$L__BB10_27:
	bar.sync 	0;
	setp.eq.s32 	%p135, %r7, 0;
	ld.shared.u32 	%r795, [_ZZN3cub18CUB_300001_SM_10006detail4scan16DeviceScanKernelINS2_10policy_hubIiiijN4cuda3std3__44plusIvEEE10Policy1000EPKiPiNS0_13ScanTileStateIiLb1EEES9_NS1_10InputValueIiSE_EEjiLb0EiEEvT0_T1_T2_iT3_T4_T5_E12temp_storage+76];
	selp.b32 	%r796, 0, %r795, %p135;
	add.s32 	%r1000, %r796, %r999;
$L__BB10_28:
	ld.param.u64 	%rd60, [_ZN3cub18CUB_300001_SM_10006detail4scan16DeviceScanKernelINS2_10policy_hubIiiijN4cuda3std3__44plusIvEEE10Policy1000EPKiPiNS0_13ScanTileStateIiLb1EEES9_NS1_10InputValueIiSE_EEjiLb0EiEEvT0_T1_T2_iT3_T4_T5__param_1];
	add.s32 	%r940, %r1000, %r12;
	add.s32 	%r941, %r13, %r940;
	add.s32 	%r942, %r14, %r941;
	add.s32 	%r943, %r15, %r942;
	add.s32 	%r944, %r16, %r943;
	add.s32 	%r945, %r17, %r944;
	add.s32 	%r946, %r18, %r945;
	add.s32 	%r947, %r19, %r946;
	add.s32 	%r948, %r20, %r947;
	add.s32 	%r949, %r21, %r948;
	add.s32 	%r950, %r22, %r949;
	add.s32 	%r951, %r23, %r950;
	add.s32 	%r952, %r24, %r951;
	add.s32 	%r953, %r25, %r952;
	add.s32 	%r954, %r26, %r953;
	add.s32 	%r955, %r27, %r954;
	add.s32 	%r956, %r28, %r955;
	add.s32 	%r957, %r29, %r956;
	add.s32 	%r958, %r30, %r957;
	add.s32 	%r959, %r31, %r958;
	add.s32 	%r960, %r32, %r959;
	bar.sync 	0;
	st.shared.v2.u32 	[%r11], {%r1000, %r940};
	st.shared.v2.u32 	[%r11+8], {%r941, %r942};
	st.shared.v2.u32 	[%r11+16], {%r943, %r944};
	st.shared.v2.u32 	[%r11+24], {%r945, %r946};
	st.shared.v2.u32 	[%r11+32], {%r947, %r948};
	st.shared.v2.u32 	[%r11+40], {%r949, %r950};
	st.shared.v2.u32 	[%r11+48], {%r951, %r952};
	st.shared.v2.u32 	[%r11+56], {%r953, %r954};
	st.shared.v2.u32 	[%r11+64], {%r955, %r956};
	st.shared.v2.u32 	[%r11+72], {%r957, %r958};
	st.shared.v2.u32 	[%r11+80], {%r959, %r960};
	bar.warp.sync 	-1;
	ld.shared.u32 	%r961, [%r10];
	ld.shared.u32 	%r962, [%r10+128];
	ld.shared.u32 	%r963, [%r10+256];
	ld.shared.u32 	%r964, [%r10+384];
	ld.shared.u32 	%r965, [%r10+512];
	ld.shared.u32 	%r966, [%r10+640];
	ld.shared.u32 	%r967, [%r10+768];
	ld.shared.u32 	%r968, [%r10+896];
	ld.shared.u32 	%r969, [%r10+1024];
	ld.shared.u32 	%r970, [%r10+1152];
	ld.shared.u32 	%r971, [%r10+1280];
	ld.shared.u32 	%r972, [%r10+1408];
	ld.shared.u32 	%r973, [%r10+1536];
	ld.shared.u32 	%r974, [%r10+1664];
	ld.shared.u32 	%r975, [%r10+1792];
	ld.shared.u32 	%r976, [%r10+1920];
	ld.shared.u32 	%r977, [%r10+2048];
	ld.shared.u32 	%r978, [%r10+2176];
	ld.shared.u32 	%r979, [%r10+2304];
	ld.shared.u32 	%r980, [%r10+2432];
	ld.shared.u32 	%r981, [%r10+2560];
	ld.shared.u32 	%r982, [%r10+2688];
	cvta.to.global.u64 	%rd56, %rd60;
	add.s64 	%rd58, %rd56, %rd42;
	st.global.u32 	[%rd58], %r961;
	st.global.u32 	[%rd58+128], %r962;
	st.global.u32 	[%rd58+256], %r963;
	st.global.u32 	[%rd58+384], %r964;
	st.global.u32 	[%rd58+512], %r965;
	st.global.u32 	[%rd58+640], %r966;
	st.global.u32 	[%rd58+768], %r967;
	st.global.u32 	[%rd58+896], %r968;
	st.global.u32 	[%rd58+1024], %r969;
	st.global.u32 	[%rd58+1152], %r970;
	st.global.u32 	[%rd58+1280], %r971;
	st.global.u32 	[%rd58+1408], %r972;
	st.global.u32 	[%rd58+1536], %r973;
	st.global.u32 	[%rd58+1664], %r974;
	st.global.u32 	[%rd58+1792], %r975;
	st.global.u32 	[%rd58+1920], %r976;
	st.global.u32 	[%rd58+2048], %r977;
	st.global.u32 	[%rd58+2176], %r978;
	st.global.u32 	[%rd58+2304], %r979;
	st.global.u32 	[%rd58+2432], %r980;
	st.global.u32 	[%rd58+2560], %r981;
	st.global.u32 	[%rd58+2688], %r982;
	bra.uni 	$L__BB10_143;
$L__BB10_29:
	setp.eq.s32 	%p3, %r6, 0;
	@%p3 bra 	$L__BB10_143;
	mul.wide.u32 	%rd17, %r5, 4;
	add.s64 	%rd18, %rd1, %rd17;
	mov.u32 	%r85, %tid.x;
	ld.global.u32 	%r1022, [%rd18];
	and.b32  	%r244, %r85, 31;
	and.b32  	%r245, %r85, 992;
	mul.lo.s32 	%r246, %r245, 22;
	or.b32  	%r87, %r246, %r244;
	setp.ge.u32 	%p4, %r87, %r6;
	shl.b32 	%r247, %r87, 2;
	cvt.u64.u32 	%rd19, %r247;
	add.s64 	%rd9, %rd18, %rd19;
	mov.u32 	%r1001, %r1022;
	@%p4 bra 	$L__BB10_32;
	ld.global.u32 	%r1001, [%rd9];
$L__BB10_32:
	add.s32 	%r90, %r87, 32;
	setp.ge.u32 	%p5, %r90, %r6;
	mov.u32 	%r1002, %r1022;
	@%p5 bra 	$L__BB10_34;
	ld.global.u32 	%r1002, [%rd9+128];
$L__BB10_34:
	add.s32 	%r93, %r87, 64;
	setp.ge.u32 	%p6, %r93, %r6;
	mov.u32 	%r1003, %r1022;
	@%p6 bra 	$L__BB10_36;
	ld.global.u32 	%r1003, [%rd9+256];
$L__BB10_36:
	add.s32 	%r96, %r87, 96;
	setp.ge.u32 	%p7, %r96, %r6;
	mov.u32 	%r1004, %r1022;
	@%p7 bra 	$L__BB10_38;
	ld.global.u32 	%r1004, [%rd9+384];
$L__BB10_38:
	add.s32 	%r248, %r87, 128;
	setp.ge.u32 	%p8, %r248, %r6;
	mov.u32 	%r1005, %r1022;
	@%p8 bra 	$L__BB10_40;
	ld.global.u32 	%r1005, [%rd9+512];
$L__BB10_40:
	add.s32 	%r249, %r87, 160;
	setp.ge.u32 	%p9, %r249, %r6;
	mov.u32 	%r1006, %r1022;
	@%p9 bra 	$L__BB10_42;
	ld.global.u32 	%r1006, [%rd9+640];
$L__BB10_42:
	add.s32 	%r103, %r87, 192;
	setp.ge.u32 	%p10, %r103, %r6;
	mov.u32 	%r1007, %r1022;
	@%p10 bra 	$L__BB10_44;
	ld.global.u32 	%r1007, [%rd9+768];
$L__BB10_44:
	add.s32 	%r250, %r87, 224;
	setp.ge.u32 	%p11, %r250, %r6;
	mov.u32 	%r1008, %r1022;
	@%p11 bra 	$L__BB10_46;
	ld.global.u32 	%r1008, [%rd9+896];
$L__BB10_46:
	add.s32 	%r108, %r87, 256;
	setp.ge.u32 	%p12, %r108, %r6;
	mov.u32 	%r1009, %r1022;
	@%p12 bra 	$L__BB10_48;
	ld.global.u32 	%r1009, [%rd9+1024];
$L__BB10_48:
	add.s32 	%r251, %r87, 288;
	setp.ge.u32 	%p13, %r251, %r6;
	mov.u32 	%r1010, %r1022;
	@%p13 bra 	$L__BB10_50;
	ld.global.u32 	%r1010, [%rd9+1152];
$L__BB10_50:
	add.s32 	%r113, %r87, 320;
	setp.ge.u32 	%p14, %r113, %r6;
	mov.u32 	%r1011, %r1022;
	@%p14 bra 	$L__BB10_52;
	ld.global.u32 	%r1011, [%rd9+1280];
$L__BB10_52:
	add.s32 	%r116, %r87, 352;
	setp.ge.u32 	%p15, %r116, %r6;
	mov.u32 	%r1012, %r1022;
	@%p15 bra 	$L__BB10_54;
	ld.global.u32 	%r1012, [%rd9+1408];
$L__BB10_54:
	add.s32 	%r119, %r87, 384;
	setp.ge.u32 	%p16, %r119, %r6;
	mov.u32 	%r1013, %r1022;
	@%p16 bra 	$L__BB10_56;
	ld.global.u32 	%r1013, [%rd9+1536];
$L__BB10_56:
	add.s32 	%r122, %r87, 416;
	setp.ge.u32 	%p17, %r122, %r6;
	mov.u32 	%r1014, %r1022;
	@%p17 bra 	$L__BB10_58;
	ld.global.u32 	%r1014, [%rd9+1664];
$L__BB10_58:
	add.s32 	%r252, %r87, 448;
	setp.ge.u32 	%p18, %r252, %r6;
	mov.u32 	%r1015, %r1022;
	@%p18 bra 	$L__BB10_60;
	ld.global.u32 	%r1015, [%rd9+1792];
$L__BB10_60:
	add.s32 	%r127, %r87, 480;
	setp.ge.u32 	%p19, %r127, %r6;
	mov.u32 	%r1016, %r1022;
	@%p19 bra 	$L__BB10_62;
	ld.global.u32 	%r1016, [%rd9+1920];
$L__BB10_62:
	add.s32 	%r253, %r87, 512;
	setp.ge.u32 	%p20, %r253, %r6;
	mov.u32 	%r1017, %r1022;
	@%p20 bra 	$L__BB10_64;
	ld.global.u32 	%r1017, [%rd9+2048];
$L__BB10_64:
	add.s32 	%r254, %r87, 544;
	setp.ge.u32 	%p21, %r254, %r6;
	mov.u32 	%r1018, %r1022;
	@%p21 bra 	$L__BB10_66;
	ld.global.u32 	%r1018, [%rd9+2176];
$L__BB10_66:
	add.s32 	%r134, %r87, 576;
	setp.ge.u32 	%p22, %r134, %r6;
	mov.u32 	%r1019, %r1022;
	@%p22 bra 	$L__BB10_68;
	ld.global.u32 	%r1019, [%rd9+2304];
$L__BB10_68:
	add.s32 	%r255, %r87, 608;
	setp.ge.u32 	%p23, %r255, %r6;
	mov.u32 	%r1020, %r1022;
	@%p23 bra 	$L__BB10_70;
	ld.global.u32 	%r1020, [%rd9+2432];
$L__BB10_70:
	add.s32 	%r256, %r87, 640;
	setp.ge.u32 	%p24, %r256, %r6;
	mov.u32 	%r1021, %r1022;
	@%p24 bra 	$L__BB10_72;
	ld.global.u32 	%r1021, [%rd9+2560];
$L__BB10_72:
	add.s32 	%r141, %r87, 672;
	setp.ge.u32 	%p25, %r141, %r6;
	@%p25 bra 	$L__BB10_74;
	ld.global.u32 	%r1022, [%rd9+2688];
$L__BB10_74:
	// begin inline asm
	mov.u32 %r257, %laneid;
	// end inline asm
	shr.u32 	%r145, %r85, 5;
	mad.lo.s32 	%r258, %r145, 704, %r257;
	shl.b32 	%r259, %r258, 2;
	mov.u32 	%r260, _ZZN3cub18CUB_300001_SM_10006detail4scan16DeviceScanKernelINS2_10policy_hubIiiijN4cuda3std3__44plusIvEEE10Policy1000EPKiPiNS0_13ScanTileStateIiLb1EEES9_NS1_10InputValueIiSE_EEjiLb0EiEEvT0_T1_T2_iT3_T4_T5_E12temp_storage;
	add.s32 	%r146, %r260, %r259;
	st.shared.u32 	[%r146], %r1001;
	st.shared.u32 	[%r146+128], %r1002;
	st.shared.u32 	[%r146+256], %r1003;
	st.shared.u32 	[%r146+384], %r1004;
	st.shared.u32 	[%r146+512], %r1005;
	st.shared.u32 	[%r146+640], %r1006;
	st.shared.u32 	[%r146+768], %r1007;
	st.shared.u32 	[%r146+896], %r1008;
	st.shared.u32 	[%r146+1024], %r1009;
	st.shared.u32 	[%r146+1152], %r1010;
	st.shared.u32 	[%r146+1280], %r1011;
	st.shared.u32 	[%r146+1408], %r1012;
	st.shared.u32 	[%r146+1536], %r1013;
	st.shared.u32 	[%r146+1664], %r1014;
	st.shared.u32 	[%r146+1792], %r1015;
	st.shared.u32 	[%r146+1920], %r1016;
	st.shared.u32 	[%r146+2048], %r1017;
	st.shared.u32 	[%r146+2176], %r1018;
	st.shared.u32 	[%r146+2304], %r1019;
	st.shared.u32 	[%r146+2432], %r1020;
	st.shared.u32 	[%r146+2560], %r1021;
	st.shared.u32 	[%r146+2688], %r1022;
	bar.warp.sync 	-1;
	mad.lo.s32 	%r147, %r257, 84, %r146;
	ld.shared.v2.u32 	{%r148, %r149}, [%r147];
	ld.shared.v2.u32 	{%r150, %r151}, [%r147+8];
	ld.shared.v2.u32 	{%r152, %r153}, [%r147+16];
	ld.shared.v2.u32 	{%r154, %r155}, [%r147+24];
	ld.shared.v2.u32 	{%r156, %r157}, [%r147+32];
	ld.shared.v2.u32 	{%r158, %r159}, [%r147+40];
	ld.shared.v2.u32 	{%r160, %r161}, [%r147+48];
	ld.shared.v2.u32 	{%r162, %r163}, [%r147+56];
	ld.shared.v2.u32 	{%r164, %r165}, [%r147+64];
	ld.shared.v2.u32 	{%r166, %r167}, [%r147+72];
	ld.shared.v2.u32 	{%r168, %r169}, [%r147+80];
	bar.sync 	0;
	setp.ne.s32 	%p26, %r986, 0;
	@%p26 bra 	$L__BB10_78;
	add.s32 	%r490, %r149, %r148;
	add.s32 	%r491, %r150, %r490;
	add.s32 	%r492, %r151, %r491;
	add.s32 	%r493, %r152, %r492;
	add.s32 	%r494, %r153, %r493;
	add.s32 	%r495, %r154, %r494;
	add.s32 	%r496, %r155, %r495;
	add.s32 	%r497, %r156, %r496;
	add.s32 	%r498, %r157, %r497;
	add.s32 	%r499, %r158, %r498;
	add.s32 	%r500, %r159, %r499;
	add.s32 	%r501, %r160, %r500;
	add.s32 	%r502, %r161, %r501;
	add.s32 	%r503, %r162, %r502;
	add.s32 	%r504, %r163, %r503;
	add.s32 	%r505, %r164, %r504;
	add.s32 	%r506, %r165, %r505;
	add.s32 	%r507, %r166, %r506;
	add.s32 	%r508, %r167, %r507;
	add.s32 	%r509, %r168, %r508;
	add.s32 	%r464, %r169, %r509;
	mov.b32 	%r462, 1;
	mov.b32 	%r487, 0;
	mov.b32 	%r489, -1;
	// begin inline asm
	{  .reg .s32 r0;  .reg .pred p;  shfl.sync.up.b32 r0|p, %r464, %r462, %r487, %r489;  @p add.s32 r0, r0, %r464;  mov.s32 %r460, r0;}
	// end inline asm
	mov.b32 	%r468, 2;
	// begin inline asm
	{  .reg .s32 r0;  .reg .pred p;  shfl.sync.up.b32 r0|p, %r460, %r468, %r487, %r489;  @p add.s32 r0, r0, %r460;  mov.s32 %r466, r0;}
	// end inline asm
	mov.b32 	%r474, 4;
	// begin inline asm
	{  .reg .s32 r0;  .reg .pred p;  shfl.sync.up.b32 r0|p, %r466, %r474, %r487, %r489;  @p add.s32 r0, r0, %r466;  mov.s32 %r472, r0;}
	// end inline asm
	mov.b32 	%r480, 8;
	// begin inline asm
	{  .reg .s32 r0;  .reg .pred p;  shfl.sync.up.b32 r0|p, %r472, %r480, %r487, %r489;  @p add.s32 r0, r0, %r472;  mov.s32 %r478, r0;}
	// end inline asm
	mov.b32 	%r486, 16;
	// begin inline asm
	{  .reg .s32 r0;  .reg .pred p;  shfl.sync.up.b32 r0|p, %r478, %r486, %r487, %r489;  @p add.s32 r0, r0, %r478;  mov.s32 %r484, r0;}
	// end inline asm
	setp.ne.s32 	%p68, %r257, 31;
	@%p68 bra 	$L__BB10_77;
	shl.b32 	%r510, %r145, 2;
	mov.u32 	%r511, _ZZN3cub18CUB_300001_SM_10006detail4scan16DeviceScanKernelINS2_10policy_hubIiiijN4cuda3std3__44plusIvEEE10Policy1000EPKiPiNS0_13ScanTileStateIiLb1EEES9_NS1_10InputValueIiSE_EEjiLb0EiEEvT0_T1_T2_iT3_T4_T5_E12temp_storage;
	add.s32 	%r512, %r511, %r510;
	st.shared.u32 	[%r512+16], %r484;
$L__BB10_77:
	bar.sync 	0;
	ld.shared.v4.u32 	{%r513, %r514, %r515, %r516}, [_ZZN3cub18CUB_300001_SM_10006detail4scan16DeviceScanKernelINS2_10policy_hubIiiijN4cuda3std3__44plusIvEEE10Policy1000EPKiPiNS0_13ScanTileStateIiLb1EEES9_NS1_10InputValueIiSE_EEjiLb0EiEEvT0_T1_T2_iT3_T4_T5_E12temp_storage+16];
	add.s32 	%r517, %r514, %r513;
	setp.eq.s32 	%p69, %r145, 2;
	selp.b32 	%r518, %r517, %r513, %p69;
	add.s32 	%r519, %r517, %r515;
	setp.eq.s32 	%p70, %r145, 3;
	selp.b32 	%r520, %r519, %r518, %p70;
	add.s32 	%r521, %r519, %r516;
	setp.eq.s32 	%p71, %r145, 4;
	selp.b32 	%r522, %r521, %r520, %p71;
	ld.shared.v4.u32 	{%r523, %r524, %r525, %r526}, [_ZZN3cub18CUB_300001_SM_10006detail4scan16DeviceScanKernelINS2_10policy_hubIiiijN4cuda3std3__44plusIvEEE10Policy1000EPKiPiNS0_13ScanTileStateIiLb1EEES9_NS1_10InputValueIiSE_EEjiLb0EiEEvT0_T1_T2_iT3_T4_T5_E12temp_storage+32];
	add.s32 	%r527, %r521, %r523;
	setp.eq.s32 	%p72, %r145, 5;
	selp.b32 	%r528, %r527, %r522, %p72;
	add.s32 	%r529, %r527, %r524;
	setp.eq.s32 	%p73, %r145, 6;
	selp.b32 	%r530, %r529, %r528, %p73;
	add.s32 	%r531, %r529, %r525;
	setp.eq.s32 	%p74, %r145, 7;
	selp.b32 	%r532, %r531, %r530, %p74;
	add.s32 	%r533, %r531, %r526;
	setp.eq.s32 	%p75, %r145, 8;
	selp.b32 	%r534, %r533, %r532, %p75;
	.pragma "used_bytes_mask 4095";
	ld.shared.v4.u32 	{%r535, %r536, %r537, %r538}, [_ZZN3cub18CUB_300001_SM_10006detail4scan16DeviceScanKernelINS2_10policy_hubIiiijN4cuda3std3__44plusIvEEE10Policy1000EPKiPiNS0_13ScanTileStateIiLb1EEES9_NS1_10InputValueIiSE_EEjiLb0EiEEvT0_T1_T2_iT3_T4_T5_E12temp_storage+48];
	add.s32 	%r539, %r533, %r535;
	setp.eq.s32 	%p76, %r145, 9;
	selp.b32 	%r540, %r539, %r534, %p76;
	add.s32 	%r541, %r539, %r536;
	setp.eq.s32 	%p77, %r145, 10;
	selp.b32 	%r542, %r541, %r540, %p77;
	add.s32 	%r543, %r541, %r537;
	setp.eq.s32 	%p78, %r145, 11;
	selp.b32 	%r544, %r543, %r542, %p78;
	setp.lt.u32 	%p79, %r85, 32;
	selp.b32 	%r545, 0, %r544, %p79;
	setp.eq.s32 	%p80, %r257, 0;
	sub.s32 	%r546, %r484, %r464;
	selp.b32 	%r547, 0, %r546, %p80;
	add.s32 	%r548, %r547, %r985;
	add.s32 	%r1037, %r548, %r545;
	bra.uni 	$L__BB10_97;
$L__BB10_78:
	add.s32 	%r291, %r149, %r148;
	add.s32 	%r292, %r150, %r291;
	add.s32 	%r293, %r151, %r292;
	add.s32 	%r294, %r152, %r293;
	add.s32 	%r295, %r153, %r294;
	add.s32 	%r296, %r154, %r295;
	add.s32 	%r297, %r155, %r296;
	add.s32 	%r298, %r156, %r297;
	add.s32 	%r299, %r157, %r298;
	add.s32 	%r300, %r158, %r299;
	add.s32 	%r301, %r159, %r300;
	add.s32 	%r302, %r160, %r301;
	add.s32 	%r303, %r161, %r302;
	add.s32 	%r304, %r162, %r303;
	add.s32 	%r305, %r163, %r304;
	add.s32 	%r306, %r164, %r305;
	add.s32 	%r307, %r165, %r306;
	add.s32 	%r308, %r166, %r307;
	add.s32 	%r309, %r167, %r308;
	add.s32 	%r310, %r168, %r309;
	add.s32 	%r265, %r169, %r310;
	mov.b32 	%r263, 1;
	mov.b32 	%r288, 0;
	mov.b32 	%r290, -1;
	// begin inline asm
	{  .reg .s32 r0;  .reg .pred p;  shfl.sync.up.b32 r0|p, %r265, %r263, %r288, %r290;  @p add.s32 r0, r0, %r265;  mov.s32 %r261, r0;}
	// end inline asm
	mov.b32 	%r269, 2;
	// begin inline asm
	{  .reg .s32 r0;  .reg .pred p;  shfl.sync.up.b32 r0|p, %r261, %r269, %r288, %r290;  @p add.s32 r0, r0, %r261;  mov.s32 %r267, r0;}
	// end inline asm
	mov.b32 	%r275, 4;
	// begin inline asm
	{  .reg .s32 r0;  .reg .pred p;  shfl.sync.up.b32 r0|p, %r267, %r275, %r288, %r290;  @p add.s32 r0, r0, %r267;  mov.s32 %r273, r0;}
	// end inline asm
	mov.b32 	%r281, 8;
	// begin inline asm
	{  .reg .s32 r0;  .reg .pred p;  shfl.sync.up.b32 r0|p, %r273, %r281, %r288, %r290;  @p add.s32 r0, r0, %r273;  mov.s32 %r279, r0;}
	// end inline asm
	mov.b32 	%r287, 16;
	// begin inline asm
	{  .reg .s32 r0;  .reg .pred p;  shfl.sync.up.b32 r0|p, %r279, %r287, %r288, %r290;  @p add.s32 r0, r0, %r279;  mov.s32 %r285, r0;}
	// end inline asm
	setp.ne.s32 	%p27, %r257, 31;
	@%p27 bra 	$L__BB10_80;
	shl.b32 	%r311, %r145, 2;
	mov.u32 	%r312, _ZZN3cub18CUB_300001_SM_10006detail4scan16DeviceScanKernelINS2_10policy_hubIiiijN4cuda3std3__44plusIvEEE10Policy1000EPKiPiNS0_13ScanTileStateIiLb1EEES9_NS1_10InputValueIiSE_EEjiLb0EiEEvT0_T1_T2_iT3_T4_T5_E12temp_storage;
	add.s32 	%r313, %r312, %r311;
	st.shared.u32 	[%r313+16], %r285;
$L__BB10_80:
	sub.s32 	%r314, %r285, %r265;
	bar.sync 	0;
	ld.shared.v4.u32 	{%r315, %r316, %r317, %r318}, [_ZZN3cub18CUB_300001_SM_10006detail4scan16DeviceScanKernelINS2_10policy_hubIiiijN4cuda3std3__44plusIvEEE10Policy1000EPKiPiNS0_13ScanTileStateIiLb1EEES9_NS1_10InputValueIiSE_EEjiLb0EiEEvT0_T1_T2_iT3_T4_T5_E12temp_storage+16];
	add.s32 	%r319, %r316, %r315;
	setp.eq.s32 	%p28, %r145, 2;
	selp.b32 	%r320, %r319, %r315, %p28;
	add.s32 	%r321, %r319, %r317;
	setp.eq.s32 	%p29, %r145, 3;
	selp.b32 	%r322, %r321, %r320, %p29;
	add.s32 	%r323, %r321, %r318;
	setp.eq.s32 	%p30, %r145, 4;
	selp.b32 	%r324, %r323, %r322, %p30;
	ld.shared.v4.u32 	{%r325, %r326, %r327, %r328}, [_ZZN3cub18CUB_300001_SM_10006detail4scan16DeviceScanKernelINS2_10policy_hubIiiijN4cuda3std3__44plusIvEEE10Policy1000EPKiPiNS0_13ScanTileStateIiLb1EEES9_NS1_10InputValueIiSE_EEjiLb0EiEEvT0_T1_T2_iT3_T4_T5_E12temp_storage+32];
	add.s32 	%r329, %r323, %r325;
	setp.eq.s32 	%p31, %r145, 5;
	selp.b32 	%r330, %r329, %r324, %p31;
	add.s32 	%r331, %r329, %r326;
	setp.eq.s32 	%p32, %r145, 6;
	selp.b32 	%r332, %r331, %r330, %p32;
	add.s32 	%r333, %r331, %r327;
	setp.eq.s32 	%p33, %r145, 7;
	selp.b32 	%r334, %r333, %r332, %p33;
	add.s32 	%r335, %r333, %r328;
	setp.eq.s32 	%p34, %r145, 8;
	selp.b32 	%r336, %r335, %r334, %p34;
	ld.shared.v4.u32 	{%r337, %r338, %r339, %r340}, [_ZZN3cub18CUB_300001_SM_10006detail4scan16DeviceScanKernelINS2_10policy_hubIiiijN4cuda3std3__44plusIvEEE10Policy1000EPKiPiNS0_13ScanTileStateIiLb1EEES9_NS1_10InputValueIiSE_EEjiLb0EiEEvT0_T1_T2_iT3_T4_T5_E12temp_storage+48];
	add.s32 	%r341, %r335, %r337;
	setp.eq.s32 	%p35, %r145, 9;
	selp.b32 	%r342, %r341, %r336, %p35;
	add.s32 	%r343, %r341, %r338;
	setp.eq.s32 	%p36, %r145, 10;
	selp.b32 	%r344, %r343, %r342, %p36;
	add.s32 	%r345, %r343, %r339;
	setp.eq.s32 	%p37, %r145, 11;
	selp.b32 	%r346, %r345, %r344, %p37;
	add.s32 	%r175, %r345, %r340;
	setp.gt.u32 	%p38, %r85, 31;
	setp.lt.u32 	%p39, %r85, 32;
	setp.eq.s32 	%p40, %r257, 0;
	selp.b32 	%r347, 0, %r314, %p40;
	add.s32 	%r1036, %r346, %r347;
	selp.b32 	%r177, %r314, %r1036, %p39;
	@%p38 bra 	$L__BB10_96;
	setp.ne.s32 	%p41, %r85, 0;
	mul.wide.s32 	%rd20, %r986, 8;
	add.s64 	%rd10, %rd14, %rd20;
	@%p41 bra 	$L__BB10_83;
	st.shared.u32 	[_ZZN3cub18CUB_300001_SM_10006detail4scan16DeviceScanKernelINS2_10policy_hubIiiijN4cuda3std3__44plusIvEEE10Policy1000EPKiPiNS0_13ScanTileStateIiLb1EEES9_NS1_10InputValueIiSE_EEjiLb0EiEEvT0_T1_T2_iT3_T4_T5_E12temp_storage+12], %r175;
	add.s64 	%rd21, %rd10, 256;
	mov.b32 	%r348, 100;
	// begin inline asm
	st.relaxed.gpu.v2.u32 [%rd21], {%r348, %r175};
	// end inline asm
$L__BB10_83:
	not.b32 	%r354, %r85;
	add.s32 	%r1031, %r986, %r354;
	mov.b32 	%r350, 830;
	// begin inline asm
	nanosleep.u32 %r350;
	// end inline asm
	mul.wide.s32 	%rd23, %r1031, 8;
	add.s64 	%rd24, %rd14, %rd23;
	add.s64 	%rd22, %rd24, 256;
	// begin inline asm
	ld.relaxed.gpu.v2.u32 {%r1033, %r1025}, [%rd22];
	// end inline asm
	mov.b32 	%r1026, 952;
$L__BB10_84:
	setp.eq.s32 	%p42, %r1033, 99;
	mov.b32 	%r355, -1;
	vote.sync.any.pred 	%p43, %p42, %r355;
	not.pred 	%p44, %p43;
	@%p44 bra 	$L__BB10_86;
	mul.lo.s32 	%r458, %r986, 16807;
	and.b32  	%r986, %r458, 2147483647;
	add.s32 	%r459, %r1026, 1;
	rem.u32 	%r455, %r986, %r459;
	// begin inline asm
	nanosleep.u32 %r455;
	// end inline asm
	shr.u32 	%r1026, %r1026, 1;
	// begin inline asm
	ld.relaxed.gpu.v2.u32 {%r1033, %r1025}, [%rd22];
	// end inline asm
	bra.uni 	$L__BB10_84;
$L__BB10_86:
	setp.eq.s32 	%p45, %r1033, 101;
	mov.b32 	%r382, -1;
	vote.sync.ballot.b32 	%r384, %p45, %r382;
	// begin inline asm
	mov.u32 %r357, %lanemask_ge;
	// end inline asm
	and.b32  	%r385, %r384, %r357;
	or.b32  	%r386, %r385, -2147483648;
	add.s32 	%r387, %r386, -1;
	not.b32 	%r388, %r386;
	and.b32  	%r389, %r388, %r387;
	popc.b32 	%r361, %r389;
	mov.b32 	%r360, 1;
	// begin inline asm
	shfl.sync.down.b32 %r358, %r1025, %r360, %r361, %r382;
	// end inline asm
	setp.lt.s32 	%p47, %r257, %r361;
	selp.b32 	%r390, %r358, 0, %p47;
	add.s32 	%r364, %r390, %r1025;
	mov.b32 	%r365, 2;
	// begin inline asm
	shfl.sync.down.b32 %r363, %r364, %r365, %r361, %r382;
	// end inline asm
	add.s32 	%r391, %r257, 2;
	setp.gt.s32 	%p48, %r391, %r361;
	selp.b32 	%r392, 0, %r363, %p48;
	add.s32 	%r369, %r364, %r392;
	mov.b32 	%r370, 4;
	// begin inline asm
	shfl.sync.down.b32 %r368, %r369, %r370, %r361, %r382;
	// end inline asm
	add.s32 	%r393, %r257, 4;
	setp.gt.s32 	%p49, %r393, %r361;
	selp.b32 	%r394, 0, %r368, %p49;
	add.s32 	%r374, %r369, %r394;
	mov.b32 	%r375, 8;
	// begin inline asm
	shfl.sync.down.b32 %r373, %r374, %r375, %r361, %r382;
	// end inline asm
	add.s32 	%r395, %r257, 8;
	setp.gt.s32 	%p50, %r395, %r361;
	selp.b32 	%r396, 0, %r373, %p50;
	add.s32 	%r379, %r374, %r396;
	mov.b32 	%r380, 16;
	// begin inline asm
	shfl.sync.down.b32 %r378, %r379, %r380, %r361, %r382;
	// end inline asm
	add.s32 	%r397, %r257, 16;
	setp.gt.s32 	%p51, %r397, %r361;
	selp.b32 	%r398, 0, %r378, %p51;
	add.s32 	%r1029, %r379, %r398;
	add.s64 	%rd11, %rd14, 256;
	mov.b32 	%r1027, 952;
$L__BB10_87:
	setp.ne.s32 	%p52, %r1033, 101;
	mov.b32 	%r399, -1;
	vote.sync.all.pred 	%p53, %p52, %r399;
	not.pred 	%p54, %p53;
	@%p54 bra 	$L__BB10_92;
	shr.u32 	%r1027, %r1027, 1;
	mul.wide.s32 	%rd27, %r1031, 8;
	add.s64 	%rd28, %rd11, %rd27;
	add.s64 	%rd26, %rd28, -256;
	// begin inline asm
	ld.relaxed.gpu.v2.u32 {%r1033, %r1034}, [%rd26];
	// end inline asm
	mov.u32 	%r1035, %r1027;
$L__BB10_89:
	setp.eq.s32 	%p58, %r1033, 99;
	mov.b32 	%r407, -1;
	vote.sync.any.pred 	%p59, %p58, %r407;
	not.pred 	%p60, %p59;
	@%p60 bra 	$L__BB10_91;
	mul.lo.s32 	%r453, %r986, 16807;
	and.b32  	%r986, %r453, 2147483647;
	add.s32 	%r454, %r1035, 1;
	rem.u32 	%r450, %r986, %r454;
	// begin inline asm
	nanosleep.u32 %r450;
	// end inline asm
	shr.u32 	%r1035, %r1035, 1;
	// begin inline asm
	ld.relaxed.gpu.v2.u32 {%r1033, %r1034}, [%rd26];
	// end inline asm
	bra.uni 	$L__BB10_89;
$L__BB10_91:
	setp.eq.s32 	%p61, %r1033, 101;
	mov.b32 	%r433, -1;
	vote.sync.ballot.b32 	%r434, %p61, %r433;
	and.b32  	%r435, %r434, %r357;
	or.b32  	%r436, %r435, -2147483648;
	add.s32 	%r437, %r436, -1;
	not.b32 	%r438, %r436;
	and.b32  	%r439, %r438, %r437;
	popc.b32 	%r412, %r439;
	mov.b32 	%r411, 1;
	// begin inline asm
	shfl.sync.down.b32 %r409, %r1034, %r411, %r412, %r433;
	// end inline asm
	setp.lt.s32 	%p63, %r257, %r412;
	selp.b32 	%r440, %r409, 0, %p63;
	add.s32 	%r415, %r440, %r1034;
	mov.b32 	%r416, 2;
	// begin inline asm
	shfl.sync.down.b32 %r414, %r415, %r416, %r412, %r433;
	// end inline asm
	add.s32 	%r441, %r257, 2;
	setp.gt.s32 	%p64, %r441, %r412;
	selp.b32 	%r442, 0, %r414, %p64;
	add.s32 	%r420, %r415, %r442;
	mov.b32 	%r421, 4;
	// begin inline asm
	shfl.sync.down.b32 %r419, %r420, %r421, %r412, %r433;
	// end inline asm
	add.s32 	%r443, %r257, 4;
	setp.gt.s32 	%p65, %r443, %r412;
	selp.b32 	%r444, 0, %r419, %p65;
	add.s32 	%r425, %r420, %r444;
	mov.b32 	%r426, 8;
	// begin inline asm
	shfl.sync.down.b32 %r424, %r425, %r426, %r412, %r433;
	// end inline asm
	add.s32 	%r445, %r257, 8;
	setp.gt.s32 	%p66, %r445, %r412;
	selp.b32 	%r446, 0, %r424, %p66;
	add.s32 	%r430, %r425, %r446;
	mov.b32 	%r431, 16;
	// begin inline asm
	shfl.sync.down.b32 %r429, %r430, %r431, %r412, %r433;
	// end inline asm
	add.s32 	%r447, %r257, 16;
	setp.gt.s32 	%p67, %r447, %r412;
	selp.b32 	%r448, 0, %r429, %p67;
	add.s32 	%r449, %r448, %r1029;
	add.s32 	%r1029, %r449, %r430;
	add.s32 	%r1031, %r1031, -32;
	bra.uni 	$L__BB10_87;
$L__BB10_92:
	@%p41 bra 	$L__BB10_94;
	add.s32 	%r402, %r1029, %r175;
	add.s64 	%rd25, %rd10, 256;
	mov.b32 	%r401, 101;
	// begin inline asm
	st.relaxed.gpu.v2.u32 [%rd25], {%r401, %r402};
	// end inline asm
	st.shared.u32 	[_ZZN3cub18CUB_300001_SM_10006detail4scan16DeviceScanKernelINS2_10policy_hubIiiijN4cuda3std3__44plusIvEEE10Policy1000EPKiPiNS0_13ScanTileStateIiLb1EEES9_NS1_10InputValueIiSE_EEjiLb0EiEEvT0_T1_T2_iT3_T4_T5_E12temp_storage+4], %r1029;
	st.shared.u32 	[_ZZN3cub18CUB_300001_SM_10006detail4scan16DeviceScanKernelINS2_10policy_hubIiiijN4cuda3std3__44plusIvEEE10Policy1000EPKiPiNS0_13ScanTileStateIiLb1EEES9_NS1_10InputValueIiSE_EEjiLb0EiEEvT0_T1_T2_iT3_T4_T5_E12temp_storage+8], %r402;
$L__BB10_94:
	setp.ne.s32 	%p56, %r257, 0;
	mov.u32 	%r1036, %r177;
	@%p56 bra 	$L__BB10_96;
	st.shared.u32 	[_ZZN3cub18CUB_300001_SM_10006detail4scan16DeviceScanKernelINS2_10policy_hubIiiijN4cuda3std3__44plusIvEEE10Policy1000EPKiPiNS0_13ScanTileStateIiLb1EEES9_NS1_10InputValueIiSE_EEjiLb0EiEEvT0_T1_T2_iT3_T4_T5_E12temp_storage+76], %r1029;
	mov.u32 	%r1036, %r1029;
$L__BB10_96:
	bar.sync 	0;
	setp.eq.s32 	%p57, %r85, 0;
	ld.shared.u32 	%r403, [_ZZN3cub18CUB_300001_SM_10006detail4scan16DeviceScanKernelINS2_10policy_hubIiiijN4cuda3std3__44plusIvEEE10Policy1000EPKiPiNS0_13ScanTileStateIiLb1EEES9_NS1_10InputValueIiSE_EEjiLb0EiEEvT0_T1_T2_iT3_T4_T5_E12temp_storage+76];
	selp.b32 	%r404, 0, %r403, %p57;
	add.s32 	%r1037, %r404, %r1036;
$L__BB10_97:
	add.s32 	%r549, %r1037, %r148;
	add.s32 	%r550, %r149, %r549;
	add.s32 	%r551, %r150, %r550;
	add.s32 	%r552, %r151, %r551;
	add.s32 	%r553, %r152, %r552;
	add.s32 	%r554, %r153, %r553;
	add.s32 	%r555, %r154, %r554;
	add.s32 	%r556, %r155, %r555;
	add.s32 	%r557, %r156, %r556;
	add.s32 	%r558, %r157, %r557;
	add.s32 	%r559, %r158, %r558;
	add.s32 	%r560, %r159, %r559;
	add.s32 	%r561, %r160, %r560;
	add.s32 	%r562, %r161, %r561;
	add.s32 	%r563, %r162, %r562;
	add.s32 	%r564, %r163, %r563;
	add.s32 	%r565, %r164, %r564;
	add.s32 	%r566, %r165, %r565;
	add.s32 	%r567, %r166, %r566;
	add.s32 	%r568, %r167, %r567;
	add.s32 	%r569, %r168, %r568;
	bar.sync 	0;
	st.shared.v2.u32 	[%r147], {%r1037, %r549};
	st.shared.v2.u32 	[%r147+8], {%r550, %r551};
	st.shared.v2.u32 	[%r147+16], {%r552, %r553};
	st.shared.v2.u32 	[%r147+24], {%r554, %r555};
	st.shared.v2.u32 	[%r147+32], {%r556, %r557};
	st.shared.v2.u32 	[%r147+40], {%r558, %r559};
	st.shared.v2.u32 	[%r147+48], {%r560, %r561};
	st.shared.v2.u32 	[%r147+56], {%r562, %r563};
	st.shared.v2.u32 	[%r147+64], {%r564, %r565};
	st.shared.v2.u32 	[%r147+72], {%r566, %r567};
	st.shared.v2.u32 	[%r147+80], {%r568, %r569};
	bar.warp.sync 	-1;
	ld.shared.u32 	%r216, [%r146];
	ld.shared.u32 	%r217, [%r146+128];
	ld.shared.u32 	%r218, [%r146+256];
	ld.shared.u32 	%r219, [%r146+384];
	ld.shared.u32 	%r220, [%r146+512];
	ld.shared.u32 	%r221, [%r146+640];
	ld.shared.u32 	%r222, [%r146+768];
	ld.shared.u32 	%r223, [%r146+896];
	ld.shared.u32 	%r224, [%r146+1024];
	ld.shared.u32 	%r225, [%r146+1152];
	ld.shared.u32 	%r226, [%r146+1280];
	ld.shared.u32 	%r227, [%r146+1408];
	ld.shared.u32 	%r228, [%r146+1536];
	ld.shared.u32 	%r229, [%r146+1664];
	ld.shared.u32 	%r230, [%r146+1792];
	ld.shared.u32 	%r231, [%r146+1920];
	ld.shared.u32 	%r232, [%r146+2048];
	ld.shared.u32 	%r233, [%r146+2176];
	ld.shared.u32 	%r234, [%r146+2304];
	ld.shared.u32 	%r235, [%r146+2432];
	ld.shared.u32 	%r236, [%r146+2560];
	ld.shared.u32 	%r237, [%r146+2688];
	setp.ne.s32 	%p81, %r85, 0;
	@%p81 bra 	$L__BB10_99;
	st.volatile.shared.u32 	[_ZZN3cub18CUB_300001_SM_10006detail4scan16DeviceScanKernelINS2_10policy_hubIiiijN4cuda3std3__44plusIvEEE10Policy1000EPKiPiNS0_13ScanTileStateIiLb1EEES9_NS1_10InputValueIiSE_EEjiLb0EiEEvT0_T1_T2_iT3_T4_T5_E12temp_storage+33792], %r6;
$L__BB10_99:
	ld.param.u32 	%r984, [_ZN3cub18CUB_300001_SM_10006detail4scan16DeviceScanKernelINS2_10policy_hubIiiijN4cuda3std3__44plusIvEEE10Policy1000EPKiPiNS0_13ScanTileStateIiLb1EEES9_NS1_10InputValueIiSE_EEjiLb0EiEEvT0_T1_T2_iT3_T4_T5__param_3];
	ld.param.u64 	%rd59, [_ZN3cub18CUB_300001_SM_10006detail4scan16DeviceScanKernelINS2_10policy_hubIiiijN4cuda3std3__44plusIvEEE10Policy1000EPKiPiNS0_13ScanTileStateIiLb1EEES9_NS1_10InputValueIiSE_EEjiLb0EiEEvT0_T1_T2_iT3_T4_T5__param_1];
	bar.sync 	0;
	ld.volatile.shared.u32 	%r238, [_ZZN3cub18CUB_300001_SM_10006detail4scan16DeviceScanKernelINS2_10policy_hubIiiijN4cuda3std3__44plusIvEEE10Policy1000EPKiPiNS0_13ScanTileStateIiLb1EEES9_NS1_10InputValueIiSE_EEjiLb0EiEEvT0_T1_T2_iT3_T4_T5_E12temp_storage+33792];
	setp.ge.s32 	%p82, %r87, %r238;
	cvt.u64.u32 	%rd35, %r87;
	mov.u32 	%r570, %ctaid.x;
	add.s32 	%r571, %r984, %r570;
	mul.lo.s32 	%r572, %r571, 8448;
	cvt.u64.u32 	%rd36, %r572;
	add.s64 	%rd37, %rd35, %rd36;
	cvta.to.global.u64 	%rd38, %rd59;
	shl.b64 	%rd39, %rd37, 2;
	add.s64 	%rd12, %rd38, %rd39;
	@%p82 bra 	$L__BB10_101;
	st.global.u32 	[%rd12], %r216;
$L__BB10_101:
	setp.ge.s32 	%p83, %r90, %r238;
	@%p83 bra 	$L__BB10_103;
	st.global.u32 	[%rd12+128], %r217;
$L__BB10_103:
	setp.ge.s32 	%p84, %r93, %r238;
	@%p84 bra 	$L__BB10_105;
	st.global.u32 	[%rd12+256], %r218;
$L__BB10_105:
	setp.ge.s32 	%p85, %r96, %r238;
	@%p85 bra 	$L__BB10_107;
	st.global.u32 	[%rd12+384], %r219;
$L__BB10_107:
	mov.u32 	%r573, %tid.x;
	and.b32  	%r574, %r573, 992;
	mul.lo.s32 	%r575, %r574, 22;
	and.b32  	%r576, %r573, 31;
	or.b32  	%r577, %r575, %r576;
	add.s32 	%r578, %r577, 128;
	setp.ge.s32 	%p86, %r578, %r238;
	@%p86 bra 	$L__BB10_109;
	st.global.u32 	[%rd12+512], %r220;
$L__BB10_109:
	add.s32 	%r584, %r577, 160;
	setp.ge.s32 	%p87, %r584, %r238;
	@%p87 bra 	$L__BB10_111;
	st.global.u32 	[%rd12+640], %r221;
$L__BB10_111:
	setp.ge.s32 	%p88, %r103, %r238;
	@%p88 bra 	$L__BB10_113;
	st.global.u32 	[%rd12+768], %r222;
$L__BB10_113:
	add.s32 	%r590, %r577, 224;
	setp.ge.s32 	%p89, %r590, %r238;
	@%p89 bra 	$L__BB10_115;
	st.global.u32 	[%rd12+896], %r223;
$L__BB10_115:
	setp.ge.s32 	%p90, %r108, %r238;
	@%p90 bra 	$L__BB10_117;
	st.global.u32 	[%rd12+1024], %r224;
$L__BB10_117:
	add.s32 	%r596, %r577, 288;
	setp.ge.s32 	%p91, %r596, %r238;
	@%p91 bra 	$L__BB10_119;
	st.global.u32 	[%rd12+1152], %r225;
$L__BB10_119:
	setp.ge.s32 	%p92, %r113, %r238;
	@%p92 bra 	$L__BB10_121;
	st.global.u32 	[%rd12+1280], %r226;
$L__BB10_121:
	setp.ge.s32 	%p93, %r116, %r238;
	@%p93 bra 	$L__BB10_123;
	st.global.u32 	[%rd12+1408], %r227;
$L__BB10_123:
	setp.ge.s32 	%p94, %r119, %r238;
	@%p94 bra 	$L__BB10_125;
	st.global.u32 	[%rd12+1536], %r228;
$L__BB10_125:
	setp.ge.s32 	%p95, %r122, %r238;
	@%p95 bra 	$L__BB10_127;
	st.global.u32 	[%rd12+1664], %r229;
$L__BB10_127:
	add.s32 	%r602, %r577, 448;
	setp.ge.s32 	%p96, %r602, %r238;
	@%p96 bra 	$L__BB10_129;
	st.global.u32 	[%rd12+1792], %r230;
$L__BB10_129:
	setp.ge.s32 	%p97, %r127, %r238;
	@%p97 bra 	$L__BB10_131;
	st.global.u32 	[%rd12+1920], %r231;
$L__BB10_131:
	add.s32 	%r608, %r577, 512;
	setp.ge.s32 	%p98, %r608, %r238;
	@%p98 bra 	$L__BB10_133;
	st.global.u32 	[%rd12+2048], %r232;
$L__BB10_133:
	add.s32 	%r614, %r577, 544;
	setp.ge.s32 	%p99, %r614, %r238;
	@%p99 bra 	$L__BB10_135;
	st.global.u32 	[%rd12+2176], %r233;
$L__BB10_135:
	setp.ge.s32 	%p100, %r134, %r238;
	@%p100 bra 	$L__BB10_137;
	st.global.u32 	[%rd12+2304], %r234;
$L__BB10_137:
	add.s32 	%r620, %r577, 608;
	setp.ge.s32 	%p101, %r620, %r238;
	@%p101 bra 	$L__BB10_139;
	st.global.u32 	[%rd12+2432], %r235;
$L__BB10_139:
	add.s32 	%r626, %r577, 640;
	setp.ge.s32 	%p102, %r626, %r238;
	@%p102 bra 	$L__BB10_141;
	st.global.u32 	[%rd12+2560], %r236;
$L__BB10_141:
	setp.ge.s32 	%p103, %r141, %r238;
	@%p103 bra 	$L__BB10_143;
	st.global.u32 	[%rd12+2688], %r237;
$L__BB10_143:
	ret;

}


// ===== COMPILED SASS (sm_100) =====

	.target	sm_100

	.elftype	@"ET_EXEC"


//--------------------- .note.nv.tkinfo           --------------------------
	.section	.note.nv.tkinfo,"",@"SHT_NOTE"
	.sectionflags	@"SHF_NOTE_NV_TKINFO"
	.tkinfo
        /*0018*/ 	.word	0x00000002
        /*0030*/ 	.string	""
        /*0030*/ 	.string	"ptxas"
        /*0030*/ 	.string	"Cuda compilation tools, release 13.0, V13.0.88"
        /*0030*/ 	.string	"Build cuda_13.0.r13.0/compiler.36424714_0"
        /*0030*/ 	.string	"-arch sm_100 -m 64 "



//--------------------- .note.nv.cuinfo           --------------------------
	.section	.note.nv.cuinfo,"",@"SHT_NOTE"
	.sectionflags	@"SHF_NOTE_NV_CUINFO"
        /*0018*/ 	.short	0x0002
        /*001a*/ 	.short	0x0064
        /*001c*/ 	.short	0x0082
	.zero		2


//--------------------- .nv.info                  --------------------------
	.section	.nv.info,"",@"SHT_CUDA_INFO"
	.align	4


	//----- nvinfo : EIATTR_REGCOUNT
	.align		4
        /*0000*/ 	.byte	0x04, 0x2f
        /*0002*/ 	.short	(.L_41 - .L_40)
	.align		4
.L_40:
        /*0004*/ 	.word	index@(_Z11kernel_initiP17block_status_word)
        /*0008*/ 	.word	0x0000000a


	//----- nvinfo : EIATTR_FRAME_SIZE
	.align		4
.L_41:
        /*000c*/ 	.byte	0x04, 0x11
        /*000e*/ 	.short	(.L_43 - .L_42)
	.align		4
.L_42:
        /*0010*/ 	.word	index@(_Z11kernel_initiP17block_status_word)
        /*0014*/ 	.word	0x00000000


	//----- nvinfo : EIATTR_REGCOUNT
	.align		4
.L_43:
        /*0018*/ 	.byte	0x04, 0x2f
        /*001a*/ 	.short	(.L_45 - .L_44)
	.align		4
.L_44:
        /*001c*/ 	.word	index@(_Z4fillIiEviT_PS0_)
        /*0020*/ 	.word	0x0000000a


	//----- nvinfo : EIATTR_FRAME_SIZE
	.align		4
.L_45:
        /*0024*/ 	.byte	0x04, 0x11
        /*0026*/ 	.short	(.L_47 - .L_46)
	.align		4
.L_46:
        /*0028*/ 	.word	index@(_Z4fillIiEviT_PS0_)
        /*002c*/ 	.word	0x00000000


	//----- nvinfo : EIATTR_REGCOUNT
	.align		4
.L_47:
        /*0030*/ 	.byte	0x04, 0x2f
        /*0032*/ 	.short	(.L_49 - .L_48)
	.align		4
.L_48:
        /*0034*/ 	.word	index@(_Z25hierarchical_partial_scanIiEvPKT_PS0_S3_)
        /*0038*/ 	.word	0x00000020


	//----- nvinfo : EIATTR_FRAME_SIZE
	.align		4
.L_49:
        /*003c*/ 	.byte	0x04, 0x11
        /*003e*/ 	.short	(.L_51 - .L_50)
	.align		4
.L_50:
        /*0040*/ 	.word	index@(_Z25hierarchical_partial_scanIiEvPKT_PS0_S3_)
        /*0044*/ 	.word	0x00000000


	//----- nvinfo : EIATTR_REGCOUNT
	.align		4
.L_51:
        /*0048*/ 	.byte	0x04, 0x2f
        /*004a*/ 	.short	(.L_53 - .L_52)
	.align		4
.L_52:
        /*004c*/ 	.word	index@(_Z32hierarchical_blocks_results_scanIiEviPKT_PS0_)
        /*0050*/ 	.word	0x00000030


	//----- nvinfo : EIATTR_FRAME_SIZE
	.align		4
.L_53:
        /*0054*/ 	.byte	0x04, 0x11
        /*0056*/ 	.short	(.L_55 - .L_54)
	.align		4
.L_54:
        /*0058*/ 	.word	index@(_Z32hierarchical_blocks_results_scanIiEviPKT_PS0_)
        /*005c*/ 	.word	0x00000000


	//----- nvinfo : EIATTR_REGCOUNT
	.align		4
.L_55:
        /*0060*/ 	.byte	0x04, 0x2f
        /*0062*/ 	.short	(.L_57 - .L_56)
	.align		4
.L_56:
        /*0064*/ 	.word	index@(_Z25hierarchical_final_adjustIiEvPT_S1_)
        /*0068*/ 	.word	0x00000020


	//----- nvinfo : EIATTR_FRAME_SIZE
	.align		4
.L_57:
        /*006c*/ 	.byte	0x04, 0x11
        /*006e*/ 	.short	(.L_59 - .L_58)
	.align		4
.L_58:
        /*0070*/ 	.word	index@(_Z25hierarchical_final_adjustIiEvPT_S1_)
        /*0074*/ 	.word	0x00000000


	//----- nvinfo : EIATTR_REGCOUNT
	.align		4
.L_59:
        /*0078*/ 	.byte	0x04, 0x2f
        /*007a*/ 	.short	(.L_61 - .L_60)
	.align		4
.L_60:
        /*007c*/ 	.word	index@(_Z18single_kernel_scanIiEvPKT_PS0_PV17block_status_word)
        /*0080*/ 	.word	0x00000020


	//----- nvinfo : EIATTR_FRAME_SIZE
	.align		4
.L_61:
        /*0084*/ 	.byte	0x04, 0x11
        /*0086*/ 	.short	(.L_63 - .L_62)
	.align		4
.L_62:
        /*0088*/ 	.word	index@(_Z18single_kernel_scanIiEvPKT_PS0_PV17block_status_word)
        /*008c*/ 	.word	0x00000000


	//----- nvinfo : EIATTR_REGCOUNT
	.align		4
.L_63:
        /*0090*/ 	.byte	0x04, 0x2f
        /*0092*/ 	.short	(.L_65 - .L_64)
	.align		4
.L_64:
        /*0094*/ 	.word	index@(_Z37single_kernel_decoupled_lookback_scanIiEvPKT_PS0_PV17block_status_word)
        /*0098*/ 	.word	0x00000020


	//----- nvinfo : EIATTR_FRAME_SIZE
	.align		4
.L_65:
        /*009c*/ 	.byte	0x04, 0x11
        /*009e*/ 	.short	(.L_67 - .L_66)
	.align		4
.L_66:
        /*00a0*/ 	.word	index@(_Z37single_kernel_decoupled_lookback_scanIiEvPKT_PS0_PV17block_status_word)
        /*00a4*/ 	.word	0x00000000


	//----- nvinfo : EIATTR_REGCOUNT
	.align		4
.L_67:
        /*00a8*/ 	.byte	0x04, 0x2f
        /*00aa*/ 	.short	(.L_69 - .L_68)
	.align		4
.L_68:
        /*00ac*/ 	.word	index@(_ZN3cub18CUB_300001_SM_10006detail11EmptyKernelIvEEvv)
        /*00b0*/ 	.word	0x00000004


	//----- nvinfo : EIATTR_FRAME_SIZE
	.align		4
.L_69:
        /*00b4*/ 	.byte	0x04, 0x11
        /*00b6*/ 	.short	(.L_71 - .L_70)
	.align		4
.L_70:
        /*00b8*/ 	.word	index@(_ZN3cub18CUB_300001_SM_10006detail11EmptyKernelIvEEvv)
        /*00bc*/ 	.word	0x00000000


	//----- nvinfo : EIATTR_REGCOUNT
	.align		4
.L_71:
        /*00c0*/ 	.byte	0x04, 0x2f
        /*00c2*/ 	.short	(.L_73 - .L_72)
	.align		4
.L_72:
        /*00c4*/ 	.word	index@(_ZN3cub18CUB_300001_SM_10006detail4scan20DeviceScanInitKernelINS0_13ScanTileStateIiLb1EEEEEvT_i)
        /*00c8*/ 	.word	0x00000008


	//----- nvinfo : EIATTR_FRAME_SIZE
	.align		4
.L_73:
        /*00cc*/ 	.byte	0x04, 0x11
        /*00ce*/ 	.short	(.L_75 - .L_74)
	.align		4
.L_74:
        /*00d0*/ 	.word	index@(_ZN3cub18CUB_300001_SM_10006detail4scan20DeviceScanInitKernelINS0_13ScanTileStateIiLb1EEEEEvT_i)
        /*00d4*/ 	.word	0x00000000


	//----- nvinfo : EIATTR_REGCOUNT
	.align		4
.L_75:
        /*00d8*/ 	.byte	0x04, 0x2f
        /*00da*/ 	.short	(.L_77 - .L_76)
	.align		4
.L_76:
        /*00dc*/ 	.word	index@(_ZN3cub18CUB_300001_SM_10006detail4scan16DeviceScanKernelINS2_10policy_hubIiiijN4cuda3std3__44plusIvEEE10Policy1000EPiSC_NS0_13ScanTileStateIiLb1EEES9_NS1_10InputValueIiSC_EEjiLb0EiEEvT0_T1_T2_iT3_T4_T5_)
        /*00e0*/ 	.word	0x00000038


	//----- nvinfo : EIATTR_FRAME_SIZE
	.align		4
.L_77:
        /*00e4*/ 	.byte	0x04, 0x11
        /*00e6*/ 	.short	(.L_79 - .L_78)
	.align		4
.L_78:
        /*00e8*/ 	.word	index@(_ZN3cub18CUB_300001_SM_10006detail4scan16DeviceScanKernelINS2_10policy_hubIiiijN4cuda3std3__44plusIvEEE10Policy1000EPiSC_NS0_13ScanTileStateIiLb1EEES9_NS1_10InputValueIiSC_EEjiLb0EiEEvT0_T1_T2_iT3_T4_T5_)
        /*00ec*/ 	.word	0x00000000


	//----- nvinfo : EIATTR_REGCOUNT
	.align		4
.L_79:
        /*00f0*/ 	.byte	0x04, 0x2f
        /*00f2*/ 	.short	(.L_81 - .L_80)
	.align		4
.L_80:
        /*00f4*/ 	.word	index@(_ZN3cub18CUB_300001_SM_10006detail4scan16DeviceScanKernelINS2_10policy_hubIiiijN4cuda3std3__44plusIvEEE10Policy1000EPKiPiNS0_13ScanTileStateIiLb1EEES9_NS1_10InputValueIiSE_EEjiLb0EiEEvT0_T1_T2_iT3_T4_T5_)
        /*00f8*/ 	.word	0x00000038


	//----- nvinfo : EIATTR_FRAME_SIZE
	.align		4
.L_81:
        /*00fc*/ 	.byte	0x04, 0x11
        /*00fe*/ 	.short	(.L_83 - .L_82)
	.align		4
.L_82:
        /*0100*/ 	.word	index@(_ZN3cub18CUB_300001_SM_10006detail4scan16DeviceScanKernelINS2_10policy_hubIiiijN4cuda3std3__44plusIvEEE10Policy1000EPKiPiNS0_13ScanTileStateIiLb1EEES9_NS1_10InputValueIiSE_EEjiLb0EiEEvT0_T1_T2_iT3_T4_T5_)
        /*0104*/ 	.word	0x00000000


	//----- nvinfo : EIATTR_MIN_STACK_SIZE
	.align		4
.L_83:
        /*0108*/ 	.byte	0x04, 0x12
        /*010a*/ 	.short	(.L_85 - .L_84)
	.align		4
.L_84:
        /*010c*/ 	.word	index@(_ZN3cub18CUB_300001_SM_10006detail4scan16DeviceScanKernelINS2_10policy_hubIiiijN4cuda3std3__44plusIvEEE10Policy1000EPKiPiNS0_13ScanTileStateIiLb1EEES9_NS1_10InputValueIiSE_EEjiLb0EiEEvT0_T1_T2_iT3_T4_T5_)
        /*0110*/ 	.word	0x00000000


	//----- nvinfo : EIATTR_MIN_STACK_SIZE
	.align		4
.L_85:
        /*0114*/ 	.byte	0x04, 0x12
        /*0116*/ 	.short	(.L_87 - .L_86)
	.align		4
.L_86:
        /*0118*/ 	.word	index@(_ZN3cub18CUB_300001_SM_10006detail4scan16DeviceScanKernelINS2_10policy_hubIiiijN4cuda3std3__44plusIvEEE10Policy1000EPiSC_NS0_13ScanTileStateIiLb1EEES9_NS1_10InputValueIiSC_EEjiLb0EiEEvT0_T1_T2_iT3_T4_T5_)
        /*011c*/ 	.word	0x00000000


	//----- nvinfo : EIATTR_MIN_STACK_SIZE
	.align		4
.L_87:
        /*0120*/ 	.byte	0x04, 0x12
        /*0122*/ 	.short	(.L_89 - .L_88)
	.align		4
.L_88:
        /*0124*/ 	.word	index@(_ZN3cub18CUB_300001_SM_10006detail4scan20DeviceScanInitKernelINS0_13ScanTileStateIiLb1EEEEEvT_i)
        /*0128*/ 	.word	0x00000000


	//----- nvinfo : EIATTR_MIN_STACK_SIZE
	.align		4
.L_89:
        /*012c*/ 	.byte	0x04, 0x12
        /*012e*/ 	.short	(.L_91 - .L_90)
	.align		4
.L_90:
        /*0130*/ 	.word	index@(_ZN3cub18CUB_300001_SM_10006detail11EmptyKernelIvEEvv)
        /*0134*/ 	.word	0x00000000


	//----- nvinfo : EIATTR_MIN_STACK_SIZE
	.align		4
.L_91:
        /*0138*/ 	.byte	0x04, 0x12
        /*013a*/ 	.short	(.L_93 - .L_92)
	.align		4
.L_92:
        /*013c*/ 	.word	index@(_Z37single_kernel_decoupled_lookback_scanIiEvPKT_PS0_PV17block_status_word)
        /*0140*/ 	.word	0x00000000


	//----- nvinfo : EIATTR_MIN_STACK_SIZE
	.align		4
.L_93:
        /*0144*/ 	.byte	0x04, 0x12
        /*0146*/ 	.short	(.L_95 - .L_94)
	.align		4
.L_94:
        /*0148*/ 	.word	index@(_Z18single_kernel_scanIiEvPKT_PS0_PV17block_status_word)
        /*014c*/ 	.word	0x00000000


	//----- nvinfo : EIATTR_MIN_STACK_SIZE
	.align		4
.L_95:
        /*0150*/ 	.byte	0x04, 0x12
        /*0152*/ 	.short	(.L_97 - .L_96)
	.align		4
.L_96:
        /*0154*/ 	.word	index@(_Z25hierarchical_final_adjustIiEvPT_S1_)
        /*0158*/ 	.word	0x00000000


	//----- nvinfo : EIATTR_MIN_STACK_SIZE
	.align		4
.L_97:
        /*015c*/ 	.byte	0x04, 0x12
        /*015e*/ 	.short	(.L_99 - .L_98)
	.align		4
.L_98:
        /*0160*/ 	.word	index@(_Z32hierarchical_blocks_results_scanIiEviPKT_PS0_)
        /*0164*/ 	.word	0x00000000


	//----- nvinfo : EIATTR_MIN_STACK_SIZE
	.align		4
.L_99:
        /*0168*/ 	.byte	0x04, 0x12
        /*016a*/ 	.short	(.L_101 - .L_100)
	.align		4
.L_100:
        /*016c*/ 	.word	index@(_Z25hierarchical_partial_scanIiEvPKT_PS0_S3_)
        /*0170*/ 	.word	0x00000000


	//----- nvinfo : EIATTR_MIN_STACK_SIZE
	.align		4
.L_101:
        /*0174*/ 	.byte	0x04, 0x12
        /*0176*/ 	.short	(.L_103 - .L_102)
	.align		4
.L_102:
        /*0178*/ 	.word	index@(_Z4fillIiEviT_PS0_)
        /*017c*/ 	.word	0x00000000


	//----- nvinfo : EIATTR_MIN_STACK_SIZE
	.align		4
.L_103:
        /*0180*/ 	.byte	0x04, 0x12
        /*0182*/ 	.short	(.L_105 - .L_104)
	.align		4
.L_104:
        /*0184*/ 	.word	index@(_Z11kernel_initiP17block_status_word)
        /*0188*/ 	.word	0x00000000
.L_105:


//--------------------- .nv.compat                --------------------------
	.section	.nv.compat,"",@"SHT_CUDA_COMPAT_INFO"
	.align	4
        /*0000*/ 	.byte	0x02, 0x09, 0x00, 0x00, 0x02, 0x02, 0x01, 0x00, 0x02, 0x05, 0x05, 0x00, 0x03, 0x07, 0x01, 0x01
        /*0010*/ 	.byte	0x02, 0x03, 0x00, 0x00, 0x02, 0x06, 0x01, 0x00, 0x04, 0x0b, 0x08, 0x00, 0x09, 0x00, 0x00, 0x00
        /*0020*/ 	.byte	0x00, 0x00, 0x00, 0x00


//--------------------- .nv.info._ZN3cub18CUB_300001_SM_10006detail4scan16DeviceScanKernelINS2_10policy_hubIiiijN4cuda3std3__44plusIvEEE10Policy1000EPKiPiNS0_13ScanTileStateIiLb1EEES9_NS1_10InputValueIiSE_EEjiLb0EiEEvT0_T1_T2_iT3_T4_T5_ --------------------------
	.section	.nv.info._ZN3cub18CUB_300001_SM_10006detail4scan16DeviceScanKernelINS2_10policy_hubIiiijN4cuda3std3__44plusIvEEE10Policy1000EPKiPiNS0_13ScanTileStateIiLb1EEES9_NS1_10InputValueIiSE_EEjiLb0EiEEvT0_T1_T2_iT3_T4_T5_,"",@"SHT_CUDA_INFO"
	.sectionflags	@""
	.align	4


	//----- nvinfo : EIATTR_CUDA_API_VERSION
	.align		4
        /*0000*/ 	.byte	0x04, 0x37
        /*0002*/ 	.short	(.L_107 - .L_106)
.L_106:
        /*0004*/ 	.word	0x00000082


	//----- nvinfo : EIATTR_KPARAM_INFO
	.align		4
.L_107:
        /*0008*/ 	.byte	0x04, 0x17
        /*000a*/ 	.short	(.L_109 - .L_108)
.L_108:
        /*000c*/ 	.word	0x00000000
        /*0010*/ 	.short	0x0006
        /*0012*/ 	.short	0x0030
        /*0014*/ 	.byte	0x00, 0xf0, 0x11, 0x00


	//----- nvinfo : EIATTR_KPARAM_INFO
	.align		4
.L_109:
        /*0018*/ 	.byte	0x04, 0x17
        /*001a*/ 	.short	(.L_111 - .L_110)
.L_110:
        /*001c*/ 	.word	0x00000000
        /*0020*/ 	.short	0x0005
        /*0022*/ 	.short	0x0020
        /*0024*/ 	.byte	0x00, 0xf0, 0x41, 0x00


	//----- nvinfo : EIATTR_KPARAM_INFO
	.align		4
.L_111:
        /*0028*/ 	.byte	0x04, 0x17
        /*002a*/ 	.short	(.L_113 - .L_112)
.L_112:
        /*002c*/ 	.word	0x00000000
        /*0030*/ 	.short	0x0004
        /*0032*/ 	.short	0x001c
        /*0034*/ 	.byte	0x00, 0xf0, 0x05, 0x00


	//----- nvinfo : EIATTR_KPARAM_INFO
	.align		4
.L_113:
        /*0038*/ 	.byte	0x04, 0x17
        /*003a*/ 	.short	(.L_115 - .L_114)
.L_114:
        /*003c*/ 	.word	0x00000000
        /*0040*/ 	.short	0x0003
        /*0042*/ 	.short	0x0018
        /*0044*/ 	.byte	0x00, 0xf0, 0x11, 0x00


	//----- nvinfo : EIATTR_KPARAM_INFO
	.align		4
.L_115:
        /*0048*/ 	.byte	0x04, 0x17
        /*004a*/ 	.short	(.L_117 - .L_116)
.L_116:
        /*004c*/ 	.word	0x00000000
        /*0050*/ 	.short	0x0002
        /*0052*/ 	.short	0x0010
        /*0054*/ 	.byte	0x00, 0xf0, 0x21, 0x00


	//----- nvinfo : EIATTR_KPARAM_INFO
	.align		4
.L_117:
        /*0058*/ 	.byte	0x04, 0x17
        /*005a*/ 	.short	(.L_119 - .L_118)
.L_118:
        /*005c*/ 	.word	0x00000000
        /*0060*/ 	.short	0x0001
        /*0062*/ 	.short	0x0008
        /*0064*/ 	.byte	0x00, 0xf5, 0x21, 0x00


	//----- nvinfo : EIATTR_KPARAM_INFO
	.align		4
.L_119:
        /*0068*/ 	.byte	0x04, 0x17
        /*006a*/ 	.short	(.L_121 - .L_120)
.L_120:
        /*006c*/ 	.word	0x00000000
        /*0070*/ 	.short	0x0000
        /*0072*/ 	.short	0x0000
        /*0074*/ 	.byte	0x00, 0xf5, 0x21, 0x00


	//----- nvinfo : EIATTR_SPARSE_MMA_MASK
	.align		4
.L_121:
        /*0078*/ 	.byte	0x03, 0x50
        /*007a*/ 	.short	0x0000


	//----- nvinfo : EIATTR_MAXREG_COUNT
	.align		4
        /*007c*/ 	.byte	0x03, 0x1b
        /*007e*/ 	.short	0x00a8


	//----- nvinfo : EIATTR_NUM_BARRIERS
	.align		4
        /*0080*/ 	.byte	0x02, 0x4c
        /*0082*/ 	.byte	0x01
	.zero		1


	//----- nvinfo : EIATTR_MERCURY_ISA_VERSION
	.align		4
        /*0084*/ 	.byte	0x03, 0x5f
        /*0086*/ 	.short	0x0101


	//----- nvinfo : EIATTR_UNUSED_LOAD_BYTE_OFFSET
	.align		4
        /*0088*/ 	.byte	0x04, 0x44
        /*008a*/ 	.short	(.L_123 - .L_122)


	//   ....[0]....
.L_122:
        /*008c*/ 	.word	0x000029f0
        /*0090*/ 	.word	0x00000fff


	//----- nvinfo : EIATTR_COOP_GROUP_MASK_REGIDS
	.align		4
.L_123:
        /*0094*/ 	.byte	0x04, 0x29
        /*0096*/ 	.short	(.L_125 - .L_124)


	//   ....[0]....
.L_124:
        /*0098*/ 	.word	0xffffffff


	//   ....[1]....
        /*009c*/ 	.word	0xffffffff


	//   ....[2]....
        /*00a0*/ 	.word	0xffffffff


	//   ....[3]....
        /*00a4*/ 	.word	0xffffffff


	//   ....[4]....
        /*00a8*/ 	.word	0xffffffff


	//   ....[5]....
        /*00ac*/ 	.word	0xffffffff


	//   ....[6]....
        /*00b0*/ 	.word	0xffffffff


	//   ....[7]....
        /*00b4*/ 	.word	0xffffffff


	//   ....[8]....
        /*00b8*/ 	.word	0xffffffff


	//   ....[9]....
        /*00bc*/ 	.word	0xffffffff


	//   ....[10]....
        /*00c0*/ 	.word	0xffffffff


	//   ....[11]....
        /*00c4*/ 	.word	0xffffffff


	//   ....[12]....
        /*00c8*/ 	.word	0xffffffff


	//   ....[13]....
        /*00cc*/ 	.word	0xffffffff


	//   ....[14]....
        /*00d0*/ 	.word	0xffffffff


	//   ....[15]....
        /*00d4*/ 	.word	0xffffffff


	//   ....[16]....
        /*00d8*/ 	.word	0xffffffff


	//   ....[17]....
        /*00dc*/ 	.word	0xffffffff


	//   ....[18]....
        /*00e0*/ 	.word	0xffffffff


	//   ....[19]....
        /*00e4*/ 	.word	0xffffffff


	//   ....[20]....
        /*00e8*/ 	.word	0xffffffff


	//   ....[21]....
        /*00ec*/ 	.word	0xffffffff


	//   ....[22]....
        /*00f0*/ 	.word	0xffffffff


	//   ....[23]....
        /*00f4*/ 	.word	0xffffffff


	//   ....[24]....
        /*00f8*/ 	.word	0xffffffff


	//   ....[25]....
        /*00fc*/ 	.word	0xffffffff


	//   ....[26]....
        /*0100*/ 	.word	0xffffffff


	//   ....[27]....
        /*0104*/ 	.word	0xffffffff


	//   ....[28]....
        /*0108*/ 	.word	0xffffffff


	//   ....[29]....
        /*010c*/ 	.word	0xffffffff


	//   ....[30]....
        /*0110*/ 	.word	0xffffffff


	//   ....[31]....
        /*0114*/ 	.word	0xffffffff


	//   ....[32]....
        /*0118*/ 	.word	0xffffffff


	//   ....[33]....
        /*011c*/ 	.word	0xffffffff


	//   ....[34]....
        /*0120*/ 	.word	0xffffffff


	//   ....[35]....
        /*0124*/ 	.word	0xffffffff


	//   ....[36]....
        /*0128*/ 	.word	0xffffffff


	//   ....[37]....
        /*012c*/ 	.word	0xffffffff


	//   ....[38]....
        /*0130*/ 	.word	0xffffffff


	//   ....[39]....
        /*0134*/ 	.word	0xffffffff


	//   ....[40]....
        /*0138*/ 	.word	0xffffffff


	//   ....[41]....
        /*013c*/ 	.word	0xffffffff


	//   ....[42]....
        /*0140*/ 	.word	0xffffffff


	//   ....[43]....
        /*0144*/ 	.word	0xffffffff


	//   ....[44]....
        /*0148*/ 	.word	0xffffffff


	//   ....[45]....
        /*014c*/ 	.word	0xffffffff


	//   ....[46]....
        /*0150*/ 	.word	0xffffffff


	//   ....[47]....
        /*0154*/ 	.word	0xffffffff


	//   ....[48]....
        /*0158*/ 	.word	0xffffffff


	//   ....[49]....
        /*015c*/ 	.word	0xffffffff


	//   ....[50]....
        /*0160*/ 	.word	0xffffffff


	//   ....[51]....
        /*0164*/ 	.word	0xffffffff


	//   ....[52]....
        /*0168*/ 	.word	0xffffffff


	//   ....[53]....
        /*016c*/ 	.word	0xffffffff


	//   ....[54]....
        /*0170*/ 	.word	0xffffffff


	//   ....[55]....
        /*0174*/ 	.word	0xffffffff


	//   ....[56]....
        /*0178*/ 	.word	0xffffffff


	//   ....[57]....
        /*017c*/ 	.word	0xffffffff


	//   ....[58]....
        /*0180*/ 	.word	0xffffffff


	//   ....[59]....
        /*0184*/ 	.word	0xffffffff


	//   ....[60]....
        /*0188*/ 	.word	0x05000013


	//   ....[61]....
        /*018c*/ 	.word	0x05000013


	//   ....[62]....
        /*0190*/ 	.word	0x05000013


	//   ....[63]....
        /*0194*/ 	.word	0x05000013


	//   ....[64]....
        /*0198*/ 	.word	0x05000013


	//   ....[65]....
        /*019c*/ 	.word	0x05000013


	//   ....[66]....
        /*01a0*/ 	.word	0x05000013


	//   ....[67]....
        /*01a4*/ 	.word	0x05000013


	//   ....[68]....
        /*01a8*/ 	.word	0x05000013


	//   ....[69]....
        /*01ac*/ 	.word	0x05000013


	//   ....[70]....
        /*01b0*/ 	.word	0x05000013


	//   ....[71]....
        /*01b4*/ 	.word	0x05000013


	//   ....[72]....
        /*01b8*/ 	.word	0x05000013


	//   ....[73]....
        /*01bc*/ 	.word	0x05000013


	//   ....[74]....
        /*01c0*/ 	.word	0x05000013


	//   ....[75]....
        /*01c4*/ 	.word	0x05000013


	//   ....[76]....
        /*01c8*/ 	.word	0x05000013


	//   ....[77]....
        /*01cc*/ 	.word	0x05000013


	//   ....[78]....
        /*01d0*/ 	.word	0x05000013


	//   ....[79]....
        /*01d4*/ 	.word	0x05000013


	//   ....[80]....
        /*01d8*/ 	.word	0x05000013


	//   ....[81]....
        /*01dc*/ 	.word	0x05000013


	//   ....[82]....
        /*01e0*/ 	.word	0x05000013


	//   ....[83]....
        /*01e4*/ 	.word	0x05000013


	//   ....[84]....
        /*01e8*/ 	.word	0x05000013


	//   ....[85]....
        /*01ec*/ 	.word	0x05000013


	//   ....[86]....
        /*01f0*/ 	.word	0x05000013


	//   ....[87]....
        /*01f4*/ 	.word	0x05000013


	//   ....[88]....
        /*01f8*/ 	.word	0x05000013


	//   ....[89]....
        /*01fc*/ 	.word	0x05000013


	//   ....[90]....
        /*0200*/ 	.word	0x05000013


	//   ....[91]....
        /*0204*/ 	.word	0x05000013


	//   ....[92]....
        /*0208*/ 	.word	0x05000013


	//   ....[93]....
        /*020c*/ 	.word	0x05000013


	//   ....[94]....
        /*0210*/ 	.word	0x05000013


	//   ....[95]....
        /*0214*/ 	.word	0x05000013


	//----- nvinfo : EIATTR_COOP_GROUP_INSTR_OFFSETS
	.align		4
.L_125:
        /*0218*/ 	.byte	0x04, 0x28
        /*021a*/ 	.short	(.L_127 - .L_126)


	//   ....[0]....
.L_126:
        /*021c*/ 	.word	0x00000510


	//   ....[1]....
        /*0220*/ 	.word	0x000006d0


	//   ....[2]....
        /*0224*/ 	.word	0x000006f0


	//   ....[3]....
        /*0228*/ 	.word	0x00000710


	//   ....[4]....
        /*022c*/ 	.word	0x00000730


	//   ....[5]....
        /*0230*/ 	.word	0x00000750


	//   ....[6]....
        /*0234*/ 	.word	0x00000b40


	//   ....[7]....
        /*0238*/ 	.word	0x00000b60


	//   ....[8]....
        /*023c*/ 	.word	0x00000b80


	//   ....[9]....
        /*0240*/ 	.word	0x00000ba0


	//   ....[10]....
        /*0244*/ 	.word	0x00000bc0


	//   ....[11]....
        /*0248*/ 	.word	0x00000f70


	//   ....[12]....
        /*024c*/ 	.word	0x00001140


	//   ....[13]....
        /*0250*/ 	.word	0x000011a0


	//   ....[14]....
        /*0254*/ 	.word	0x00001250


	//   ....[15]....
        /*0258*/ 	.word	0x000012a0


	//   ....[16]....
        /*025c*/ 	.word	0x000012f0


	//   ....[17]....
        /*0260*/ 	.word	0x00001340


	//   ....[18]....
        /*0264*/ 	.word	0x00001380


	//   ....[19]....
        /*0268*/ 	.word	0x00001390


	//   ....[20]....
        /*026c*/ 	.word	0x00001470


	//   ....[21]....
        /*0270*/ 	.word	0x00001640


	//   ....[22]....
        /*0274*/ 	.word	0x00001690


	//   ....[23]....
        /*0278*/ 	.word	0x000016f0


	//   ....[24]....
        /*027c*/ 	.word	0x00001750


	//   ....[25]....
        /*0280*/ 	.word	0x00001790


	//   ....[26]....
        /*0284*/ 	.word	0x000017d0


	//   ....[27]....
        /*0288*/ 	.word	0x00001810


	//   ....[28]....
        /*028c*/ 	.word	0x00001820


	//   ....[29]....
        /*0290*/ 	.word	0x00001c30


	//   ....[30]....
        /*0294*/ 	.word	0x00002710


	//   ....[31]....
        /*0298*/ 	.word	0x000028d0


	//   ....[32]....
        /*029c*/ 	.word	0x000028f0


	//   ....[33]....
        /*02a0*/ 	.word	0x00002910


	//   ....[34]....
        /*02a4*/ 	.word	0x00002930


	//   ....[35]....
        /*02a8*/ 	.word	0x00002950


	//   ....[36]....
        /*02ac*/ 	.word	0x00002ce0


	//   ....[37]....
        /*02b0*/ 	.word	0x00002d00


	//   ....[38]....
        /*02b4*/ 	.word	0x00002d20


	//   ....[39]....
        /*02b8*/ 	.word	0x00002d40


	//   ....[40]....
        /*02bc*/ 	.word	0x00002d60


	//   ....[41]....
        /*02c0*/ 	.word	0x00003120


	//   ....[42]....
        /*02c4*/ 	.word	0x000032f0


	//   ....[43]....
        /*02c8*/ 	.word	0x00003350


	//   ....[44]....
        /*02cc*/ 	.word	0x000033c0


	//   ....[45]....
        /*02d0*/ 	.word	0x00003430


	//   ....[46]....
        /*02d4*/ 	.word	0x00003480


	//   ....[47]....
        /*02d8*/ 	.word	0x000034d0


	//   ....[48]....
        /*02dc*/ 	.word	0x00003530


	//   ....[49]....
        /*02e0*/ 	.word	0x00003540


	//   ....[50]....
        /*02e4*/ 	.word	0x00003620


	//   ....[51]....
        /*02e8*/ 	.word	0x000037f0


	//   ....[52]....
        /*02ec*/ 	.word	0x00003840


	//   ....[53]....
        /*02f0*/ 	.word	0x000038b0


	//   ....[54]....
        /*02f4*/ 	.word	0x00003910


	//   ....[55]....
        /*02f8*/ 	.word	0x00003960


	//   ....[56]....
        /*02fc*/ 	.word	0x000039c0


	//   ....[57]....
        /*0300*/ 	.word	0x00003a00


	//   ....[58]....
        /*0304*/ 	.word	0x00003a10


	//   ....[59]....
        /*0308*/ 	.word	0x00003e90


	//   ....[60]....
        /*030c*/ 	.word	0x000044a0


	//   ....[61]....
        /*0310*/ 	.word	0x00004520


	//   ....[62]....
        /*0314*/ 	.word	0x000045b0


	//   ....[63]....
        /*0318*/ 	.word	0x000046b0


	//   ....[64]....
        /*031c*/ 	.word	0x00004750


	//   ....[65]....
        /*0320*/ 	.word	0x000047e0


	//   ....[66]....
        /*0324*/ 	.word	0x00004860


	//   ....[67]....
        /*0328*/ 	.word	0x000048e0


	//   ....[68]....
        /*032c*/ 	.word	0x00004910


	//   ....[69]....
        /*0330*/ 	.word	0x000049b0


	//   ....[70]....
        /*0334*/ 	.word	0x00004a30


	//   ....[71]....
        /*0338*/ 	.word	0x00004ab0


	//   ....[72]....
        /*033c*/ 	.word	0x00004b70


	//   ....[73]....
        /*0340*/ 	.word	0x00004c00


	//   ....[74]....
        /*0344*/ 	.word	0x00004c80


	//   ....[75]....
        /*0348*/ 	.word	0x00004d00


	//   ....[76]....
        /*034c*/ 	.word	0x00004d80


	//   ....[77]....
        /*0350*/ 	.word	0x00004db0


	//   ....[78]....
        /*0354*/ 	.word	0x00004e50


	//   ....[79]....
        /*0358*/ 	.word	0x00004ed0


	//   ....[80]....
        /*035c*/ 	.word	0x00004f60


	//   ....[81]....
        /*0360*/ 	.word	0x00005030


	//   ....[82]....
        /*0364*/ 	.word	0x000050d0


	//   ....[83]....
        /*0368*/ 	.word	0x00005160


	//   ....[84]....
        /*036c*/ 	.word	0x000051e0


	//   ....[85]....
        /*0370*/ 	.word	0x00005280


	//   ....[86]....
        /*0374*/ 	.word	0x000052b0


	//   ....[87]....
        /*0378*/ 	.word	0x00005370


	//   ....[88]....
        /*037c*/ 	.word	0x000053f0


	//   ....[89]....
        /*0380*/ 	.word	0x00005470


	//   ....[90]....
        /*0384*/ 	.word	0x00005530


	//   ....[91]....
        /*0388*/ 	.word	0x000055d0


	//   ....[92]....
        /*038c*/ 	.word	0x00005660


	//   ....[93]....
        /*0390*/ 	.word	0x000056f0


	//   ....[94]....
        /*0394*/ 	.word	0x00005760


	//   ....[95]....
        /*0398*/ 	.word	0x000057e0


	//----- nvinfo : EIATTR_VRC_CTA_INIT_COUNT
	.align		4
.L_127:
        /*039c*/ 	.byte	0x02, 0x4a
	.zero		1
	.zero		1


	//----- nvinfo : EIATTR_EXIT_INSTR_OFFSETS
	.align		4
        /*03a0*/ 	.byte	0x04, 0x1c
        /*03a2*/ 	.short	(.L_129 - .L_128)


	//   ....[0]....
.L_128:
        /*03a4*/ 	.word	0x00001f00


	//   ....[1]....
        /*03a8*/ 	.word	0x00001f20


	//   ....[2]....
        /*03ac*/ 	.word	0x00004430


	//   ....[3]....
        /*03b0*/ 	.word	0x00004450


	//----- nvinfo : EIATTR_MAX_THREADS
	.align		4
.L_129:
        /*03b4*/ 	.byte	0x04, 0x05
        /*03b6*/ 	.short	(.L_131 - .L_130)
.L_130:
        /*03b8*/ 	.word	0x00000180
        /*03bc*/ 	.word	0x00000001
        /*03c0*/ 	.word	0x00000001


	//----- nvinfo : EIATTR_CRS_STACK_SIZE
	.align		4
.L_131:
        /*03c4*/ 	.byte	0x04, 0x1e
        /*03c6*/ 	.short	(.L_133 - .L_132)
.L_132:
        /*03c8*/ 	.word	0x00000000


	//----- nvinfo : EIATTR_CBANK_PARAM_SIZE
	.align		4
.L_133:
        /*03cc*/ 	.byte	0x03, 0x19
        /*03ce*/ 	.short	0x0034


	//----- nvinfo : EIATTR_PARAM_CBANK
	.align		4
        /*03d0*/ 	.byte	0x04, 0x0a
        /*03d2*/ 	.short	(.L_135 - .L_134)
	.align		4
.L_134:
        /*03d4*/ 	.word	index@(.nv.constant0._ZN3cub18CUB_300001_SM_10006detail4scan16DeviceScanKernelINS2_10policy_hubIiiijN4cuda3std3__44plusIvEEE10Policy1000EPKiPiNS0_13ScanTileStateIiLb1EEES9_NS1_10InputValueIiSE_EEjiLb0EiEEvT0_T1_T2_iT3_T4_T5_)
        /*03d8*/ 	.short	0x0380
        /*03da*/ 	.short	0x0034


	//----- nvinfo : EIATTR_SW_WAR
	.align		4
.L_135:
        /*03dc*/ 	.byte	0x04, 0x36
        /*03de*/ 	.short	(.L_137 - .L_136)
.L_136:
        /*03e0*/ 	.word	0x00000008
.L_137:


//--------------------- .nv.info._ZN3cub18CUB_300001_SM_10006detail4scan16DeviceScanKernelINS2_10policy_hubIiiijN4cuda3std3__44plusIvEEE10Policy1000EPiSC_NS0_13ScanTileStateIiLb1EEES9_NS1_10InputValueIiSC_EEjiLb0EiEEvT0_T1_T2_iT3_T4_T5_ --------------------------
	.section	.nv.info._ZN3cub18CUB_300001_SM_10006detail4scan16DeviceScanKernelINS2_10policy_hubIiiijN4cuda3std3__44plusIvEEE10Policy1000EPiSC_NS0_13ScanTileStateIiLb1EEES9_NS1_10InputValueIiSC_EEjiLb0EiEEvT0_T1_T2_iT3_T4_T5_,"",@"SHT_CUDA_INFO"
	.sectionflags	@""
	.align	4


	//----- nvinfo : EIATTR_CUDA_API_VERSION
	.align		4
        /*0000*/ 	.byte	0x04, 0x37
        /*0002*/ 	.short	(.L_139 - .L_138)
.L_138:
        /*0004*/ 	.word	0x00000082


	//----- nvinfo : EIATTR_KPARAM_INFO
	.align		4
.L_139:
        /*0008*/ 	.byte	0x04, 0x17
        /*000a*/ 	.short	(.L_141 - .L_140)
.L_140:
        /*000c*/ 	.word	0x00000000
        /*0010*/ 	.short	0x0006
        /*0012*/ 	.short	0x0030
        /*0014*/ 	.byte	0x00, 0xf0, 0x11, 0x00


	//----- nvinfo : EIATTR_KPARAM_INFO
	.align		4
.L_141:
        /*0018*/ 	.byte	0x04, 0x17
        /*001a*/ 	.short	(.L_143 - .L_142)
.L_142:
        /*001c*/ 	.word	0x00000000
        /*0020*/ 	.short	0x0005
        /*0022*/ 	.short	0x0020
        /*0024*/ 	.byte	0x00, 0xf0, 0x41, 0x00


	//----- nvinfo : EIATTR_KPARAM_INFO
	.align		4
.L_143:
        /*0028*/ 	.byte	0x04, 0x17
        /*002a*/ 	.short	(.L_145 - .L_144)
.L_144:
        /*002c*/ 	.word	0x00000000
        /*0030*/ 	.short	0x0004
        /*0032*/ 	.short	0x001c
        /*0034*/ 	.byte	0x00, 0xf0, 0x05, 0x00


	//----- nvinfo : EIATTR_KPARAM_INFO
	.align		4
.L_145:
        /*0038*/ 	.byte	0x04, 0x17
        /*003a*/ 	.short	(.L_147 - .L_146)
.L_146:
        /*003c*/ 	.word	0x00000000
        /*0040*/ 	.short	0x0003
        /*0042*/ 	.short	0x0018
        /*0044*/ 	.byte	0x00, 0xf0, 0x11, 0x00


	//----- nvinfo : EIATTR_KPARAM_INFO
	.align		4
.L_147:
        /*0048*/ 	.byte	0x04, 0x17
        /*004a*/ 	.short	(.L_149 - .L_148)
.L_148:
        /*004c*/ 	.word	0x00000000
        /*0050*/ 	.short	0x0002
        /*0052*/ 	.short	0x0010
        /*0054*/ 	.byte	0x00, 0xf0, 0x21, 0x00


	//----- nvinfo : EIATTR_KPARAM_INFO
	.align		4
.L_149:
        /*0058*/ 	.byte	0x04, 0x17
        /*005a*/ 	.short	(.L_151 - .L_150)
.L_150:
        /*005c*/ 	.word	0x00000000
        /*0060*/ 	.short	0x0001
        /*0062*/ 	.short	0x0008
        /*0064*/ 	.byte	0x00, 0xf5, 0x21, 0x00


	//----- nvinfo : EIATTR_KPARAM_INFO
	.align		4
.L_151:
        /*0068*/ 	.byte	0x04, 0x17
        /*006a*/ 	.short	(.L_153 - .L_152)
.L_152:
        /*006c*/ 	.word	0x00000000
        /*0070*/ 	.short	0x0000
        /*0072*/ 	.short	0x0000
        /*0074*/ 	.byte	0x00, 0xf5, 0x21, 0x00


	//----- nvinfo : EIATTR_SPARSE_MMA_MASK
	.align		4
.L_153:
        /*0078*/ 	.byte	0x03, 0x50
        /*007a*/ 	.short	0x0000


	//----- nvinfo : EIATTR_MAXREG_COUNT
	.align		4
        /*007c*/ 	.byte	0x03, 0x1b
        /*007e*/ 	.short	0x00a8


	//----- nvinfo : EIATTR_NUM_BARRIERS
	.align		4
        /*0080*/ 	.byte	0x02, 0x4c
        /*0082*/ 	.byte	0x01
	.zero		1


	//----- nvinfo : EIATTR_MERCURY_ISA_VERSION
	.align		4
        /*0084*/ 	.byte	0x03, 0x5f
        /*0086*/ 	.short	0x0101


	//----- nvinfo : EIATTR_UNUSED_LOAD_BYTE_OFFSET
	.align		4
        /*0088*/ 	.byte	0x04, 0x44
        /*008a*/ 	.short	(.L_155 - .L_154)


	//   ....[0]....
.L_154:
        /*008c*/ 	.word	0x000029f0
        /*0090*/ 	.word	0x00000fff


	//----- nvinfo : EIATTR_COOP_GROUP_MASK_REGIDS
	.align		4
.L_155:
        /*0094*/ 	.byte	0x04, 0x29
        /*0096*/ 	.short	(.L_157 - .L_156)


	//   ....[0]....
.L_156:
        /*0098*/ 	.word	0xffffffff


	//   ....[1]....
        /*009c*/ 	.word	0xffffffff


	//   ....[2]....
        /*00a0*/ 	.word	0xffffffff


	//   ....[3]....
        /*00a4*/ 	.word	0xffffffff


	//   ....[4]....
        /*00a8*/ 	.word	0xffffffff


	//   ....[5]....
        /*00ac*/ 	.word	0xffffffff


	//   ....[6]....
        /*00b0*/ 	.word	0xffffffff


	//   ....[7]....
        /*00b4*/ 	.word	0xffffffff


	//   ....[8]....
        /*00b8*/ 	.word	0xffffffff


	//   ....[9]....
        /*00bc*/ 	.word	0xffffffff


	//   ....[10]....
        /*00c0*/ 	.word	0xffffffff


	//   ....[11]....
        /*00c4*/ 	.word	0xffffffff


	//   ....[12]....
        /*00c8*/ 	.word	0xffffffff


	//   ....[13]....
        /*00cc*/ 	.word	0xffffffff


	//   ....[14]....
        /*00d0*/ 	.word	0xffffffff


	//   ....[15]....
        /*00d4*/ 	.word	0xffffffff


	//   ....[16]....
        /*00d8*/ 	.word	0xffffffff


	//   ....[17]....
        /*00dc*/ 	.word	0xffffffff


	//   ....[18]....
        /*00e0*/ 	.word	0xffffffff


	//   ....[19]....
        /*00e4*/ 	.word	0xffffffff


	//   ....[20]....
        /*00e8*/ 	.word	0xffffffff


	//   ....[21]....
        /*00ec*/ 	.word	0xffffffff


	//   ....[22]....
        /*00f0*/ 	.word	0xffffffff


	//   ....[23]....
        /*00f4*/ 	.word	0xffffffff


	//   ....[24]....
        /*00f8*/ 	.word	0xffffffff


	//   ....[25]....
        /*00fc*/ 	.word	0xffffffff


	//   ....[26]....
        /*0100*/ 	.word	0xffffffff


	//   ....[27]....
        /*0104*/ 	.word	0xffffffff


	//   ....[28]....
        /*0108*/ 	.word	0xffffffff


	//   ....[29]....
        /*010c*/ 	.word	0xffffffff


	//   ....[30]....
        /*0110*/ 	.word	0xffffffff


	//   ....[31]....
        /*0114*/ 	.word	0xffffffff


	//   ....[32]....
        /*0118*/ 	.word	0xffffffff


	//   ....[33]....
        /*011c*/ 	.word	0xffffffff


	//   ....[34]....
        /*0120*/ 	.word	0xffffffff


	//   ....[35]....
        /*0124*/ 	.word	0xffffffff


	//   ....[36]....
        /*0128*/ 	.word	0xffffffff


	//   ....[37]....
        /*012c*/ 	.word	0xffffffff


	//   ....[38]....
        /*0130*/ 	.word	0xffffffff


	//   ....[39]....
        /*0134*/ 	.word	0xffffffff


	//   ....[40]....
        /*0138*/ 	.word	0xffffffff


	//   ....[41]....
        /*013c*/ 	.word	0xffffffff


	//   ....[42]....
        /*0140*/ 	.word	0xffffffff


	//   ....[43]....
        /*0144*/ 	.word	0xffffffff


	//   ....[44]....
        /*0148*/ 	.word	0xffffffff


	//   ....[45]....
        /*014c*/ 	.word	0xffffffff


	//   ....[46]....
        /*0150*/ 	.word	0xffffffff


	//   ....[47]....
        /*0154*/ 	.word	0xffffffff


	//   ....[48]....
        /*0158*/ 	.word	0xffffffff


	//   ....[49]....
        /*015c*/ 	.word	0xffffffff


	//   ....[50]....
        /*0160*/ 	.word	0xffffffff


	//   ....[51]....
        /*0164*/ 	.word	0xffffffff


	//   ....[52]....
        /*0168*/ 	.word	0xffffffff


	//   ....[53]....
        /*016c*/ 	.word	0xffffffff


	//   ....[54]....
        /*0170*/ 	.word	0xffffffff


	//   ....[55]....
        /*0174*/ 	.word	0xffffffff


	//   ....[56]....
        /*0178*/ 	.word	0xffffffff


	//   ....[57]....
        /*017c*/ 	.word	0xffffffff


	//   ....[58]....
        /*0180*/ 	.word	0xffffffff


	//   ....[59]....
        /*0184*/ 	.word	0xffffffff


	//   ....[60]....
        /*0188*/ 	.word	0x05000013


	//   ....[61]....
        /*018c*/ 	.word	0x05000013


	//   ....[62]....
        /*0190*/ 	.word	0x05000013


	//   ....[63]....
        /*0194*/ 	.word	0x05000013


	//   ....[64]....
        /*0198*/ 	.word	0x05000013


	//   ....[65]....
        /*019c*/ 	.word	0x05000013


	//   ....[66]....
        /*01a0*/ 	.word	0x05000013


	//   ....[67]....
        /*01a4*/ 	.word	0x05000013


	//   ....[68]....
        /*01a8*/ 	.word	0x05000013


	//   ....[69]....
        /*01ac*/ 	.word	0x05000013


	//   ....[70]....
        /*01b0*/ 	.word	0x05000013


	//   ....[71]....
        /*01b4*/ 	.word	0x05000013


	//   ....[72]....
        /*01b8*/ 	.word	0x05000013


	//   ....[73]....
        /*01bc*/ 	.word	0x05000013


	//   ....[74]....
        /*01c0*/ 	.word	0x05000013


	//   ....[75]....
        /*01c4*/ 	.word	0x05000013


	//   ....[76]....
        /*01c8*/ 	.word	0x05000013


	//   ....[77]....
        /*01cc*/ 	.word	0x05000013


	//   ....[78]....
        /*01d0*/ 	.word	0x05000013


	//   ....[79]....
        /*01d4*/ 	.word	0x05000013


	//   ....[80]....
        /*01d8*/ 	.word	0x05000013


	//   ....[81]....
        /*01dc*/ 	.word	0x05000013


	//   ....[82]....
        /*01e0*/ 	.word	0x05000013


	//   ....[83]....
        /*01e4*/ 	.word	0x05000013


	//   ....[84]....
        /*01e8*/ 	.word	0x05000013


	//   ....[85]....
        /*01ec*/ 	.word	0x05000013


	//   ....[86]....
        /*01f0*/ 	.word	0x05000013


	//   ....[87]....
        /*01f4*/ 	.word	0x05000013


	//   ....[88]....
        /*01f8*/ 	.word	0x05000013


	//   ....[89]....
        /*01fc*/ 	.word	0x05000013


	//   ....[90]....
        /*0200*/ 	.word	0x05000013


	//   ....[91]....
        /*0204*/ 	.word	0x05000013


	//   ....[92]....
        /*0208*/ 	.word	0x05000013


	//   ....[93]....
        /*020c*/ 	.word	0x05000013


	//   ....[94]....
        /*0210*/ 	.word	0x05000013


	//   ....[95]....
        /*0214*/ 	.word	0x05000013


	//----- nvinfo : EIATTR_COOP_GROUP_INSTR_OFFSETS
	.align		4
.L_157:
        /*0218*/ 	.byte	0x04, 0x28
        /*021a*/ 	.short	(.L_159 - .L_158)


	//   ....[0]....
.L_158:
        /*021c*/ 	.word	0x00000510


	//   ....[1]....
        /*0220*/ 	.word	0x000006d0


	//   ....[2]....
        /*0224*/ 	.word	0x000006f0


	//   ....[3]....
        /*0228*/ 	.word	0x00000710


	//   ....[4]....
        /*022c*/ 	.word	0x00000730


	//   ....[5]....
        /*0230*/ 	.word	0x00000750


	//   ....[6]....
        /*0234*/ 	.word	0x00000b40


	//   ....[7]....
        /*0238*/ 	.word	0x00000b60


	//   ....[8]....
        /*023c*/ 	.word	0x00000b80


	//   ....[9]....
        /*0240*/ 	.word	0x00000ba0


	//   ....[10]....
        /*0244*/ 	.word	0x00000bc0


	//   ....[11]....
        /*0248*/ 	.word	0x00000f70


	//   ....[12]....
        /*024c*/ 	.word	0x00001140


	//   ....[13]....
        /*0250*/ 	.word	0x000011a0


	//   ....[14]....
        /*0254*/ 	.word	0x00001250


	//   ....[15]....
        /*0258*/ 	.word	0x000012a0


	//   ....[16]....
        /*025c*/ 	.word	0x000012f0


	//   ....[17]....
        /*0260*/ 	.word	0x00001340


	//   ....[18]....
        /*0264*/ 	.word	0x00001380


	//   ....[19]....
        /*0268*/ 	.word	0x00001390


	//   ....[20]....
        /*026c*/ 	.word	0x00001470


	//   ....[21]....
        /*0270*/ 	.word	0x00001640


	//   ....[22]....
        /*0274*/ 	.word	0x00001690


	//   ....[23]....
        /*0278*/ 	.word	0x000016f0


	//   ....[24]....
        /*027c*/ 	.word	0x00001750


	//   ....[25]....
        /*0280*/ 	.word	0x00001790


	//   ....[26]....
        /*0284*/ 	.word	0x000017d0


	//   ....[27]....
        /*0288*/ 	.word	0x00001810


	//   ....[28]....
        /*028c*/ 	.word	0x00001820


	//   ....[29]....
        /*0290*/ 	.word	0x00001c30


	//   ....[30]....
        /*0294*/ 	.word	0x00002710


	//   ....[31]....
        /*0298*/ 	.word	0x000028d0


	//   ....[32]....
        /*029c*/ 	.word	0x000028f0


	//   ....[33]....
        /*02a0*/ 	.word	0x00002910


	//   ....[34]....
        /*02a4*/ 	.word	0x00002930


	//   ....[35]....
        /*02a8*/ 	.word	0x00002950


	//   ....[36]....
        /*02ac*/ 	.word	0x00002ce0


	//   ....[37]....
        /*02b0*/ 	.word	0x00002d00


	//   ....[38]....
        /*02b4*/ 	.word	0x00002d20


	//   ....[39]....
        /*02b8*/ 	.word	0x00002d40


	//   ....[40]....
        /*02bc*/ 	.word	0x00002d60


	//   ....[41]....
        /*02c0*/ 	.word	0x00003120


	//   ....[42]....
        /*02c4*/ 	.word	0x000032f0


	//   ....[43]....
        /*02c8*/ 	.word	0x00003350


	//   ....[44]....
        /*02cc*/ 	.word	0x000033c0


	//   ....[45]....
        /*02d0*/ 	.word	0x00003430


	//   ....[46]....
        /*02d4*/ 	.word	0x00003480


	//   ....[47]....
        /*02d8*/ 	.word	0x000034d0


	//   ....[48]....
        /*02dc*/ 	.word	0x00003530


	//   ....[49]....
        /*02e0*/ 	.word	0x00003540


	//   ....[50]....
        /*02e4*/ 	.word	0x00003620


	//   ....[51]....
        /*02e8*/ 	.word	0x000037f0


	//   ....[52]....
        /*02ec*/ 	.word	0x00003840


	//   ....[53]....
        /*02f0*/ 	.word	0x000038b0


	//   ....[54]....
        /*02f4*/ 	.word	0x00003910


	//   ....[55]....
        /*02f8*/ 	.word	0x00003960


	//   ....[56]....
        /*02fc*/ 	.word	0x000039c0


	//   ....[57]....
        /*0300*/ 	.word	0x00003a00


	//   ....[58]....
        /*0304*/ 	.word	0x00003a10


	//   ....[59]....
        /*0308*/ 	.word	0x00003e90


	//   ....[60]....
        /*030c*/ 	.word	0x000044a0


	//   ....[61]....
        /*0310*/ 	.word	0x00004520


	//   ....[62]....
        /*0314*/ 	.word	0x000045b0


	//   ....[63]....
        /*0318*/ 	.word	0x000046b0


	//   ....[64]....
        /*031c*/ 	.word	0x00004750


	//   ....[65]....
        /*0320*/ 	.word	0x000047e0


	//   ....[66]....
        /*0324*/ 	.word	0x00004860


	//   ....[67]....
        /*0328*/ 	.word	0x000048e0


	//   ....[68]....
        /*032c*/ 	.word	0x00004910


	//   ....[69]....
        /*0330*/ 	.word	0x000049b0


	//   ....[70]....
        /*0334*/ 	.word	0x00004a30


	//   ....[71]....
        /*0338*/ 	.word	0x00004ab0


	//   ....[72]....
        /*033c*/ 	.word	0x00004b70


	//   ....[73]....
        /*0340*/ 	.word	0x00004c00


	//   ....[74]....
        /*0344*/ 	.word	0x00004c80


	//   ....[75]....
        /*0348*/ 	.word	0x00004d00


	//   ....[76]....
        /*034c*/ 	.word	0x00004d80


	//   ....[77]....
        /*0350*/ 	.word	0x00004db0


	//   ....[78]....
        /*0354*/ 	.word	0x00004e50


	//   ....[79]....
        /*0358*/ 	.word	0x00004ed0


	//   ....[80]....
        /*035c*/ 	.word	0x00004f60


	//   ....[81]....
        /*0360*/ 	.word	0x00005030


	//   ....[82]....
        /*0364*/ 	.word	0x000050d0


	//   ....[83]....
        /*0368*/ 	.word	0x00005160


	//   ....[84]....
        /*036c*/ 	.word	0x000051e0


	//   ....[85]....
        /*0370*/ 	.word	0x00005280


	//   ....[86]....
        /*0374*/ 	.word	0x000052b0


	//   ....[87]....
        /*0378*/ 	.word	0x00005370


	//   ....[88]....
        /*037c*/ 	.word	0x000053f0


	//   ....[89]....
        /*0380*/ 	.word	0x00005470


	//   ....[90]....
        /*0384*/ 	.word	0x00005530


	//   ....[91]....
        /*0388*/ 	.word	0x000055d0


	//   ....[92]....
        /*038c*/ 	.word	0x00005660


	//   ....[93]....
        /*0390*/ 	.word	0x000056f0


	//   ....[94]....
        /*0394*/ 	.word	0x00005760


	//   ....[95]....
        /*0398*/ 	.word	0x000057e0


	//----- nvinfo : EIATTR_VRC_CTA_INIT_COUNT
	.align		4
.L_159:
        /*039c*/ 	.byte	0x02, 0x4a
	.zero		1
	.zero		1


	//----- nvinfo : EIATTR_EXIT_INSTR_OFFSETS
	.align		4
        /*03a0*/ 	.byte	0x04, 0x1c
        /*03a2*/ 	.short	(.L_161 - .L_160)


	//   ....[0]....
.L_160:
        /*03a4*/ 	.word	0x00001f00


	//   ....[1]....
        /*03a8*/ 	.word	0x00001f20


	//   ....[2]....
        /*03ac*/ 	.word	0x00004430


	//   ....[3]....
        /*03b0*/ 	.word	0x00004450


	//----- nvinfo : EIATTR_MAX_THREADS
	.align		4
.L_161:
        /*03b4*/ 	.byte	0x04, 0x05
        /*03b6*/ 	.short	(.L_163 - .L_162)
.L_162:
        /*03b8*/ 	.word	0x00000180
        /*03bc*/ 	.word	0x00000001
        /*03c0*/ 	.word	0x00000001


	//----- nvinfo : EIATTR_CRS_STACK_SIZE
	.align		4
.L_163:
        /*03c4*/ 	.byte	0x04, 0x1e
        /*03c6*/ 	.short	(.L_165 - .L_164)
.L_164:
        /*03c8*/ 	.word	0x00000000


	//----- nvinfo : EIATTR_CBANK_PARAM_SIZE
	.align		4
.L_165:
        /*03cc*/ 	.byte	0x03, 0x19
        /*03ce*/ 	.short	0x0034


	//----- nvinfo : EIATTR_PARAM_CBANK
	.align		4
        /*03d0*/ 	.byte	0x04, 0x0a
        /*03d2*/ 	.short	(.L_167 - .L_166)
	.align		4
.L_166:
        /*03d4*/ 	.word	index@(.nv.constant0._ZN3cub18CUB_300001_SM_10006detail4scan16DeviceScanKernelINS2_10policy_hubIiiijN4cuda3std3__44plusIvEEE10Policy1000EPiSC_NS0_13ScanTileStateIiLb1EEES9_NS1_10InputValueIiSC_EEjiLb0EiEEvT0_T1_T2_iT3_T4_T5_)
        /*03d8*/ 	.short	0x0380
        /*03da*/ 	.short	0x0034


	//----- nvinfo : EIATTR_SW_WAR
	.align		4
.L_167:
        /*03dc*/ 	.byte	0x04, 0x36
        /*03de*/ 	.short	(.L_169 - .L_168)
.L_168:
        /*03e0*/ 	.word	0x00000008
.L_169:


//--------------------- .nv.info._ZN3cub18CUB_300001_SM_10006detail4scan20DeviceScanInitKernelINS0_13ScanTileStateIiLb1EEEEEvT_i --------------------------
	.section	.nv.info._ZN3cub18CUB_300001_SM_10006detail4scan20DeviceScanInitKernelINS0_13ScanTileStateIiLb1EEEEEvT_i,"",@"SHT_CUDA_INFO"
	.sectionflags	@""
	.align	4


	//----- nvinfo : EIATTR_CUDA_API_VERSION
	.align		4
        /*0000*/ 	.byte	0x04, 0x37
        /*0002*/ 	.short	(.L_171 - .L_170)
.L_170:
        /*0004*/ 	.word	0x00000082


	//----- nvinfo : EIATTR_KPARAM_INFO
	.align		4
.L_171:
        /*0008*/ 	.byte	0x04, 0x17
        /*000a*/ 	.short	(.L_173 - .L_172)
.L_172:
        /*000c*/ 	.word	0x00000000
        /*0010*/ 	.short	0x0001
        /*0012*/ 	.short	0x0008
        /*0014*/ 	.byte	0x00, 0xf0, 0x11, 0x00


	//----- nvinfo : EIATTR_KPARAM_INFO
	.align		4
.L_173:
        /*0018*/ 	.byte	0x04, 0x17
        /*001a*/ 	.short	(.L_175 - .L_174)
.L_174:
        /*001c*/ 	.word	0x00000000
        /*0020*/ 	.short	0x0000
        /*0022*/ 	.short	0x0000
        /*0024*/ 	.byte	0x00, 0xf0, 0x21, 0x00


	//----- nvinfo : EIATTR_SPARSE_MMA_MASK
	.align		4
.L_175:
        /*0028*/ 	.byte	0x03, 0x50
        /*002a*/ 	.short	0x0000


	//----- nvinfo : EIATTR_MAXREG_COUNT
	.align		4
        /*002c*/ 	.byte	0x03, 0x1b
        /*002e*/ 	.short	0x00ff


	//----- nvinfo : EIATTR_MERCURY_ISA_VERSION
	.align		4
        /*0030*/ 	.byte	0x03, 0x5f
        /*0032*/ 	.short	0x0101


	//----- nvinfo : EIATTR_VRC_CTA_INIT_COUNT
	.align		4
        /*0034*/ 	.byte	0x02, 0x4a
	.zero		1
	.zero		1


	//----- nvinfo : EIATTR_EXIT_INSTR_OFFSETS
	.align		4
        /*0038*/ 	.byte	0x04, 0x1c
        /*003a*/ 	.short	(.L_177 - .L_176)


	//   ....[0]....
.L_176:
        /*003c*/ 	.word	0x000000f0


	//   ....[1]....
        /*0040*/ 	.word	0x00000130


	//----- nvinfo : EIATTR_CBANK_PARAM_SIZE
	.align		4
.L_177:
        /*0044*/ 	.byte	0x03, 0x19
        /*0046*/ 	.short	0x000c


	//----- nvinfo : EIATTR_PARAM_CBANK
	.align		4
        /*0048*/ 	.byte	0x04, 0x0a
        /*004a*/ 	.short	(.L_179 - .L_178)
	.align		4
.L_178:
        /*004c*/ 	.word	index@(.nv.constant0._ZN3cub18CUB_300001_SM_10006detail4scan20DeviceScanInitKernelINS0_13ScanTileStateIiLb1EEEEEvT_i)
        /*0050*/ 	.short	0x0380
        /*0052*/ 	.short	0x000c


	//----- nvinfo : EIATTR_SW_WAR
	.align		4
.L_179:
        /*0054*/ 	.byte	0x04, 0x36
        /*0056*/ 	.short	(.L_181 - .L_180)
.L_180:
        /*0058*/ 	.word	0x00000008
.L_181:


//--------------------- .nv.info._ZN3cub18CUB_300001_SM_10006detail11EmptyKernelIvEEvv --------------------------
	.section	.nv.info._ZN3cub18CUB_300001_SM_10006detail11EmptyKernelIvEEvv,"",@"SHT_CUDA_INFO"
	.sectionflags	@""
	.align	4


	//----- nvinfo : EIATTR_CUDA_API_VERSION
	.align		4
        /*0000*/ 	.byte	0x04, 0x37
        /*0002*/ 	.short	(.L_183 - .L_182)
.L_182:
        /*0004*/ 	.word	0x00000082


	//----- nvinfo : EIATTR_SPARSE_MMA_MASK
	.align		4
.L_183:
        /*0008*/ 	.byte	0x03, 0x50
        /*000a*/ 	.short	0x0000


	//----- nvinfo : EIATTR_MAXREG_COUNT
	.align		4
        /*000c*/ 	.byte	0x03, 0x1b
        /*000e*/ 	.short	0x00ff


	//----- nvinfo : EIATTR_MERCURY_ISA_VERSION
	.align		4
        /*0010*/ 	.byte	0x03, 0x5f
        /*0012*/ 	.short	0x0101


	//----- nvinfo : EIATTR_VRC_CTA_INIT_COUNT
	.align		4
        /*0014*/ 	.byte	0x02, 0x4a
	.zero		1
	.zero		1


	//----- nvinfo : EIATTR_EXIT_INSTR_OFFSETS
	.align		4
        /*0018*/ 	.byte	0x04, 0x1c
        /*001a*/ 	.short	(.L_185 - .L_184)


	//   ....[0]....
.L_184:
        /*001c*/ 	.word	0x00000010


	//----- nvinfo : EIATTR_SW_WAR
	.align		4
.L_185:
        /*0020*/ 	.byte	0x04, 0x36
        /*0022*/ 	.short	(.L_187 - .L_186)
.L_186:
        /*0024*/ 	.word	0x00000008
.L_187:


//--------------------- .nv.info._Z37single_kernel_decoupled_lookback_scanIiEvPKT_PS0_PV17block_status_word --------------------------
	.section	.nv.info._Z37single_kernel_decoupled_lookback_scanIiEvPKT_PS0_PV17block_status_word,"",@"SHT_CUDA_INFO"
	.sectionflags	@""
	.align	4


	//----- nvinfo : EIATTR_CUDA_API_VERSION
	.align		4
        /*0000*/ 	.byte	0x04, 0x37
        /*0002*/ 	.short	(.L_189 - .L_188)
.L_188:
        /*0004*/ 	.word	0x00000082


	//----- nvinfo : EIATTR_KPARAM_INFO
	.align		4
.L_189:
        /*0008*/ 	.byte	0x04, 0x17
        /*000a*/ 	.short	(.L_191 - .L_190)
.L_190:
        /*000c*/ 	.word	0x00000000
        /*0010*/ 	.short	0x0002
        /*0012*/ 	.short	0x0010
        /*0014*/ 	.byte	0x00, 0xf5, 0x21, 0x00


	//----- nvinfo : EIATTR_KPARAM_INFO
	.align		4
.L_191:
        /*0018*/ 	.byte	0x04, 0x17
        /*001a*/ 	.short	(.L_193 - .L_192)
.L_192:
        /*001c*/ 	.word	0x00000000
        /*0020*/ 	.short	0x0001
        /*0022*/ 	.short	0x0008
        /*0024*/ 	.byte	0x00, 0xf5, 0x21, 0x00


	//----- nvinfo : EIATTR_KPARAM_INFO
	.align		4
.L_193:
        /*0028*/ 	.byte	0x04, 0x17
        /*002a*/ 	.short	(.L_195 - .L_194)
.L_194:
        /*002c*/ 	.word	0x00000000
        /*0030*/ 	.short	0x0000
        /*0032*/ 	.short	0x0000
        /*0034*/ 	.byte	0x00, 0xf5, 0x21, 0x00


	//----- nvinfo : EIATTR_SPARSE_MMA_MASK
	.align		4
.L_195:
        /*0038*/ 	.byte	0x03, 0x50
        /*003a*/ 	.short	0x0000


	//----- nvinfo : EIATTR_MAXREG_COUNT
	.align		4
        /*003c*/ 	.byte	0x03, 0x1b
        /*003e*/ 	.short	0x00ff


	//----- nvinfo : EIATTR_NUM_BARRIERS
	.align		4
        /*0040*/ 	.byte	0x02, 0x4c
        /*0042*/ 	.byte	0x01
	.zero		1


	//----- nvinfo : EIATTR_MERCURY_ISA_VERSION
	.align		4
        /*0044*/ 	.byte	0x03, 0x5f
        /*0046*/ 	.short	0x0101


	//----- nvinfo : EIATTR_COOP_GROUP_MASK_REGIDS
	.align		4
        /*0048*/ 	.byte	0x04, 0x29
        /*004a*/ 	.short	(.L_197 - .L_196)


	//   ....[0]....
.L_196:
        /*004c*/ 	.word	0xffffffff


	//   ....[1]....
        /*0050*/ 	.word	0xffffffff


	//   ....[2]....
        /*0054*/ 	.word	0xffffffff


	//   ....[3]....
        /*0058*/ 	.word	0xffffffff


	//   ....[4]....
        /*005c*/ 	.word	0xffffffff


	//   ....[5]....
        /*0060*/ 	.word	0xffffffff


	//   ....[6]....
        /*0064*/ 	.word	0xffffffff


	//   ....[7]....
        /*0068*/ 	.word	0xffffffff


	//   ....[8]....
        /*006c*/ 	.word	0xffffffff


	//   ....[9]....
        /*0070*/ 	.word	0x0500000d


	//   ....[10]....
        /*0074*/ 	.word	0x0500000d


	//   ....[11]....
        /*0078*/ 	.word	0x0500000d


	//   ....[12]....
        /*007c*/ 	.word	0x0500000d


	//   ....[13]....
        /*0080*/ 	.word	0x0500000d


	//----- nvinfo : EIATTR_COOP_GROUP_INSTR_OFFSETS
	.align		4
.L_197:
        /*0084*/ 	.byte	0x04, 0x28
        /*0086*/ 	.short	(.L_199 - .L_198)


	//   ....[0]....
.L_198:
        /*0088*/ 	.word	0x00000430


	//   ....[1]....
        /*008c*/ 	.word	0x00000450


	//   ....[2]....
        /*0090*/ 	.word	0x00000470


	//   ....[3]....
        /*0094*/ 	.word	0x00000490


	//   ....[4]....
        /*0098*/ 	.word	0x000004b0


	//   ....[5]....
        /*009c*/ 	.word	0x000004e0


	//   ....[6]....
        /*00a0*/ 	.word	0x000007d0


	//   ....[7]....
        /*00a4*/ 	.word	0x00000840


	//   ....[8]....
        /*00a8*/ 	.word	0x000008b0


	//   ....[9]....
        /*00ac*/ 	.word	0x00000c90


	//   ....[10]....
        /*00b0*/ 	.word	0x00000d00


	//   ....[11]....
        /*00b4*/ 	.word	0x00000d80


	//   ....[12]....
        /*00b8*/ 	.word	0x00000df0


	//   ....[13]....
        /*00bc*/ 	.word	0x00000e70


	//----- nvinfo : EIATTR_VRC_CTA_INIT_COUNT
	.align		4
.L_199:
        /*00c0*/ 	.byte	0x02, 0x4a
	.zero		1
	.zero		1


	//----- nvinfo : EIATTR_EXIT_INSTR_OFFSETS
	.align		4
        /*00c4*/ 	.byte	0x04, 0x1c
        /*00c6*/ 	.short	(.L_201 - .L_200)


	//   ....[0]....
.L_200:
        /*00c8*/ 	.word	0x00000c30


	//----- nvinfo : EIATTR_CRS_STACK_SIZE
	.align		4
.L_201:
        /*00cc*/ 	.byte	0x04, 0x1e
        /*00ce*/ 	.short	(.L_203 - .L_202)
.L_202:
        /*00d0*/ 	.word	0x00000000


	//----- nvinfo : EIATTR_CBANK_PARAM_SIZE
	.align		4
.L_203:
        /*00d4*/ 	.byte	0x03, 0x19
        /*00d6*/ 	.short	0x0018


	//----- nvinfo : EIATTR_PARAM_CBANK
	.align		4
        /*00d8*/ 	.byte	0x04, 0x0a
        /*00da*/ 	.short	(.L_205 - .L_204)
	.align		4
.L_204:
        /*00dc*/ 	.word	index@(.nv.constant0._Z37single_kernel_decoupled_lookback_scanIiEvPKT_PS0_PV17block_status_word)
        /*00e0*/ 	.short	0x0380
        /*00e2*/ 	.short	0x0018


	//----- nvinfo : EIATTR_SW_WAR
	.align		4
.L_205:
        /*00e4*/ 	.byte	0x04, 0x36
        /*00e6*/ 	.short	(.L_207 - .L_206)
.L_206:
        /*00e8*/ 	.word	0x00000008
.L_207:


//--------------------- .nv.info._Z18single_kernel_scanIiEvPKT_PS0_PV17block_status_word --------------------------
	.section	.nv.info._Z18single_kernel_scanIiEvPKT_PS0_PV17block_status_word,"",@"SHT_CUDA_INFO"
	.sectionflags	@""
	.align	4


	//----- nvinfo : EIATTR_CUDA_API_VERSION
	.align		4
        /*0000*/ 	.byte	0x04, 0x37
        /*0002*/ 	.short	(.L_209 - .L_208)
.L_208:
        /*0004*/ 	.word	0x00000082


	//----- nvinfo : EIATTR_KPARAM_INFO
	.align		4
.L_209:
        /*0008*/ 	.byte	0x04, 0x17
        /*000a*/ 	.short	(.L_211 - .L_210)
.L_210:
        /*000c*/ 	.word	0x00000000
        /*0010*/ 	.short	0x0002
        /*0012*/ 	.short	0x0010
        /*0014*/ 	.byte	0x00, 0xf5, 0x21, 0x00


	//----- nvinfo : EIATTR_KPARAM_INFO
	.align		4
.L_211:
        /*0018*/ 	.byte	0x04, 0x17
        /*001a*/ 	.short	(.L_213 - .L_212)
.L_212:
        /*001c*/ 	.word	0x00000000
        /*0020*/ 	.short	0x0001
        /*0022*/ 	.short	0x0008
        /*0024*/ 	.byte	0x00, 0xf5, 0x21, 0x00


	//----- nvinfo : EIATTR_KPARAM_INFO
	.align		4
.L_213:
        /*0028*/ 	.byte	0x04, 0x17
        /*002a*/ 	.short	(.L_215 - .L_214)
.L_214:
        /*002c*/ 	.word	0x00000000
        /*0030*/ 	.short	0x0000
        /*0032*/ 	.short	0x0000
        /*0034*/ 	.byte	0x00, 0xf5, 0x21, 0x00


	//----- nvinfo : EIATTR_SPARSE_MMA_MASK
	.align		4
.L_215:
        /*0038*/ 	.byte	0x03, 0x50
        /*003a*/ 	.short	0x0000


	//----- nvinfo : EIATTR_MAXREG_COUNT
	.align		4
        /*003c*/ 	.byte	0x03, 0x1b
        /*003e*/ 	.short	0x00ff


	//----- nvinfo : EIATTR_NUM_BARRIERS
	.align		4
        /*0040*/ 	.byte	0x02, 0x4c
        /*0042*/ 	.byte	0x01
	.zero		1


	//----- nvinfo : EIATTR_MERCURY_ISA_VERSION
	.align		4
        /*0044*/ 	.byte	0x03, 0x5f
        /*0046*/ 	.short	0x0101


	//----- nvinfo : EIATTR_COOP_GROUP_MASK_REGIDS
	.align		4
        /*0048*/ 	.byte	0x04, 0x29
        /*004a*/ 	.short	(.L_217 - .L_216)


	//   ....[0]....
.L_216:
        /*004c*/ 	.word	0xffffffff


	//   ....[1]....
        /*0050*/ 	.word	0xffffffff


	//   ....[2]....
        /*0054*/ 	.word	0xffffffff


	//   ....[3]....
        /*0058*/ 	.word	0xffffffff


	//   ....[4]....
        /*005c*/ 	.word	0xffffffff


	//   ....[5]....
        /*0060*/ 	.word	0xffffffff


	//   ....[6]....
        /*0064*/ 	.word	0x05000018


	//   ....[7]....
        /*0068*/ 	.word	0x05000018


	//   ....[8]....
        /*006c*/ 	.word	0x05000018


	//   ....[9]....
        /*0070*/ 	.word	0x05000018


	//   ....[10]....
        /*0074*/ 	.word	0x05000018


	//----- nvinfo : EIATTR_COOP_GROUP_INSTR_OFFSETS
	.align		4
.L_217:
        /*0078*/ 	.byte	0x04, 0x28
        /*007a*/ 	.short	(.L_219 - .L_218)


	//   ....[0]....
.L_218:
        /*007c*/ 	.word	0x00000390


	//   ....[1]....
        /*0080*/ 	.word	0x00000700


	//   ....[2]....
        /*0084*/ 	.word	0x00000720


	//   ....[3]....
        /*0088*/ 	.word	0x00000740


	//   ....[4]....
        /*008c*/ 	.word	0x00000760


	//   ....[5]....
        /*0090*/ 	.word	0x00000780


	//   ....[6]....
        /*0094*/ 	.word	0x00000b60


	//   ....[7]....
        /*0098*/ 	.word	0x00000be0


	//   ....[8]....
        /*009c*/ 	.word	0x00000c60


	//   ....[9]....
        /*00a0*/ 	.word	0x00000ce0


	//   ....[10]....
        /*00a4*/ 	.word	0x00000d60


	//----- nvinfo : EIATTR_VRC_CTA_INIT_COUNT
	.align		4
.L_219:
        /*00a8*/ 	.byte	0x02, 0x4a
	.zero		1
	.zero		1


	//----- nvinfo : EIATTR_EXIT_INSTR_OFFSETS
	.align		4
        /*00ac*/ 	.byte	0x04, 0x1c
        /*00ae*/ 	.short	(.L_221 - .L_220)


	//   ....[0]....
.L_220:
        /*00b0*/ 	.word	0x00000b00


	//----- nvinfo : EIATTR_CRS_STACK_SIZE
	.align		4
.L_221:
        /*00b4*/ 	.byte	0x04, 0x1e
        /*00b6*/ 	.short	(.L_223 - .L_222)
.L_222:
        /*00b8*/ 	.word	0x00000000


	//----- nvinfo : EIATTR_CBANK_PARAM_SIZE
	.align		4
.L_223:
        /*00bc*/ 	.byte	0x03, 0x19
        /*00be*/ 	.short	0x0018


	//----- nvinfo : EIATTR_PARAM_CBANK
	.align		4
        /*00c0*/ 	.byte	0x04, 0x0a
        /*00c2*/ 	.short	(.L_225 - .L_224)
	.align		4
.L_224:
        /*00c4*/ 	.word	index@(.nv.constant0._Z18single_kernel_scanIiEvPKT_PS0_PV17block_status_word)
        /*00c8*/ 	.short	0x0380
        /*00ca*/ 	.short	0x0018


	//----- nvinfo : EIATTR_SW_WAR
	.align		4
.L_225:
        /*00cc*/ 	.byte	0x04, 0x36
        /*00ce*/ 	.short	(.L_227 - .L_226)
.L_226:
        /*00d0*/ 	.word	0x00000008
.L_227:


//--------------------- .nv.info._Z25hierarchical_final_adjustIiEvPT_S1_ --------------------------
	.section	.nv.info._Z25hierarchical_final_adjustIiEvPT_S1_,"",@"SHT_CUDA_INFO"
	.sectionflags	@""
	.align	4


	//----- nvinfo : EIATTR_CUDA_API_VERSION
	.align		4
        /*0000*/ 	.byte	0x04, 0x37
        /*0002*/ 	.short	(.L_229 - .L_228)
.L_228:
        /*0004*/ 	.word	0x00000082


	//----- nvinfo : EIATTR_KPARAM_INFO
	.align		4
.L_229:
        /*0008*/ 	.byte	0x04, 0x17
        /*000a*/ 	.short	(.L_231 - .L_230)
.L_230:
        /*000c*/ 	.word	0x00000000
        /*0010*/ 	.short	0x0001
        /*0012*/ 	.short	0x0008
        /*0014*/ 	.byte	0x00, 0xf5, 0x21, 0x00


	//----- nvinfo : EIATTR_KPARAM_INFO
	.align		4
.L_231:
        /*0018*/ 	.byte	0x04, 0x17
        /*001a*/ 	.short	(.L_233 - .L_232)
.L_232:
        /*001c*/ 	.word	0x00000000
        /*0020*/ 	.short	0x0000
        /*0022*/ 	.short	0x0000
        /*0024*/ 	.byte	0x00, 0xf5, 0x21, 0x00


	//----- nvinfo : EIATTR_SPARSE_MMA_MASK
	.align		4
.L_233:
        /*0028*/ 	.byte	0x03, 0x50
        /*002a*/ 	.short	0x0000


	//----- nvinfo : EIATTR_MAXREG_COUNT
	.align		4
        /*002c*/ 	.byte	0x03, 0x1b
        /*002e*/ 	.short	0x00ff


	//----- nvinfo : EIATTR_NUM_BARRIERS
	.align		4
        /*0030*/ 	.byte	0x02, 0x4c
        /*0032*/ 	.byte	0x01
	.zero		1


	//----- nvinfo : EIATTR_MERCURY_ISA_VERSION
	.align		4
        /*0034*/ 	.byte	0x03, 0x5f
        /*0036*/ 	.short	0x0101


	//----- nvinfo : EIATTR_VRC_CTA_INIT_COUNT
	.align		4
        /*0038*/ 	.byte	0x02, 0x4a
	.zero		1
	.zero		1


	//----- nvinfo : EIATTR_EXIT_INSTR_OFFSETS
	.align		4
        /*003c*/ 	.byte	0x04, 0x1c
        /*003e*/ 	.short	(.L_235 - .L_234)


	//   ....[0]....
.L_234:
        /*0040*/ 	.word	0x00000030


	//   ....[1]....
        /*0044*/ 	.word	0x000005b0


	//----- nvinfo : EIATTR_CBANK_PARAM_SIZE
	.align		4
.L_235:
        /*0048*/ 	.byte	0x03, 0x19
        /*004a*/ 	.short	0x0010


	//----- nvinfo : EIATTR_PARAM_CBANK
	.align		4
        /*004c*/ 	.byte	0x04, 0x0a
        /*004e*/ 	.short	(.L_237 - .L_236)
	.align		4
.L_236:
        /*0050*/ 	.word	index@(.nv.constant0._Z25hierarchical_final_adjustIiEvPT_S1_)
        /*0054*/ 	.short	0x0380
        /*0056*/ 	.short	0x0010


	//----- nvinfo : EIATTR_SW_WAR
	.align		4
.L_237:
        /*0058*/ 	.byte	0x04, 0x36
        /*005a*/ 	.short	(.L_239 - .L_238)
.L_238:
        /*005c*/ 	.word	0x00000008
.L_239:


//--------------------- .nv.info._Z32hierarchical_blocks_results_scanIiEviPKT_PS0_ --------------------------
	.section	.nv.info._Z32hierarchical_blocks_results_scanIiEviPKT_PS0_,"",@"SHT_CUDA_INFO"
	.sectionflags	@""
	.align	4


	//----- nvinfo : EIATTR_CUDA_API_VERSION
	.align		4
        /*0000*/ 	.byte	0x04, 0x37
        /*0002*/ 	.short	(.L_241 - .L_240)
.L_240:
        /*0004*/ 	.word	0x00000082


	//----- nvinfo : EIATTR_KPARAM_INFO
	.align		4
.L_241:
        /*0008*/ 	.byte	0x04, 0x17
        /*000a*/ 	.short	(.L_243 - .L_242)
.L_242:
        /*000c*/ 	.word	0x00000000
        /*0010*/ 	.short	0x0002
        /*0012*/ 	.short	0x0010
        /*0014*/ 	.byte	0x00, 0xf5, 0x21, 0x00


	//----- nvinfo : EIATTR_KPARAM_INFO
	.align		4
.L_243:
        /*0018*/ 	.byte	0x04, 0x17
        /*001a*/ 	.short	(.L_245 - .L_244)
.L_244:
        /*001c*/ 	.word	0x00000000
        /*0020*/ 	.short	0x0001
        /*0022*/ 	.short	0x0008
        /*0024*/ 	.byte	0x00, 0xf5, 0x21, 0x00


	//----- nvinfo : EIATTR_KPARAM_INFO
	.align		4
.L_245:
        /*0028*/ 	.byte	0x04, 0x17
        /*002a*/ 	.short	(.L_247 - .L_246)
.L_246:
        /*002c*/ 	.word	0x00000000
        /*0030*/ 	.short	0x0000
        /*0032*/ 	.short	0x0000
        /*0034*/ 	.byte	0x00, 0xf0, 0x11, 0x00


	//----- nvinfo : EIATTR_SPARSE_MMA_MASK
	.align		4
.L_247:
        /*0038*/ 	.byte	0x03, 0x50
        /*003a*/ 	.short	0x0000


	//----- nvinfo : EIATTR_MAXREG_COUNT
	.align		4
        /*003c*/ 	.byte	0x03, 0x1b
        /*003e*/ 	.short	0x00ff


	//----- nvinfo : EIATTR_NUM_BARRIERS
	.align		4
        /*0040*/ 	.byte	0x02, 0x4c
        /*0042*/ 	.byte	0x01
	.zero		1


	//----- nvinfo : EIATTR_MERCURY_ISA_VERSION
	.align		4
        /*0044*/ 	.byte	0x03, 0x5f
        /*0046*/ 	.short	0x0101


	//----- nvinfo : EIATTR_COOP_GROUP_MASK_REGIDS
	.align		4
        /*0048*/ 	.byte	0x04, 0x29
        /*004a*/ 	.short	(.L_249 - .L_248)


	//   ....[0]....
.L_248:
        /*004c*/ 	.word	0xffffffff


	//   ....[1]....
        /*0050*/ 	.word	0xffffffff


	//   ....[2]....
        /*0054*/ 	.word	0xffffffff


	//   ....[3]....
        /*0058*/ 	.word	0xffffffff


	//   ....[4]....
        /*005c*/ 	.word	0xffffffff


	//   ....[5]....
        /*0060*/ 	.word	0xffffffff


	//   ....[6]....
        /*0064*/ 	.word	0x05000021


	//   ....[7]....
        /*0068*/ 	.word	0x05000021


	//   ....[8]....
        /*006c*/ 	.word	0x05000021


	//   ....[9]....
        /*0070*/ 	.word	0x05000021


	//   ....[10]....
        /*0074*/ 	.word	0x05000021


	//----- nvinfo : EIATTR_COOP_GROUP_INSTR_OFFSETS
	.align		4
.L_249:
        /*0078*/ 	.byte	0x04, 0x28
        /*007a*/ 	.short	(.L_251 - .L_250)


	//   ....[0]....
.L_250:
        /*007c*/ 	.word	0x000004e0


	//   ....[1]....
        /*0080*/ 	.word	0x00000500


	//   ....[2]....
        /*0084*/ 	.word	0x00000520


	//   ....[3]....
        /*0088*/ 	.word	0x00000540


	//   ....[4]....
        /*008c*/ 	.word	0x00000560


	//   ....[5]....
        /*0090*/ 	.word	0x000005d0


	//   ....[6]....
        /*0094*/ 	.word	0x00000b20


	//   ....[7]....
        /*0098*/ 	.word	0x00000b90


	//   ....[8]....
        /*009c*/ 	.word	0x00000bf0


	//   ....[9]....
        /*00a0*/ 	.word	0x00000c60


	//   ....[10]....
        /*00a4*/ 	.word	0x00000cd0


	//----- nvinfo : EIATTR_VRC_CTA_INIT_COUNT
	.align		4
.L_251:
        /*00a8*/ 	.byte	0x02, 0x4a
	.zero		1
	.zero		1


	//----- nvinfo : EIATTR_EXIT_INSTR_OFFSETS
	.align		4
        /*00ac*/ 	.byte	0x04, 0x1c
        /*00ae*/ 	.short	(.L_253 - .L_252)


	//   ....[0]....
.L_252:
        /*00b0*/ 	.word	0x00000030


	//   ....[1]....
        /*00b4*/ 	.word	0x00000ac0


	//----- nvinfo : EIATTR_CRS_STACK_SIZE
	.align		4
.L_253:
        /*00b8*/ 	.byte	0x04, 0x1e
        /*00ba*/ 	.short	(.L_255 - .L_254)
.L_254:
        /*00bc*/ 	.word	0x00000000


	//----- nvinfo : EIATTR_CBANK_PARAM_SIZE
	.align		4
.L_255:
        /*00c0*/ 	.byte	0x03, 0x19
        /*00c2*/ 	.short	0x0018


	//----- nvinfo : EIATTR_PARAM_CBANK
	.align		4
        /*00c4*/ 	.byte	0x04, 0x0a
        /*00c6*/ 	.short	(.L_257 - .L_256)
	.align		4
.L_256:
        /*00c8*/ 	.word	index@(.nv.constant0._Z32hierarchical_blocks_results_scanIiEviPKT_PS0_)
        /*00cc*/ 	.short	0x0380
        /*00ce*/ 	.short	0x0018


	//----- nvinfo : EIATTR_SW_WAR
	.align		4
.L_257:
        /*00d0*/ 	.byte	0x04, 0x36
        /*00d2*/ 	.short	(.L_259 - .L_258)
.L_258:
        /*00d4*/ 	.word	0x00000008
.L_259:


//--------------------- .nv.info._Z25hierarchical_partial_scanIiEvPKT_PS0_S3_ --------------------------
	.section	.nv.info._Z25hierarchical_partial_scanIiEvPKT_PS0_S3_,"",@"SHT_CUDA_INFO"
	.sectionflags	@""
	.align	4


	//----- nvinfo : EIATTR_CUDA_API_VERSION
	.align		4
        /*0000*/ 	.byte	0x04, 0x37
        /*0002*/ 	.short	(.L_261 - .L_260)
.L_260:
        /*0004*/ 	.word	0x00000082


	//----- nvinfo : EIATTR_KPARAM_INFO
	.align		4
.L_261:
        /*0008*/ 	.byte	0x04, 0x17
        /*000a*/ 	.short	(.L_263 - .L_262)
.L_262:
        /*000c*/ 	.word	0x00000000
        /*0010*/ 	.short	0x0002
        /*0012*/ 	.short	0x0010
        /*0014*/ 	.byte	0x00, 0xf5, 0x21, 0x00


	//----- nvinfo : EIATTR_KPARAM_INFO
	.align		4
.L_263:
        /*0018*/ 	.byte	0x04, 0x17
        /*001a*/ 	.short	(.L_265 - .L_264)
.L_264:
        /*001c*/ 	.word	0x00000000
        /*0020*/ 	.short	0x0001
        /*0022*/ 	.short	0x0008
        /*0024*/ 	.byte	0x00, 0xf5, 0x21, 0x00


	//----- nvinfo : EIATTR_KPARAM_INFO
	.align		4
.L_265:
        /*0028*/ 	.byte	0x04, 0x17
        /*002a*/ 	.short	(.L_267 - .L_266)
.L_266:
        /*002c*/ 	.word	0x00000000
        /*0030*/ 	.short	0x0000
        /*0032*/ 	.short	0x0000
        /*0034*/ 	.byte	0x00, 0xf5, 0x21, 0x00


	//----- nvinfo : EIATTR_SPARSE_MMA_MASK
	.align		4
.L_267:
        /*0038*/ 	.byte	0x03, 0x50
        /*003a*/ 	.short	0x0000


	//----- nvinfo : EIATTR_MAXREG_COUNT
	.align		4
        /*003c*/ 	.byte	0x03, 0x1b
        /*003e*/ 	.short	0x00ff


	//----- nvinfo : EIATTR_NUM_BARRIERS
	.align		4
        /*0040*/ 	.byte	0x02, 0x4c
        /*0042*/ 	.byte	0x01
	.zero		1


	//----- nvinfo : EIATTR_MERCURY_ISA_VERSION
	.align		4
        /*0044*/ 	.byte	0x03, 0x5f
        /*0046*/ 	.short	0x0101


	//----- nvinfo : EIATTR_COOP_GROUP_MASK_REGIDS
	.align		4
        /*0048*/ 	.byte	0x04, 0x29
        /*004a*/ 	.short	(.L_269 - .L_268)


	//   ....[0]....
.L_268:
        /*004c*/ 	.word	0xffffffff


	//   ....[1]....
        /*0050*/ 	.word	0xffffffff


	//   ....[2]....
        /*0054*/ 	.word	0xffffffff


	//   ....[3]....
        /*0058*/ 	.word	0xffffffff


	//   ....[4]....
        /*005c*/ 	.word	0xffffffff


	//   ....[5]....
        /*0060*/ 	.word	0xffffffff


	//   ....[6]....
        /*0064*/ 	.word	0x0500000a


	//   ....[7]....
        /*0068*/ 	.word	0x0500000a


	//   ....[8]....
        /*006c*/ 	.word	0x0500000a


	//   ....[9]....
        /*0070*/ 	.word	0x0500000a


	//   ....[10]....
        /*0074*/ 	.word	0x0500000a


	//----- nvinfo : EIATTR_COOP_GROUP_INSTR_OFFSETS
	.align		4
.L_269:
        /*0078*/ 	.byte	0x04, 0x28
        /*007a*/ 	.short	(.L_271 - .L_270)


	//   ....[0]....
.L_270:
        /*007c*/ 	.word	0x00000480


	//   ....[1]....
        /*0080*/ 	.word	0x000004a0


	//   ....[2]....
        /*0084*/ 	.word	0x000004c0


	//   ....[3]....
        /*0088*/ 	.word	0x000004e0


	//   ....[4]....
        /*008c*/ 	.word	0x00000500


	//   ....[5]....
        /*0090*/ 	.word	0x00000530


	//   ....[6]....
        /*0094*/ 	.word	0x000009b0


	//   ....[7]....
        /*0098*/ 	.word	0x00000a20


	//   ....[8]....
        /*009c*/ 	.word	0x00000aa0


	//   ....[9]....
        /*00a0*/ 	.word	0x00000b10


	//   ....[10]....
        /*00a4*/ 	.word	0x00000b90


	//----- nvinfo : EIATTR_VRC_CTA_INIT_COUNT
	.align		4
.L_271:
        /*00a8*/ 	.byte	0x02, 0x4a
	.zero		1
	.zero		1


	//----- nvinfo : EIATTR_EXIT_INSTR_OFFSETS
	.align		4
        /*00ac*/ 	.byte	0x04, 0x1c
        /*00ae*/ 	.short	(.L_273 - .L_272)


	//   ....[0]....
.L_272:
        /*00b0*/ 	.word	0x00000910


	//   ....[1]....
        /*00b4*/ 	.word	0x00000950


	//----- nvinfo : EIATTR_CRS_STACK_SIZE
	.align		4
.L_273:
        /*00b8*/ 	.byte	0x04, 0x1e
        /*00ba*/ 	.short	(.L_275 - .L_274)
.L_274:
        /*00bc*/ 	.word	0x00000000


	//----- nvinfo : EIATTR_CBANK_PARAM_SIZE
	.align		4
.L_275:
        /*00c0*/ 	.byte	0x03, 0x19
        /*00c2*/ 	.short	0x0018


	//----- nvinfo : EIATTR_PARAM_CBANK
	.align		4
        /*00c4*/ 	.byte	0x04, 0x0a
        /*00c6*/ 	.short	(.L_277 - .L_276)
	.align		4
.L_276:
        /*00c8*/ 	.word	index@(.nv.constant0._Z25hierarchical_partial_scanIiEvPKT_PS0_S3_)
        /*00cc*/ 	.short	0x0380
        /*00ce*/ 	.short	0x0018


	//----- nvinfo : EIATTR_SW_WAR
	.align		4
.L_277:
        /*00d0*/ 	.byte	0x04, 0x36
        /*00d2*/ 	.short	(.L_279 - .L_278)
.L_278:
        /*00d4*/ 	.word	0x00000008
.L_279:


//--------------------- .nv.info._Z4fillIiEviT_PS0_ --------------------------
	.section	.nv.info._Z4fillIiEviT_PS0_,"",@"SHT_CUDA_INFO"
	.sectionflags	@""
	.align	4


	//----- nvinfo : EIATTR_CUDA_API_VERSION
	.align		4
        /*0000*/ 	.byte	0x04, 0x37
        /*0002*/ 	.short	(.L_281 - .L_280)
.L_280:
        /*0004*/ 	.word	0x00000082


	//----- nvinfo : EIATTR_KPARAM_INFO
	.align		4
.L_281:
        /*0008*/ 	.byte	0x04, 0x17
        /*000a*/ 	.short	(.L_283 - .L_282)
.L_282:
        /*000c*/ 	.word	0x00000000
        /*0010*/ 	.short	0x0002
        /*0012*/ 	.short	0x0008
        /*0014*/ 	.byte	0x00, 0xf5, 0x21, 0x00


	//----- nvinfo : EIATTR_KPARAM_INFO
	.align		4
.L_283:
        /*0018*/ 	.byte	0x04, 0x17
        /*001a*/ 	.short	(.L_285 - .L_284)
.L_284:
        /*001c*/ 	.word	0x00000000
        /*0020*/ 	.short	0x0001
        /*0022*/ 	.short	0x0004
        /*0024*/ 	.byte	0x00, 0xf0, 0x11, 0x00


	//----- nvinfo : EIATTR_KPARAM_INFO
	.align		4
.L_285:
        /*0028*/ 	.byte	0x04, 0x17
        /*002a*/ 	.short	(.L_287 - .L_286)
.L_286:
        /*002c*/ 	.word	0x00000000
        /*0030*/ 	.short	0x0000
        /*0032*/ 	.short	0x0000
        /*0034*/ 	.byte	0x00, 0xf0, 0x11, 0x00


	//----- nvinfo : EIATTR_SPARSE_MMA_MASK
	.align		4
.L_287:
        /*0038*/ 	.byte	0x03, 0x50
        /*003a*/ 	.short	0x0000


	//----- nvinfo : EIATTR_MAXREG_COUNT
	.align		4
        /*003c*/ 	.byte	0x03, 0x1b
        /*003e*/ 	.short	0x00ff


	//----- nvinfo : EIATTR_MERCURY_ISA_VERSION
	.align		4
        /*0040*/ 	.byte	0x03, 0x5f
        /*0042*/ 	.short	0x0101


	//----- nvinfo : EIATTR_VRC_CTA_INIT_COUNT
	.align		4
        /*0044*/ 	.byte	0x02, 0x4a
	.zero		1
	.zero		1


	//----- nvinfo : EIATTR_EXIT_INSTR_OFFSETS
	.align		4
        /*0048*/ 	.byte	0x04, 0x1c
        /*004a*/ 	.short	(.L_289 - .L_288)


	//   ....[0]....
.L_288:
        /*004c*/ 	.word	0x00000070


	//   ....[1]....
        /*0050*/ 	.word	0x000000d0


	//----- nvinfo : EIATTR_CBANK_PARAM_SIZE
	.align		4
.L_289:
        /*0054*/ 	.byte	0x03, 0x19
        /*0056*/ 	.short	0x0010


	//----- nvinfo : EIATTR_PARAM_CBANK
	.align		4
        /*0058*/ 	.byte	0x04, 0x0a
        /*005a*/ 	.short	(.L_291 - .L_290)
	.align		4
.L_290:
        /*005c*/ 	.word	index@(.nv.constant0._Z4fillIiEviT_PS0_)
        /*0060*/ 	.short	0x0380
        /*0062*/ 	.short	0x0010


	//----- nvinfo : EIATTR_SW_WAR
	.align		4
.L_291:
        /*0064*/ 	.byte	0x04, 0x36
        /*0066*/ 	.short	(.L_293 - .L_292)
.L_292:
        /*0068*/ 	.word	0x00000008
.L_293:


//--------------------- .nv.info._Z11kernel_initiP17block_status_word --------------------------
	.section	.nv.info._Z11kernel_initiP17block_status_word,"",@"SHT_CUDA_INFO"
	.sectionflags	@""
	.align	4


	//----- nvinfo : EIATTR_CUDA_API_VERSION
	.align		4
        /*0000*/ 	.byte	0x04, 0x37
        /*0002*/ 	.short	(.L_295 - .L_294)
.L_294:
        /*0004*/ 	.word	0x00000082


	//----- nvinfo : EIATTR_KPARAM_INFO
	.align		4
.L_295:
        /*0008*/ 	.byte	0x04, 0x17
        /*000a*/ 	.short	(.L_297 - .L_296)
.L_296:
        /*000c*/ 	.word	0x00000000
        /*0010*/ 	.short	0x0001
        /*0012*/ 	.short	0x0008
        /*0014*/ 	.byte	0x00, 0xf5, 0x21, 0x00


	//----- nvinfo : EIATTR_KPARAM_INFO
	.align		4
.L_297:
        /*0018*/ 	.byte	0x04, 0x17
        /*001a*/ 	.short	(.L_299 - .L_298)
.L_298:
        /*001c*/ 	.word	0x00000000
        /*0020*/ 	.short	0x0000
        /*0022*/ 	.short	0x0000
        /*0024*/ 	.byte	0x00, 0xf0, 0x11, 0x00


	//----- nvinfo : EIATTR_SPARSE_MMA_MASK
	.align		4
.L_299:
        /*0028*/ 	.byte	0x03, 0x50
        /*002a*/ 	.short	0x0000


	//----- nvinfo : EIATTR_MAXREG_COUNT
	.align		4
        /*002c*/ 	.byte	0x03, 0x1b
        /*002e*/ 	.short	0x00ff


	//----- nvinfo : EIATTR_MERCURY_ISA_VERSION
	.align		4
        /*0030*/ 	.byte	0x03, 0x5f
        /*0032*/ 	.short	0x0101


	//----- nvinfo : EIATTR_VRC_CTA_INIT_COUNT
	.align		4
        /*0034*/ 	.byte	0x02, 0x4a
	.zero		1
	.zero		1


	//----- nvinfo : EIATTR_EXIT_INSTR_OFFSETS
	.align		4
        /*0038*/ 	.byte	0x04, 0x1c
        /*003a*/ 	.short	(.L_301 - .L_300)


	//   ....[0]....
.L_300:
        /*003c*/ 	.word	0x000000c0


	//   ....[1]....
        /*0040*/ 	.word	0x000000f0


	//   ....[2]....
        /*0044*/ 	.word	0x00000130


	//----- nvinfo : EIATTR_CBANK_PARAM_SIZE
	.align		4
.L_301:
        /*0048*/ 	.byte	0x03, 0x19
        /*004a*/ 	.short	0x0010


	//----- nvinfo : EIATTR_PARAM_CBANK
	.align		4
        /*004c*/ 	.byte	0x04, 0x0a
        /*004e*/ 	.short	(.L_303 - .L_302)
	.align		4
.L_302:
        /*0050*/ 	.word	index@(.nv.constant0._Z11kernel_initiP17block_status_word)
        /*0054*/ 	.short	0x0380
        /*0056*/ 	.short	0x0010


	//----- nvinfo : EIATTR_SW_WAR
	.align		4
.L_303:
        /*0058*/ 	.byte	0x04, 0x36
        /*005a*/ 	.short	(.L_305 - .L_304)
.L_304:
        /*005c*/ 	.word	0x00000008
.L_305:


//--------------------- .nv.callgraph             --------------------------
	.section	.nv.callgraph,"",@"SHT_CUDA_CALLGRAPH"
	.align	4
	.sectionentsize	8
	.align		4
        /*0000*/ 	.word	0x00000000
	.align		4
        /*0004*/ 	.word	0xffffffff
	.align		4
        /*0008*/ 	.word	0x00000000
	.align		4
        /*000c*/ 	.word	0xfffffffe
	.align		4
        /*0010*/ 	.word	0x00000000
	.align		4
        /*0014*/ 	.word	0xfffffffd
	.align		4
        /*0018*/ 	.word	0x00000000
	.align		4
        /*001c*/ 	.word	0xfffffffc


//--------------------- .nv.constant4             --------------------------
	.section	.nv.constant4,"a",@progbits
	.align	8
	.align		8
.nv.constant4:
        /*0000*/ 	.dword	_ZN34_INTERNAL_d3b4d9a7_4_k_cu_896cfa5c4cuda3std3__45__cpo5beginE
	.align		8
        /*0008*/ 	.dword	_ZN34_INTERNAL_d3b4d9a7_4_k_cu_896cfa5c4cuda3std3__45__cpo3endE
	.align		8
        /*0010*/ 	.dword	_ZN34_INTERNAL_d3b4d9a7_4_k_cu_896cfa5c4cuda3std3__45__cpo6cbeginE
	.align		8
        /*0018*/ 	.dword	_ZN34_INTERNAL_d3b4d9a7_4_k_cu_896cfa5c4cuda3std3__45__cpo4cendE
	.align		8
        /*0020*/ 	.dword	_ZN34_INTERNAL_d3b4d9a7_4_k_cu_896cfa5c4cuda3std3__45__cpo6rbeginE
	.align		8
        /*0028*/ 	.dword	_ZN34_INTERNAL_d3b4d9a7_4_k_cu_896cfa5c4cuda3std3__45__cpo4rendE
	.align		8
        /*0030*/ 	.dword	_ZN34_INTERNAL_d3b4d9a7_4_k_cu_896cfa5c4cuda3std3__45__cpo7crbeginE
	.align		8
        /*0038*/ 	.dword	_ZN34_INTERNAL_d3b4d9a7_4_k_cu_896cfa5c4cuda3std3__45__cpo5crendE
	.align		8
        /*0040*/ 	.dword	_ZN34_INTERNAL_d3b4d9a7_4_k_cu_896cfa5c4cuda3std3__436_GLOBAL__N__d3b4d9a7_4_k_cu_896cfa5c6ignoreE
	.align		8
        /*0048*/ 	.dword	_ZN34_INTERNAL_d3b4d9a7_4_k_cu_896cfa5c4cuda3std3__419piecewise_constructE
	.align		8
        /*0050*/ 	.dword	_ZN34_INTERNAL_d3b4d9a7_4_k_cu_896cfa5c4cuda3std3__48in_placeE
	.align		8
        /*0058*/ 	.dword	_ZN34_INTERNAL_d3b4d9a7_4_k_cu_896cfa5c4cuda3std3__420unreachable_sentinelE
	.align		8
        /*0060*/ 	.dword	_ZN34_INTERNAL_d3b4d9a7_4_k_cu_896cfa5c4cuda3std3__47nulloptE
	.align		8
        /*0068*/ 	.dword	_ZN34_INTERNAL_d3b4d9a7_4_k_cu_896cfa5c4cuda3std3__48unexpectE
	.align		8
        /*0070*/ 	.dword	_ZN34_INTERNAL_d3b4d9a7_4_k_cu_896cfa5c4cuda3std6ranges3__45__cpo4swapE
	.align		8
        /*0078*/ 	.dword	_ZN34_INTERNAL_d3b4d9a7_4_k_cu_896cfa5c4cuda3std6ranges3__45__cpo9iter_moveE
	.align		8
        /*0080*/ 	.dword	_ZN34_INTERNAL_d3b4d9a7_4_k_cu_896cfa5c4cuda3std6ranges3__45__cpo5beginE
	.align		8
        /*0088*/ 	.dword	_ZN34_INTERNAL_d3b4d9a7_4_k_cu_896cfa5c4cuda3std6ranges3__45__cpo3endE
	.align		8
        /*0090*/ 	.dword	_ZN34_INTERNAL_d3b4d9a7_4_k_cu_896cfa5c4cuda3std6ranges3__45__cpo6cbeginE
	.align		8
        /*0098*/ 	.dword	_ZN34_INTERNAL_d3b4d9a7_4_k_cu_896cfa5c4cuda3std6ranges3__45__cpo4cendE
	.align		8
        /*00a0*/ 	.dword	_ZN34_INTERNAL_d3b4d9a7_4_k_cu_896cfa5c4cuda3std6ranges3__45__cpo7advanceE
	.align		8
        /*00a8*/ 	.dword	_ZN34_INTERNAL_d3b4d9a7_4_k_cu_896cfa5c4cuda3std6ranges3__45__cpo9iter_swapE
	.align		8
        /*00b0*/ 	.dword	_ZN34_INTERNAL_d3b4d9a7_4_k_cu_896cfa5c4cuda3std6ranges3__45__cpo4nextE
	.align		8
        /*00b8*/ 	.dword	_ZN34_INTERNAL_d3b4d9a7_4_k_cu_896cfa5c4cuda3std6ranges3__45__cpo4prevE
	.align		8
        /*00c0*/ 	.dword	_ZN34_INTERNAL_d3b4d9a7_4_k_cu_896cfa5c4cuda3std6ranges3__45__cpo4dataE
	.align		8
        /*00c8*/ 	.dword	_ZN34_INTERNAL_d3b4d9a7_4_k_cu_896cfa5c4cuda3std6ranges3__45__cpo5cdataE
	.align		8
        /*00d0*/ 	.dword	_ZN34_INTERNAL_d3b4d9a7_4_k_cu_896cfa5c4cuda3std6ranges3__45__cpo4sizeE
	.align		8
        /*00d8*/ 	.dword	_ZN34_INTERNAL_d3b4d9a7_4_k_cu_896cfa5c4cuda3std6ranges3__45__cpo5ssizeE
	.align		8
        /*00e0*/ 	.dword	_ZN34_INTERNAL_d3b4d9a7_4_k_cu_896cfa5c4cuda3std6ranges3__45__cpo8distanceE
	.align		8
        /*00e8*/ 	.dword	_ZN34_INTERNAL_d3b4d9a7_4_k_cu_896cfa5c6thrust24THRUST_300001_SM_1000_NS6system6detail10sequential3seqE
	.align		8
        /*00f0*/ 	.dword	_ZN34_INTERNAL_d3b4d9a7_4_k_cu_896cfa5c6thrust24THRUST_300001_SM_1000_NS12placeholders2_1E
	.align		8
        /*00f8*/ 	.dword	_ZN34_INTERNAL_d3b4d9a7_4_k_cu_896cfa5c6thrust24THRUST_300001_SM_1000_NS12placeholders2_2E
	.align		8
        /*0100*/ 	.dword	_ZN34_INTERNAL_d3b4d9a7_4_k_cu_896cfa5c6thrust24THRUST_300001_SM_1000_NS12placeholders2_3E
	.align		8
        /*0108*/ 	.dword	_ZN34_INTERNAL_d3b4d9a7_4_k_cu_896cfa5c6thrust24THRUST_300001_SM_1000_NS12placeholders2_4E
	.align		8
        /*0110*/ 	.dword	_ZN34_INTERNAL_d3b4d9a7_4_k_cu_896cfa5c6thrust24THRUST_300001_SM_1000_NS12placeholders2_5E
	.align		8
        /*0118*/ 	.dword	_ZN34_INTERNAL_d3b4d9a7_4_k_cu_896cfa5c6thrust24THRUST_300001_SM_1000_NS12placeholders2_6E
	.align		8
        /*0120*/ 	.dword	_ZN34_INTERNAL_d3b4d9a7_4_k_cu_896cfa5c6thrust24THRUST_300001_SM_1000_NS12placeholders2_7E
	.align		8
        /*0128*/ 	.dword	_ZN34_INTERNAL_d3b4d9a7_4_k_cu_896cfa5c6thrust24THRUST_300001_SM_1000_NS12placeholders2_8E
	.align		8
        /*0130*/ 	.dword	_ZN34_INTERNAL_d3b4d9a7_4_k_cu_896cfa5c6thrust24THRUST_300001_SM_1000_NS12placeholders2_9E
	.align		8
        /*0138*/ 	.dword	_ZN34_INTERNAL_d3b4d9a7_4_k_cu_896cfa5c6thrust24THRUST_300001_SM_1000_NS12placeholders3_10E


//--------------------- .text._ZN3cub18CUB_300001_SM_10006detail4scan16DeviceScanKernelINS2_10policy_hubIiiijN4cuda3std3__44plusIvEEE10Policy1000EPKiPiNS0_13ScanTileStateIiLb1EEES9_NS1_10InputValueIiSE_EEjiLb0EiEEvT0_T1_T2_iT3_T4_T5_ --------------------------
	.section	.text._ZN3cub18CUB_300001_SM_10006detail4scan16DeviceScanKernelINS2_10policy_hubIiiijN4cuda3std3__44plusIvEEE10Policy1000EPKiPiNS0_13ScanTileStateIiLb1EEES9_NS1_10InputValueIiSE_EEjiLb0EiEEvT0_T1_T2_iT3_T4_T5_,"ax",@progbits
	.align	128
        .global         _ZN3cub18CUB_300001_SM_10006detail4scan16DeviceScanKernelINS2_10policy_hubIiiijN4cuda3std3__44plusIvEEE10Policy1000EPKiPiNS0_13ScanTileStateIiLb1EEES9_NS1_10InputValueIiSE_EEjiLb0EiEEvT0_T1_T2_iT3_T4_T5_
        .type           _ZN3cub18CUB_300001_SM_10006detail4scan16DeviceScanKernelINS2_10policy_hubIiiijN4cuda3std3__44plusIvEEE10Policy1000EPKiPiNS0_13ScanTileStateIiLb1EEES9_NS1_10InputValueIiSE_EEjiLb0EiEEvT0_T1_T2_iT3_T4_T5_,@function
        .size           _ZN3cub18CUB_300001_SM_10006detail4scan16DeviceScanKernelINS2_10policy_hubIiiijN4cuda3std3__44plusIvEEE10Policy1000EPKiPiNS0_13ScanTileStateIiLb1EEES9_NS1_10InputValueIiSE_EEjiLb0EiEEvT0_T1_T2_iT3_T4_T5_,(.L_x_237 - _ZN3cub18CUB_300001_SM_10006detail4scan16DeviceScanKernelINS2_10policy_hubIiiijN4cuda3std3__44plusIvEEE10Policy1000EPKiPiNS0_13ScanTileStateIiLb1EEES9_NS1_10InputValueIiSE_EEjiLb0EiEEvT0_T1_T2_iT3_T4_T5_)
        .other          _ZN3cub18CUB_300001_SM_10006detail4scan16DeviceScanKernelINS2_10policy_hubIiiijN4cuda3std3__44plusIvEEE10Policy1000EPKiPiNS0_13ScanTileStateIiLb1EEES9_NS1_10InputValueIiSE_EEjiLb0EiEEvT0_T1_T2_iT3_T4_T5_,@"STO_CUDA_ENTRY STV_DEFAULT"
_ZN3cub18CUB_300001_SM_10006detail4scan16DeviceScanKernelINS2_10policy_hubIiiijN4cuda3std3__44plusIvEEE10Policy1000EPKiPiNS0_13ScanTileStateIiLb1EEES9_NS1_10InputValueIiSE_EEjiLb0EiEEvT0_T1_T2_iT3_T4_T5_:
.text._ZN3cub18CUB_300001_SM_10006detail4scan16DeviceScanKernelINS2_10policy_hubIiiijN4cuda3std3__44plusIvEEE10Policy1000EPKiPiNS0_13ScanTileStateIiLb1EEES9_NS1_10InputValueIiSE_EEjiLb0EiEEvT0_T1_T2_iT3_T4_T5_:
[----:B------:R-:W-:Y:S01]  /*0000*/  LDC R1, c[0x0][0x37c] ;  /* 0x0000df00ff017b82 */ /* 0x000fe20000000800 */
[----:B------:R-:W0:Y:S07]  /*0010*/  LDCU UR4, c[0x0][0x3a0] ;  /* 0x00007400ff0477ac */ /* 0x000e2e0008000800 */
[----:B------:R-:W1:Y:S01]  /*0020*/  LDC R38, c[0x0][0x398] ;  /* 0x0000e600ff267b82 */ /* 0x000e620000000800 */
[----:B------:R-:W2:Y:S01]  /*0030*/  LDCU.64 UR8, c[0x0][0x358] ;  /* 0x00006b00ff0877ac */ /* 0x000ea20008000a00 */
[----:B------:R-:W3:Y:S01]  /*0040*/  LDCU UR5, c[0x0][0x3b0] ;  /* 0x00007600ff0577ac */ /* 0x000ee20008000800 */
[----:B0-----:R-:W-:-:S06]  /*0050*/  UPRMT UR4, UR4, 0x7770, URZ ;  /* 0x0000777004047896 */ /* 0x001fcc00080000ff */
[----:B------:R-:W-:-:S13]  /*0060*/  ISETP.NE.AND P0, PT, RZ, UR4, PT ;  /* 0x00000004ff007c0c */ /* 0x000fda000bf05270 */
[----:B------:R-:W2:Y:S02]  /*0070*/  @P0 LDC.64 R2, c[0x0][0x3a8] ;  /* 0x0000ea00ff020b82 */ /* 0x000ea40000000a00 */
[----:B--2---:R0:W5:Y:S06]  /*0080*/  @P0 LDG.E R39, desc[UR8][R2.64] ;  /* 0x0000000802270981 */ /* 0x00416c000c1e1900 */
[----:B------:R-:W1:Y:S02]  /*0090*/  S2UR UR4, SR_CTAID.X ;  /* 0x00000000000479c3 */ /* 0x000e640000002500 */
[----:B-1----:R-:W-:-:S04]  /*00a0*/  VIADD R38, R38, UR4 ;  /* 0x0000000426267c36 */ /* 0x002fc80008000000 */
[----:B------:R-:W-:-:S05]  /*00b0*/  IMAD R5, R38, 0x2100, RZ ;  /* 0x0000210026057824 */ /* 0x000fca00078e02ff */
[----:B---3--:R-:W-:Y:S01]  /*00c0*/  IADD3 R0, PT, PT, -R5, UR5, RZ ;  /* 0x0000000505007c10 */ /* 0x008fe2000fffe1ff */
[----:B------:R-:W1:Y:S03]  /*00d0*/  @!P0 LDC R39, c[0x0][0x3a8] ;  /* 0x0000ea00ff278b82 */ /* 0x000e660000000800 */
[----:B------:R-:W-:-:S13]  /*00e0*/  ISETP.GE.U32.AND P0, PT, R0, 0x2101, PT ;  /* 0x000021010000780c */ /* 0x000fda0003f06070 */
[----:B0-----:R-:W-:Y:S05]  /*00f0*/  @!P0 BRA `(.L_x_0) ;  /* 0x0000001c00848947 */ /* 0x001fea0003800000 */
[----:B------:R-:W0:Y:S01]  /*0100*/  S2R R49, SR_TID.X ;  /* 0x0000000000317919 */ /* 0x000e220000002100 */
[----:B------:R-:W2:Y:S01]  /*0110*/  LDCU.64 UR4, c[0x0][0x380] ;  /* 0x00007000ff0477ac */ /* 0x000ea20008000a00 */
[C---:B0-----:R-:W-:Y:S02]  /*0120*/  LOP3.LUT R0, R49.reuse, 0x1f, RZ, 0xc0, !PT ;  /* 0x0000001f31007812 */ /* 0x041fe400078ec0ff */
[----:B------:R-:W-:-:S05]  /*0130*/  LOP3.LUT R3, R49, 0x3e0, RZ, 0xc0, !PT ;  /* 0x000003e031037812 */ /* 0x000fca00078ec0ff */
[----:B------:R-:W-:-:S05]  /*0140*/  IMAD R0, R3, 0x16, R0 ;  /* 0x0000001603007824 */ /* 0x000fca00078e0200 */
[----:B------:R-:W-:-:S05]  /*0150*/  IADD3 R0, P0, PT, R5, R0, RZ ;  /* 0x0000000005007210 */ /* 0x000fca0007f1e0ff */
[----:B------:R-:W-:Y:S02]  /*0160*/  IMAD.X R3, RZ, RZ, RZ, P0 ;  /* 0x000000ffff037224 */ /* 0x000fe400000e06ff */
[----:B------:R-:W-:-:S03]  /*0170*/  IMAD.SHL.U32 R45, R0, 0x4, RZ ;  /* 0x00000004002d7824 */ /* 0x000fc600078e00ff */
[----:B------:R-:W-:Y:S02]  /*0180*/  SHF.L.U64.HI R3, R0, 0x2, R3 ;  /* 0x0000000200037819 */ /* 0x000fe40000010203 */
[----:B--2---:R-:W-:-:S04]  /*0190*/  IADD3 R4, P0, PT, R45, UR4, RZ ;  /* 0x000000042d047c10 */ /* 0x004fc8000ff1e0ff */
[----:B------:R-:W-:-:S05]  /*01a0*/  IADD3.X R5, PT, PT, R3, UR5, RZ, P0, !PT ;  /* 0x0000000503057c10 */ /* 0x000fca00087fe4ff */
[----:B------:R-:W2:Y:S04]  /*01b0*/  LDG.E R7, desc[UR8][R4.64] ;  /* 0x0000000804077981 */ /* 0x000ea8000c1e1900 */
[----:B------:R-:W3:Y:S04]  /*01c0*/  LDG.E R9, desc[UR8][R4.64+0x80] ;  /* 0x0000800804097981 */ /* 0x000ee8000c1e1900 */
[----:B------:R-:W4:Y:S04]  /*01d0*/  LDG.E R11, desc[UR8][R4.64+0x100] ;  /* 0x00010008040b7981 */ /* 0x000f28000c1e1900 */
        /* <DEDUP_REMOVED lines=18> */
[----:B------:R-:W4:Y:S01]  /*0300*/  LDG.E R18, desc[UR8][R4.64+0xa80] ;  /* 0x000a800804127981 */ /* 0x000f22000c1e1900 */
[----:B------:R-:W0:Y:S01]  /*0310*/  S2UR UR5, SR_CgaCtaId ;  /* 0x00000000000579c3 */ /* 0x000e220000008800 */
[----:B------:R-:W-:Y:S01]  /*0320*/  SHF.R.U32.HI R40, RZ, 0x5, R49 ;  /* 0x00000005ff287819 */ /* 0x000fe20000011631 */
[----:B------:R-:W-:Y:S01]  /*0330*/  UMOV UR4, 0x400 ;  /* 0x0000040000047882 */ /* 0x000fe20000000000 */
[----:B------:R-:W1:Y:S01]  /*0340*/  S2R R47, SR_LANEID ;  /* 0x00000000002f7919 */ /* 0x000e620000000000 */
[----:B------:R-:W-:Y:S01]  /*0350*/  ISETP.NE.AND P0, PT, R38, RZ, PT ;  /* 0x000000ff2600720c */ /* 0x000fe20003f05270 */
[----:B------:R-:W-:Y:S01]  /*0360*/  BSSY.RECONVERGENT B0, `(.L_x_1) ;  /* 0x0000168000007945 */ /* 0x000fe20003800200 */
[----:B0-----:R-:W-:Y:S01]  /*0370*/  ULEA UR4, UR5, UR4, 0x18 ;  /* 0x0000000405047291 */ /* 0x001fe2000f8ec0ff */
[----:B-1----:R-:W-:-:S05]  /*0380*/  IMAD R2, R40, 0x2c0, R47 ;  /* 0x000002c028027824 */ /* 0x002fca00078e022f */
[----:B------:R-:W-:-:S05]  /*0390*/  LEA R2, R2, UR4, 0x2 ;  /* 0x0000000402027c11 */ /* 0x000fca000f8e10ff */
[----:B------:R-:W-:Y:S01]  /*03a0*/  IMAD R0, R47, 0x54, R2 ;  /* 0x000000542f007824 */ /* 0x000fe200078e0202 */
[----:B--2---:R0:W-:Y:S04]  /*03b0*/  STS [R2], R7 ;  /* 0x0000000702007388 */ /* 0x0041e80000000800 */
[----:B---3--:R0:W-:Y:S04]  /*03c0*/  STS [R2+0x80], R9 ;  /* 0x0000800902007388 */ /* 0x0081e80000000800 */
[----:B----4-:R0:W-:Y:S04]  /*03d0*/  STS [R2+0x100], R11 ;  /* 0x0001000b02007388 */ /* 0x0101e80000000800 */
[----:B------:R0:W-:Y:S04]  /*03e0*/  STS [R2+0x180], R13 ;  /* 0x0001800d02007388 */ /* 0x0001e80000000800 */
        /* <DEDUP_REMOVED lines=17> */
[----:B------:R0:W-:Y:S01]  /*0500*/  STS [R2+0xa80], R18 ;  /* 0x000a801202007388 */ /* 0x0001e20000000800 */
[----:B------:R-:W-:-:S03]  /*0510*/  NOP ;  /* 0x0000000000007918 */ /* 0x000fc60000000000 */
[----:B------:R0:W1:Y:S04]  /*0520*/  LDS.64 R4, [R0] ;  /* 0x0000000000047984 */ /* 0x0000680000000a00 */
[----:B------:R0:W2:Y:S04]  /*0530*/  LDS.64 R6, [R0+0x8] ;  /* 0x0000080000067984 */ /* 0x0000a80000000a00 */
[----:B------:R0:W3:Y:S04]  /*0540*/  LDS.64 R8, [R0+0x10] ;  /* 0x0000100000087984 */ /* 0x0000e80000000a00 */
[----:B------:R0:W4:Y:S04]  /*0550*/  LDS.64 R10, [R0+0x18] ;  /* 0x00001800000a7984 */ /* 0x0001280000000a00 */
[----:B------:R0:W0:Y:S04]  /*0560*/  LDS.64 R12, [R0+0x20] ;  /* 0x00002000000c7984 */ /* 0x0000280000000a00 */
[----:B------:R0:W0:Y:S04]  /*0570*/  LDS.64 R14, [R0+0x28] ;  /* 0x00002800000e7984 */ /* 0x0000280000000a00 */
[----:B------:R0:W0:Y:S04]  /*0580*/  LDS.64 R28, [R0+0x30] ;  /* 0x00003000001c7984 */ /* 0x0000280000000a00 */
[----:B------:R0:W0:Y:S04]  /*0590*/  LDS.64 R30, [R0+0x38] ;  /* 0x00003800001e7984 */ /* 0x0000280000000a00 */
[----:B------:R0:W0:Y:S04]  /*05a0*/  LDS.64 R32, [R0+0x40] ;  /* 0x0000400000207984 */ /* 0x0000280000000a00 */
[----:B------:R0:W0:Y:S04]  /*05b0*/  LDS.64 R34, [R0+0x48] ;  /* 0x0000480000227984 */ /* 0x0000280000000a00 */
[----:B------:R0:W0:Y:S01]  /*05c0*/  LDS.64 R36, [R0+0x50] ;  /* 0x0000500000247984 */ /* 0x0000220000000a00 */
[----:B------:R-:W-:Y:S06]  /*05d0*/  BAR.SYNC.DEFER_BLOCKING 0x0 ;  /* 0x0000000000007b1d */ /* 0x000fec0000010000 */
[----:B-1----:R-:W-:Y:S05]  /*05e0*/  @P0 BRA `(.L_x_2) ;  /* 0x00000004001c0947 */ /* 0x002fea0003800000 */
[----:B0-2---:R-:W-:Y:S02]  /*05f0*/  IADD3 R16, PT, PT, R6, R5, R4 ;  /* 0x0000000506107210 */ /* 0x005fe40007ffe004 */
[C---:B------:R-:W-:Y:S02]  /*0600*/  ISETP.NE.AND P1, PT, R47.reuse, 0x1f, PT ;  /* 0x0000001f2f00780c */ /* 0x040fe40003f25270 */
[----:B---3--:R-:W-:Y:S02]  /*0610*/  IADD3 R16, PT, PT, R8, R7, R16 ;  /* 0x0000000708107210 */ /* 0x008fe40007ffe010 */
[----:B------:R-:W-:Y:S02]  /*0620*/  ISETP.NE.AND P2, PT, R47, RZ, PT ;  /* 0x000000ff2f00720c */ /* 0x000fe40003f45270 */
[----:B----4-:R-:W-:-:S04]  /*0630*/  IADD3 R16, PT, PT, R10, R9, R16 ;  /* 0x000000090a107210 */ /* 0x010fc80007ffe010 */
[----:B------:R-:W-:-:S03]  /*0640*/  IADD3 R16, PT, PT, R12, R11, R16 ;  /* 0x0000000b0c107210 */ /* 0x000fc60007ffe010 */
[----:B------:R-:W-:Y:S02]  /*0650*/  @!P1 LEA R43, R40, UR4, 0x2 ;  /* 0x00000004282b9c11 */ /* 0x000fe4000f8e10ff */
[----:B------:R-:W-:-:S04]  /*0660*/  IADD3 R16, PT, PT, R14, R13, R16 ;  /* 0x0000000d0e107210 */ /* 0x000fc80007ffe010 */
[----:B------:R-:W-:-:S04]  /*0670*/  IADD3 R16, PT, PT, R28, R15, R16 ;  /* 0x0000000f1c107210 */ /* 0x000fc80007ffe010 */
[----:B------:R-:W-:-:S04]  /*0680*/  IADD3 R16, PT, PT, R30, R29, R16 ;  /* 0x0000001d1e107210 */ /* 0x000fc80007ffe010 */
[----:B------:R-:W-:-:S04]  /*0690*/  IADD3 R16, PT, PT, R32, R31, R16 ;  /* 0x0000001f20107210 */ /* 0x000fc80007ffe010 */
[----:B------:R-:W-:-:S04]  /*06a0*/  IADD3 R16, PT, PT, R34, R33, R16 ;  /* 0x0000002122107210 */ /* 0x000fc80007ffe010 */
[----:B------:R-:W-:-:S05]  /*06b0*/  IADD3 R16, PT, PT, R36, R35, R16 ;  /* 0x0000002324107210 */ /* 0x000fca0007ffe010 */
[----:B------:R-:W-:-:S05]  /*06c0*/  IMAD.IADD R37, R37, 0x1, R16 ;  /* 0x0000000125257824 */ /* 0x000fca00078e0210 */
[----:B------:R-:W0:Y:S02]  /*06d0*/  SHFL.UP P0, R16, R37, 0x1, RZ ;  /* 0x0420000025107989 */ /* 0x000e2400000000ff */
[----:B0-----:R-:W-:-:S05]  /*06e0*/  @P0 IMAD.IADD R16, R37, 0x1, R16 ;  /* 0x0000000125100824 */ /* 0x001fca00078e0210 */
[----:B------:R-:W0:Y:S02]  /*06f0*/  SHFL.UP P0, R21, R16, 0x2, RZ ;  /* 0x0440000010157989 */ /* 0x000e2400000000ff */
[----:B0-----:R-:W-:-:S05]  /*0700*/  @P0 IMAD.IADD R21, R16, 0x1, R21 ;  /* 0x0000000110150824 */ /* 0x001fca00078e0215 */
[----:B------:R-:W0:Y:S02]  /*0710*/  SHFL.UP P0, R24, R21, 0x4, RZ ;  /* 0x0480000015187989 */ /* 0x000e2400000000ff */
[----:B0-----:R-:W-:-:S05]  /*0720*/  @P0 IMAD.IADD R24, R21, 0x1, R24 ;  /* 0x0000000115180824 */ /* 0x001fca00078e0218 */
[----:B------:R-:W0:Y:S02]  /*0730*/  SHFL.UP P0, R41, R24, 0x8, RZ ;  /* 0x0500000018297989 */ /* 0x000e2400000000ff */
[----:B0-----:R-:W-:-:S05]  /*0740*/  @P0 IMAD.IADD R41, R24, 0x1, R41 ;  /* 0x0000000118290824 */ /* 0x001fca00078e0229 */
[----:B------:R-:W0:Y:S02]  /*0750*/  SHFL.UP P0, R38, R41, 0x10, RZ ;  /* 0x0600000029267989 */ /* 0x000e2400000000ff */
[----:B0-----:R-:W-:Y:S01]  /*0760*/  @P0 IMAD.IADD R38, R41, 0x1, R38 ;  /* 0x0000000129260824 */ /* 0x001fe200078e0226 */
[----:B------:R-:W-:-:S03]  /*0770*/  ISETP.NE.AND P0, PT, R40, 0x2, PT ;  /* 0x000000022800780c */ /* 0x000fc60003f05270 */
[----:B------:R-:W-:Y:S01]  /*0780*/  IMAD.IADD R37, R38, 0x1, -R37 ;  /* 0x0000000126257824 */ /* 0x000fe200078e0a25 */
[----:B------:R-:W-:Y:S01]  /*0790*/  @!P1 STS [R43+0x10], R38 ;  /* 0x000010262b009388 */ /* 0x000fe20000000800 */
[----:B------:R-:W-:Y:S01]  /*07a0*/  BAR.SYNC.DEFER_BLOCKING 0x0 ;  /* 0x0000000000007b1d */ /* 0x000fe20000010000 */
[----:B------:R-:W-:Y:S02]  /*07b0*/  ISETP.NE.AND P1, PT, R40, 0x9, PT ;  /* 0x000000092800780c */ /* 0x000fe40003f25270 */
[----:B------:R-:W-:-:S03]  /*07c0*/  SEL R37, R37, RZ, P2 ;  /* 0x000000ff25257207 */ /* 0x000fc60001000000 */
[----:B------:R-:W0:Y:S04]  /*07d0*/  LDS.128 R16, [UR4+0x10] ;  /* 0x00001004ff107984 */ /* 0x000e280008000c00 */
[----:B------:R-:W1:Y:S04]  /*07e0*/  LDS.128 R20, [UR4+0x20] ;  /* 0x00002004ff147984 */ /* 0x000e680008000c00 */
[----:B------:R-:W2:Y:S01]  /*07f0*/  LDS.128 R24, [UR4+0x30] ;  /* 0x00003004ff187984 */ /* 0x000ea20008000c00 */
[----:B0-----:R-:W-:-:S04]  /*0800*/  IMAD.IADD R17, R16, 0x1, R17 ;  /* 0x0000000110117824 */ /* 0x001fc800078e0211 */
[----:B------:R-:W-:Y:S01]  /*0810*/  IMAD.IADD R18, R18, 0x1, R17 ;  /* 0x0000000112127824 */ /* 0x000fe200078e0211 */
[----:B------:R-:W-:Y:S02]  /*0820*/  SEL R16, R17, R16, !P0 ;  /* 0x0000001011107207 */ /* 0x000fe40004000000 */
[----:B------:R-:W-:Y:S01]  /*0830*/  ISETP.NE.AND P0, PT, R40, 0x3, PT ;  /* 0x000000032800780c */ /* 0x000fe20003f05270 */
[----:B------:R-:W-:-:S03]  /*0840*/  IMAD.IADD R19, R19, 0x1, R18 ;  /* 0x0000000113137824 */ /* 0x000fc600078e0212 */
[----:B------:R-:W-:Y:S01]  /*0850*/  SEL R16, R18, R16, !P0 ;  /* 0x0000001012107207 */ /* 0x000fe20004000000 */
[----:B-1----:R-:W-:Y:S01]  /*0860*/  IMAD.IADD R20, R19, 0x1, R20 ;  /* 0x0000000113147824 */ /* 0x002fe200078e0214 */
[----:B------:R-:W-:-:S03]  /*0870*/  ISETP.NE.AND P0, PT, R40, 0x4, PT ;  /* 0x000000042800780c */ /* 0x000fc60003f05270 */
[----:B------:R-:W-:Y:S01]  /*0880*/  IMAD.IADD R21, R21, 0x1, R20 ;  /* 0x0000000115157824 */ /* 0x000fe200078e0214 */
[----:B------:R-:W-:Y:S02]  /*0890*/  SEL R16, R19, R16, !P0 ;  /* 0x0000001013107207 */ /* 0x000fe40004000000 */
[----:B------:R-:W-:Y:S01]  /*08a0*/  ISETP.NE.AND P0, PT, R40, 0x5, PT ;  /* 0x000000052800780c */ /* 0x000fe20003f05270 */
[----:B------:R-:W-:-:S03]  /*08b0*/  IMAD.IADD R22, R22, 0x1, R21 ;  /* 0x0000000116167824 */ /* 0x000fc600078e0215 */
[----:B------:R-:W-:Y:S01]  /*08c0*/  SEL R16, R20, R16, !P0 ;  /* 0x0000001014107207 */ /* 0x000fe20004000000 */
[----:B------:R-:W-:Y:S01]  /*08d0*/  IMAD.IADD R23, R23, 0x1, R22 ;  /* 0x0000000117177824 */ /* 0x000fe200078e0216 */
[----:B------:R-:W-:-:S03]  /*08e0*/  ISETP.NE.AND P0, PT, R40, 0x6, PT ;  /* 0x000000062800780c */ /* 0x000fc60003f05270 */
[----:B--2---:R-:W-:Y:S01]  /*08f0*/  IMAD.IADD R24, R23, 0x1, R24 ;  /* 0x0000000117187824 */ /* 0x004fe200078e0218 */
[----:B------:R-:W-:Y:S02]  /*0900*/  SEL R16, R21, R16, !P0 ;  /* 0x0000001015107207 */ /* 0x000fe40004000000 */
[----:B------:R-:W-:Y:S01]  /*0910*/  ISETP.NE.AND P0, PT, R40, 0x7, PT ;  /* 0x000000072800780c */ /* 0x000fe20003f05270 */
[----:B------:R-:W-:-:S03]  /*0920*/  IMAD.IADD R25, R25, 0x1, R24 ;  /* 0x0000000119197824 */ /* 0x000fc600078e0218 */
[----:B------:R-:W-:Y:S01]  /*0930*/  SEL R16, R22, R16, !P0 ;  /* 0x0000001016107207 */ /* 0x000fe20004000000 */
[----:B------:R-:W-:Y:S01]  /*0940*/  IMAD.IADD R26, R26, 0x1, R25 ;  /* 0x000000011a1a7824 */ /* 0x000fe200078e0219 */
[----:B------:R-:W-:-:S04]  /*0950*/  ISETP.NE.AND P0, PT, R40, 0x8, PT ;  /* 0x000000082800780c */ /* 0x000fc80003f05270 */
[----:B------:R-:W-:Y:S02]  /*0960*/  SEL R16, R23, R16, !P0 ;  /* 0x0000001017107207 */ /* 0x000fe40004000000 */
[----:B------:R-:W-:Y:S02]  /*0970*/  ISETP.NE.AND P0, PT, R40, 0xa, PT ;  /* 0x0000000a2800780c */ /* 0x000fe40003f05270 */
[----:B------:R-:W-:Y:S02]  /*0980*/  SEL R16, R24, R16, !P1 ;  /* 0x0000001018107207 */ /* 0x000fe40004800000 */
[----:B------:R-:W-:Y:S02]  /*0990*/  ISETP.NE.AND P1, PT, R40, 0xb, PT ;  /* 0x0000000b2800780c */ /* 0x000fe40003f25270 */
[----:B------:R-:W-:Y:S02]  /*09a0*/  SEL R16, R25, R16, !P0 ;  /* 0x0000001019107207 */ /* 0x000fe40004000000 */
[----:B------:R-:W-:-:S02]  /*09b0*/  ISETP.GE.U32.AND P0, PT, R49, 0x20, PT ;  /* 0x000000203100780c */ /* 0x000fc40003f06070 */
[----:B------:R-:W-:Y:S02]  /*09c0*/  SEL R16, R26, R16, !P1 ;  /* 0x000000101a107207 */ /* 0x000fe40004800000 */
[----:B------:R-:W-:Y:S02]  /*09d0*/  ISETP.NE.AND P1, PT, R49, RZ, PT ;  /* 0x000000ff3100720c */ /* 0x000fe40003f25270 */
[----:B------:R-:W-:Y:S02]  /*09e0*/  SEL R16, R16, RZ, P0 ;  /* 0x000000ff10107207 */ /* 0x000fe40000000000 */
[--C-:B-----5:R-:W-:Y:S02]  /*09f0*/  IADD3 R27, PT, PT, R26, R27, R39.reuse ;  /* 0x0000001b1a1b7210 */ /* 0x120fe40007ffe027 */
[----:B------:R-:W-:-:S07]  /*0a00*/  IADD3 R16, PT, PT, R16, R37, R39 ;  /* 0x0000002510107210 */ /* 0x000fce0007ffe027 */
[----:B------:R-:W-:Y:S05]  /*0a10*/  @P1 BRA `(.L_x_3) ;  /* 0x0000000c00f01947 */ /* 0x000fea0003800000 */
[----:B------:R-:W0:Y:S01]  /*0a20*/  LDC.64 R18, c[0x0][0x390] ;  /* 0x0000e400ff127b82 */ /* 0x000e220000000a00 */
[----:B------:R-:W-:-:S05]  /*0a30*/  IMAD.MOV.U32 R26, RZ, RZ, 0x65 ;  /* 0x00000065ff1a7424 */ /* 0x000fca00078e00ff */
[----:B0-----:R0:W-:Y:S01]  /*0a40*/  ST.E.64.STRONG.GPU desc[UR8][R18.64+0x100], R26 ;  /* 0x0001001a12007985 */ /* 0x0011e2000c10fb08 */
[----:B------:R-:W-:Y:S05]  /*0a50*/  BRA `(.L_x_3) ;  /* 0x0000000c00e07947 */ /* 0x000fea0003800000 */
.L_x_2:
        /* <DEDUP_REMOVED lines=20> */
[----:B-----5:R-:W0:Y:S02]  /*0ba0*/  SHFL.UP P0, R39, R24, 0x8, RZ ;  /* 0x0500000018277989 */ /* 0x020e2400000000ff */
[----:B0-----:R-:W-:-:S05]  /*0bb0*/  @P0 IMAD.IADD R39, R24, 0x1, R39 ;  /* 0x0000000118270824 */ /* 0x001fca00078e0227 */
[----:B------:R-:W0:Y:S02]  /*0bc0*/  SHFL.UP P0, R42, R39, 0x10, RZ ;  /* 0x06000000272a7989 */ /* 0x000e2400000000ff */
[----:B0-----:R-:W-:Y:S01]  /*0bd0*/  @P0 IMAD.IADD R42, R39, 0x1, R42 ;  /* 0x00000001272a0824 */ /* 0x001fe200078e022a */
[----:B------:R-:W-:-:S03]  /*0be0*/  ISETP.NE.AND P0, PT, R40, 0x2, PT ;  /* 0x000000022800780c */ /* 0x000fc60003f05270 */
[----:B------:R-:W-:Y:S01]  /*0bf0*/  IMAD.IADD R37, R42, 0x1, -R37 ;  /* 0x000000012a257824 */ /* 0x000fe200078e0a25 */
[----:B------:R-:W-:Y:S01]  /*0c00*/  @!P1 STS [R41+0x10], R42 ;  /* 0x0000102a29009388 */ /* 0x000fe20000000800 */
[----:B------:R-:W-:Y:S01]  /*0c10*/  BAR.SYNC.DEFER_BLOCKING 0x0 ;  /* 0x0000000000007b1d */ /* 0x000fe20000010000 */
[----:B------:R-:W-:-:S05]  /*0c20*/  ISETP.NE.AND P1, PT, R40, 0x9, PT ;  /* 0x000000092800780c */ /* 0x000fca0003f25270 */
[----:B------:R-:W0:Y:S04]  /*0c30*/  LDS.128 R16, [UR4+0x10] ;  /* 0x00001004ff107984 */ /* 0x000e280008000c00 */
[----:B------:R-:W1:Y:S04]  /*0c40*/  LDS.128 R20, [UR4+0x20] ;  /* 0x00002004ff147984 */ /* 0x000e680008000c00 */
[----:B------:R-:W2:Y:S01]  /*0c50*/  LDS.128 R24, [UR4+0x30] ;  /* 0x00003004ff187984 */ /* 0x000ea20008000c00 */
[----:B0-----:R-:W-:-:S04]  /*0c60*/  IMAD.IADD R17, R16, 0x1, R17 ;  /* 0x0000000110117824 */ /* 0x001fc800078e0211 */
[----:B------:R-:W-:Y:S01]  /*0c70*/  IMAD.IADD R18, R18, 0x1, R17 ;  /* 0x0000000112127824 */ /* 0x000fe200078e0211 */
[----:B------:R-:W-:Y:S02]  /*0c80*/  SEL R16, R17, R16, !P0 ;  /* 0x0000001011107207 */ /* 0x000fe40004000000 */
[----:B------:R-:W-:Y:S01]  /*0c90*/  ISETP.NE.AND P0, PT, R40, 0x3, PT ;  /* 0x000000032800780c */ /* 0x000fe20003f05270 */
[----:B------:R-:W-:Y:S01]  /*0ca0*/  IMAD.IADD R19, R19, 0x1, R18 ;  /* 0x0000000113137824 */ /* 0x000fe200078e0212 */
[----:B------:R-:W-:Y:S02]  /*0cb0*/  SEL R17, R37, RZ, P2 ;  /* 0x000000ff25117207 */ /* 0x000fe40001000000 */
        /* <DEDUP_REMOVED lines=16> */
[----:B------:R-:W-:-:S03]  /*0dc0*/  ISETP.NE.AND P0, PT, R40, 0x8, PT ;  /* 0x000000082800780c */ /* 0x000fc60003f05270 */
[----:B------:R-:W-:Y:S01]  /*0dd0*/  IMAD.IADD R27, R27, 0x1, R26 ;  /* 0x000000011b1b7824 */ /* 0x000fe200078e021a */
[----:B------:R-:W-:Y:S02]  /*0de0*/  SEL R16, R23, R16, !P0 ;  /* 0x0000001017107207 */ /* 0x000fe40004000000 */
[----:B------:R-:W-:Y:S02]  /*0df0*/  ISETP.NE.AND P0, PT, R40, 0xa, PT ;  /* 0x0000000a2800780c */ /* 0x000fe40003f05270 */
[----:B------:R-:W-:Y:S02]  /*0e00*/  SEL R16, R24, R16, !P1 ;  /* 0x0000001018107207 */ /* 0x000fe40004800000 */
[----:B------:R-:W-:Y:S02]  /*0e10*/  ISETP.NE.AND P1, PT, R40, 0xb, PT ;  /* 0x0000000b2800780c */ /* 0x000fe40003f25270 */
[----:B------:R-:W-:Y:S02]  /*0e20*/  SEL R16, R25, R16, !P0 ;  /* 0x0000001019107207 */ /* 0x000fe40004000000 */
[----:B------:R-:W-:-:S02]  /*0e30*/  ISETP.GT.U32.AND P0, PT, R49, 0x1f, PT ;  /* 0x0000001f3100780c */ /* 0x000fc40003f04070 */
[----:B------:R-:W-:Y:S02]  /*0e40*/  SEL R16, R26, R16, !P1 ;  /* 0x000000101a107207 */ /* 0x000fe40004800000 */
[----:B------:R-:W-:-:S03]  /*0e50*/  ISETP.GE.U32.AND P1, PT, R49, 0x20, PT ;  /* 0x000000203100780c */ /* 0x000fc60003f26070 */
[----:B------:R-:W-:-:S05]  /*0e60*/  IMAD.IADD R16, R16, 0x1, R17 ;  /* 0x0000000110107824 */ /* 0x000fca00078e0211 */
[----:B------:R-:W-:Y:S01]  /*0e70*/  SEL R46, R37, R16, !P1 ;  /* 0x00000010252e7207 */ /* 0x000fe20004800000 */
[----:B------:R-:W-:Y:S06]  /*0e80*/  @P0 BRA `(.L_x_4) ;  /* 0x0000000800b00947 */ /* 0x000fec0003800000 */
[----:B------:R-:W0:Y:S01]  /*0e90*/  LDC.64 R16, c[0x0][0x390] ;  /* 0x0000e400ff107b82 */ /* 0x000e220000000a00 */
[----:B------:R-:W-:Y:S02]  /*0ea0*/  ISETP.NE.AND P1, PT, R49, RZ, PT ;  /* 0x000000ff3100720c */ /* 0x000fe40003f25270 */
[----:B------:R-:W-:-:S05]  /*0eb0*/  LOP3.LUT R21, RZ, R49, RZ, 0x33, !PT ;  /* 0x00000031ff157212 */ /* 0x000fca00078e33ff */
[----:B------:R-:W-:-:S06]  /*0ec0*/  IMAD.IADD R21, R38, 0x1, R21 ;  /* 0x0000000126157824 */ /* 0x000fcc00078e0215 */
[----:B------:R-:W-:Y:S01]  /*0ed0*/  @!P1 IMAD.MOV.U32 R26, RZ, RZ, 0x64 ;  /* 0x00000064ff1a9424 */ /* 0x000fe200078e00ff */
[----:B------:R1:W-:Y:S01]  /*0ee0*/  @!P1 STS [UR4+0xc], R27 ;  /* 0x00000c1bff009988 */ /* 0x0003e20008000804 */
[----:B0-----:R-:W-:-:S04]  /*0ef0*/  IMAD.WIDE R24, R38, 0x8, R16 ;  /* 0x0000000826187825 */ /* 0x001fc800078e0210 */
[----:B------:R-:W-:Y:S01]  /*0f00*/  IMAD.WIDE R16, R21, 0x8, R16 ;  /* 0x0000000815107825 */ /* 0x000fe200078e0210 */
[----:B------:R1:W-:Y:S01]  /*0f10*/  @!P1 ST.E.64.STRONG.GPU desc[UR8][R24.64+0x100], R26 ;  /* 0x0001001a18009985 */ /* 0x0003e2000c10fb08 */
[----:B------:R-:W-:Y:S05]  /*0f20*/  NANOSLEEP 0x33e ;  /* 0x0000033e0000795d */ /* 0x000fea0003800000 */
[----:B------:R-:W2:Y:S01]  /*0f30*/  LD.E.64.STRONG.GPU R40, desc[UR8][R16.64+0x100] ;  /* 0x0001000810287980 */ /* 0x000ea2000c10fb00 */
[----:B------:R-:W-:Y:S01]  /*0f40*/  UMOV UR5, 0xffffffff ;  /* 0xffffffff00057882 */ /* 0x000fe20000000000 */
[----:B--2---:R-:W-:Y:S02]  /*0f50*/  ISETP.NE.AND P0, PT, R40, 0x63, PT ;  /* 0x000000632800780c */ /* 0x004fe40003f05270 */
[----:B-1----:R-:W-:Y:S11]  /*0f60*/  BRA.DIV UR5, `(.L_x_5) ;  /* 0x00000036053c7947 */ /* 0x002ff6000b800000 */
[----:B------:R-:W-:-:S13]  /*0f70*/  VOTE.ANY P0, !P0 ;  /* 0x0000000000ff7806 */ /* 0x000fda0004000100 */
.L_x_34:
[----:B------:R-:W-:Y:S05]  /*0f80*/  @!P0 BRA `(.L_x_6) ;  /* 0x0000000000748947 */ /* 0x000fea0003800000 */
[----:B------:R-:W-:-:S07]  /*0f90*/  IMAD.MOV.U32 R20, RZ, RZ, 0x3b8 ;  /* 0x000003b8ff147424 */ /* 0x000fce00078e00ff */
.L_x_8:
[----:B------:R-:W-:Y:S02]  /*0fa0*/  VIADD R23, R20, 0x1 ;  /* 0x0000000114177836 */ /* 0x000fe40000000000 */
[----:B------:R-:W-:Y:S02]  /*0fb0*/  IMAD R38, R38, 0x41a7, RZ ;  /* 0x000041a726267824 */ /* 0x000fe400078e02ff */
[----:B------:R-:W0:Y:S01]  /*0fc0*/  I2F.U32.RP R22, R23 ;  /* 0x0000001700167306 */ /* 0x000e220000209000 */
[----:B------:R-:W-:Y:S01]  /*0fd0*/  IMAD.MOV R37, RZ, RZ, -R23 ;  /* 0x000000ffff257224 */ /* 0x000fe200078e0a17 */
[----:B------:R-:W-:Y:S02]  /*0fe0*/  ISETP.NE.U32.AND P2, PT, R23, RZ, PT ;  /* 0x000000ff1700720c */ /* 0x000fe40003f45070 */
[----:B------:R-:W-:-:S04]  /*0ff0*/  LOP3.LUT R38, R38, 0x7fffffff, RZ, 0xc0, !PT ;  /* 0x7fffffff26267812 */ /* 0x000fc800078ec0ff */
[----:B0-----:R-:W0:Y:S02]  /*1000*/  MUFU.RCP R22, R22 ;  /* 0x0000001600167308 */ /* 0x001e240000001000 */
[----:B0-----:R-:W-:-:S06]  /*1010*/  VIADD R18, R22, 0xffffffe ;  /* 0x0ffffffe16127836 */ /* 0x001fcc0000000000 */
[----:B------:R0:W1:Y:S02]  /*1020*/  F2I.FTZ.U32.TRUNC.NTZ R19, R18 ;  /* 0x0000001200137305 */ /* 0x000064000021f000 */
[----:B0-----:R-:W-:Y:S02]  /*1030*/  IMAD.MOV.U32 R18, RZ, RZ, RZ ;  /* 0x000000ffff127224 */ /* 0x001fe400078e00ff */
[----:B-1----:R-:W-:-:S04]  /*1040*/  IMAD R37, R37, R19, RZ ;  /* 0x0000001325257224 */ /* 0x002fc800078e02ff */
[----:B------:R-:W-:-:S06]  /*1050*/  IMAD.HI.U32 R19, R19, R37, R18 ;  /* 0x0000002513137227 */ /* 0x000fcc00078e0012 */
[----:B------:R-:W-:-:S04]  /*1060*/  IMAD.HI.U32 R19, R19, R38, RZ ;  /* 0x0000002613137227 */ /* 0x000fc800078e00ff */
[----:B------:R-:W-:-:S04]  /*1070*/  IMAD.MOV R19, RZ, RZ, -R19 ;  /* 0x000000ffff137224 */ /* 0x000fc800078e0a13 */
[----:B------:R-:W-:-:S05]  /*1080*/  IMAD R22, R23, R19, R38 ;  /* 0x0000001317167224 */ /* 0x000fca00078e0226 */
[----:B------:R-:W-:-:S13]  /*1090*/  ISETP.GE.U32.AND P0, PT, R22, R23, PT ;  /* 0x000000171600720c */ /* 0x000fda0003f06070 */
[----:B------:R-:W-:-:S05]  /*10a0*/  @P0 IMAD.IADD R22, R22, 0x1, -R23 ;  /* 0x0000000116160824 */ /* 0x000fca00078e0a17 */
[----:B------:R-:W-:-:S13]  /*10b0*/  ISETP.GE.U32.AND P0, PT, R22, R23, PT ;  /* 0x000000171600720c */ /* 0x000fda0003f06070 */
[----:B------:R-:W-:Y:S01]  /*10c0*/  @P0 IMAD.IADD R22, R22, 0x1, -R23 ;  /* 0x0000000116160824 */ /* 0x000fe200078e0a17 */
[----:B------:R-:W-:-:S04]  /*10d0*/  @!P2 LOP3.LUT R22, RZ, R23, RZ, 0x33, !PT ;  /* 0x00000017ff16a212 */ /* 0x000fc800078e33ff */
[----:B------:R-:W-:Y:S05]  /*10e0*/  NANOSLEEP R22 ;  /* 0x000000160000735d */ /* 0x000fea0003800000 */
[----:B------:R-:W2:Y:S01]  /*10f0*/  LD.E.64.STRONG.GPU R40, desc[UR8][R16.64+0x100] ;  /* 0x0001000810287980 */ /* 0x000ea2000c10fb00 */
[----:B------:R-:W-:Y:S01]  /*1100*/  UMOV UR5, 0xffffffff ;  /* 0xffffffff00057882 */ /* 0x000fe20000000000 */
[----:B------:R-:W-:Y:S02]  /*1110*/  SHF.R.U32.HI R20, RZ, 0x1, R20 ;  /* 0x00000001ff147819 */ /* 0x000fe40000011614 */
[----:B--2---:R-:W-:Y:S01]  /*1120*/  ISETP.NE.AND P0, PT, R40, 0x63, PT ;  /* 0x000000632800780c */ /* 0x004fe20003f05270 */
[----:B------:R-:W-:-:S12]  /*1130*/  BRA.DIV UR5, `(.L_x_7) ;  /* 0x0000003205e87947 */ /* 0x000fd8000b800000 */
[----:B------:R-:W-:-:S13]  /*1140*/  VOTE.ANY P0, !P0 ;  /* 0x0000000000ff7806 */ /* 0x000fda0004000100 */
.L_x_37:
[----:B------:R-:W-:Y:S05]  /*1150*/  @P0 BRA `(.L_x_8) ;  /* 0xfffffffc00900947 */ /* 0x000fea000383ffff */
.L_x_6:
[----:B------:R-:W-:Y:S01]  /*1160*/  UMOV UR5, 0xffffffff ;  /* 0xffffffff00057882 */ /* 0x000fe20000000000 */
[----:B------:R-:W-:Y:S02]  /*1170*/  ISETP.NE.AND P0, PT, R40, 0x65, PT ;  /* 0x000000652800780c */ /* 0x000fe40003f05270 */
[----:B------:R-:W-:Y:S11]  /*1180*/  BRA.DIV UR5, `(.L_x_9) ;  /* 0x0000003205f47947 */ /* 0x000ff6000b800000 */
[----:B------:R-:W0:Y:S01]  /*1190*/  S2R R48, SR_GEMASK ;  /* 0x0000000000307919 */ /* 0x000e220000003c00 */
[----:B------:R-:W-:Y:S01]  /*11a0*/  VOTE.ANY R19, PT, !P0 ;  /* 0x0000000000137806 */ /* 0x000fe200040e0100 */
[C---:B------:R-:W-:Y:S01]  /*11b0*/  VIADD R22, R47.reuse, 0x2 ;  /* 0x000000022f167836 */ /* 0x040fe20000000000 */
[----:B------:R-:W1:Y:S01]  /*11c0*/  LDC.64 R42, c[0x0][0x390] ;  /* 0x0000e400ff2a7b82 */ /* 0x000e620000000a00 */
[C---:B------:R-:W-:Y:S02]  /*11d0*/  VIADD R23, R47.reuse, 0x4 ;  /* 0x000000042f177836 */ /* 0x040fe40000000000 */
[----:B------:R-:W-:Y:S01]  /*11e0*/  VIADD R26, R47, 0x8 ;  /* 0x000000082f1a7836 */ /* 0x000fe20000000000 */
[----:B-1----:R-:W-:Y:S02]  /*11f0*/  IADD3 R42, P3, PT, R42, 0x100, RZ ;  /* 0x000001002a2a7810 */ /* 0x002fe40007f7e0ff */
[----:B0-----:R-:W-:-:S03]  /*1200*/  LOP3.LUT R19, R19, 0x80000000, R48, 0xec, !PT ;  /* 0x8000000013137812 */ /* 0x001fc600078eec30 */
[----:B------:R-:W-:Y:S02]  /*1210*/  IMAD.X R43, RZ, RZ, R43, P3 ;  /* 0x000000ffff2b7224 */ /* 0x000fe400018e062b */
[----:B------:R-:W-:-:S05]  /*1220*/  VIADD R16, R19, 0xffffffff ;  /* 0xffffffff13107836 */ /* 0x000fca0000000000 */
[----:B------:R-:W-:-:S06]  /*1230*/  LOP3.LUT R16, R19, R16, RZ, 0xc, !PT ;  /* 0x0000001013107212 */ /* 0x000fcc00078e0cff */
[----:B------:R-:W0:Y:S02]  /*1240*/  POPC R16, R16 ;  /* 0x0000001000107309 */ /* 0x000e240000000000 */
[----:B0-----:R-:W0:Y:S01]  /*1250*/  SHFL.DOWN PT, R20, R41, 0x1, R16 ;  /* 0x0820000029147989 */ /* 0x001e2200000e0010 */
[----:B------:R-:W-:-:S04]  /*1260*/  ISETP.GE.AND P0, PT, R47, R16, PT ;  /* 0x000000102f00720c */ /* 0x000fc80003f06270 */
[----:B0-----:R-:W-:Y:S02]  /*1270*/  SEL R20, R20, RZ, !P0 ;  /* 0x000000ff14147207 */ /* 0x001fe40004000000 */
[----:B------:R-:W-:-:S03]  /*1280*/  ISETP.GT.AND P0, PT, R22, R16, PT ;  /* 0x000000101600720c */ /* 0x000fc60003f04270 */
[----:B------:R-:W-:-:S05]  /*1290*/  IMAD.IADD R37, R20, 0x1, R41 ;  /* 0x0000000114257824 */ /* 0x000fca00078e0229 */
[----:B------:R-:W0:Y:S02]  /*12a0*/  SHFL.DOWN PT, R20, R37, 0x2, R16 ;  /* 0x0840000025147989 */ /* 0x000e2400000e0010 */
[----:B0-----:R-:W-:Y:S02]  /*12b0*/  SEL R20, R20, RZ, !P0 ;  /* 0x000000ff14147207 */ /* 0x001fe40004000000 */
[----:B------:R-:W-:-:S03]  /*12c0*/  ISETP.GT.AND P0, PT, R23, R16, PT ;  /* 0x000000101700720c */ /* 0x000fc60003f04270 */
[----:B------:R-:W-:Y:S02]  /*12d0*/  IMAD.IADD R39, R37, 0x1, R20 ;  /* 0x0000000125277824 */ /* 0x000fe400078e0214 */
[----:B------:R-:W-:-:S03]  /*12e0*/  VIADD R37, R47, 0x10 ;  /* 0x000000102f257836 */ /* 0x000fc60000000000 */
[----:B------:R-:W0:Y:S02]  /*12f0*/  SHFL.DOWN PT, R20, R39, 0x4, R16 ;  /* 0x0880000027147989 */ /* 0x000e2400000e0010 */
[-C--:B------:R-:W-:Y:S02]  /*1300*/  ISETP.GT.AND P2, PT, R37, R16.reuse, PT ;  /* 0x000000102500720c */ /* 0x080fe40003f44270 */
[----:B0-----:R-:W-:Y:S02]  /*1310*/  SEL R20, R20, RZ, !P0 ;  /* 0x000000ff14147207 */ /* 0x001fe40004000000 */
[----:B------:R-:W-:-:S03]  /*1320*/  ISETP.GT.AND P0, PT, R26, R16, PT ;  /* 0x000000101a00720c */ /* 0x000fc60003f04270 */
[----:B------:R-:W-:-:S05]  /*1330*/  IMAD.IADD R51, R39, 0x1, R20 ;  /* 0x0000000127337824 */ /* 0x000fca00078e0214 */
[----:B------:R-:W0:Y:S02]  /*1340*/  SHFL.DOWN PT, R20, R51, 0x8, R16 ;  /* 0x0900000033147989 */ /* 0x000e2400000e0010 */
[----:B0-----:R-:W-:Y:S02]  /*1350*/  SEL R20, R20, RZ, !P0 ;  /* 0x000000ff14147207 */ /* 0x001fe40004000000 */
[----:B------:R-:W-:-:S03]  /*1360*/  ISETP.NE.AND P0, PT, R40, 0x65, PT ;  /* 0x000000652800780c */ /* 0x000fc60003f05270 */
[----:B------:R-:W-:-:S05]  /*1370*/  IMAD.IADD R41, R51, 0x1, R20 ;  /* 0x0000000133297824 */ /* 0x000fca00078e0214 */
[----:B------:R-:W0:Y:S05]  /*1380*/  SHFL.DOWN PT, R20, R41, 0x10, R16 ;  /* 0x0a00000029147989 */ /* 0x000e2a00000e0010 */
[----:B------:R-:W-:Y:S02]  /*1390*/  VOTE.ALL P0, P0 ;  /* 0x0000000000ff7806 */ /* 0x000fe40000000000 */
[----:B0-----:R-:W-:-:S05]  /*13a0*/  SEL R20, R20, RZ, !P2 ;  /* 0x000000ff14147207 */ /* 0x001fca0005000000 */
[----:B------:R-:W-:-:S07]  /*13b0*/  IMAD.IADD R39, R41, 0x1, R20 ;  /* 0x0000000129277824 */ /* 0x000fce00078e0214 */
.L_x_46:
[----:B------:R-:W-:Y:S05]  /*13c0*/  @!P0 BRA `(.L_x_10) ;  /* 0x0000000400248947 */ /* 0x000fea0003800000 */
[----:B------:R-:W-:-:S07]  /*13d0*/  IMAD.MOV.U32 R44, RZ, RZ, 0x3b8 ;  /* 0x000003b8ff2c7424 */ /* 0x000fce00078e00ff */
.L_x_16:
[----:B------:R-:W-:Y:S02]  /*13e0*/  IMAD.MOV.U32 R16, RZ, RZ, R42 ;  /* 0x000000ffff107224 */ /* 0x000fe400078e002a */
[----:B------:R-:W-:Y:S02]  /*13f0*/  IMAD.MOV.U32 R17, RZ, RZ, R43 ;  /* 0x000000ffff117224 */ /* 0x000fe400078e002b */
[----:B------:R-:W-:-:S05]  /*1400*/  IMAD.WIDE R16, R21, 0x8, R16 ;  /* 0x0000000815107825 */ /* 0x000fca00078e0210 */
[----:B------:R-:W2:Y:S01]  /*1410*/  LD.E.64.STRONG.GPU R40, desc[UR8][R16.64+-0x100] ;  /* 0xffff000810287980 */ /* 0x000ea2000c10fb00 */
[----:B------:R-:W-:Y:S05]  /*1420*/  YIELD ;  /* 0x0000000000007946 */ /* 0x000fea0003800000 */
[----:B------:R-:W-:Y:S01]  /*1430*/  UMOV UR5, 0xffffffff ;  /* 0xffffffff00057882 */ /* 0x000fe20000000000 */
[----:B------:R-:W-:Y:S02]  /*1440*/  SHF.R.U32.HI R44, RZ, 0x1, R44 ;  /* 0x00000001ff2c7819 */ /* 0x000fe4000001162c */
[----:B--2---:R-:W-:Y:S01]  /*1450*/  ISETP.NE.AND P0, PT, R40, 0x63, PT ;  /* 0x000000632800780c */ /* 0x004fe20003f05270 */
[----:B------:R-:W-:-:S12]  /*1460*/  BRA.DIV UR5, `(.L_x_11) ;  /* 0x0000003605407947 */ /* 0x000fd8000b800000 */
[----:B------:R-:W-:-:S13]  /*1470*/  VOTE.ANY P0, !P0 ;  /* 0x0000000000ff7806 */ /* 0x000fda0004000100 */
.L_x_49:
[----:B------:R-:W-:Y:S05]  /*1480*/  @!P0 BRA `(.L_x_12) ;  /* 0x0000000000748947 */ /* 0x000fea0003800000 */
[----:B------:R-:W-:-:S07]  /*1490*/  IMAD.MOV.U32 R20, RZ, RZ, R44 ;  /* 0x000000ffff147224 */ /* 0x000fce00078e002c */
.L_x_14:
        /* <DEDUP_REMOVED lines=27> */
.L_x_52:
[----:B------:R-:W-:Y:S05]  /*1650*/  @P0 BRA `(.L_x_14) ;  /* 0xfffffffc00900947 */ /* 0x000fea000383ffff */
.L_x_12:
[----:B------:R-:W-:Y:S01]  /*1660*/  UMOV UR5, 0xffffffff ;  /* 0xffffffff00057882 */ /* 0x000fe20000000000 */
[----:B------:R-:W-:Y:S02]  /*1670*/  ISETP.NE.AND P0, PT, R40, 0x65, PT ;  /* 0x000000652800780c */ /* 0x000fe40003f05270 */
[----:B------:R-:W-:Y:S11]  /*1680*/  BRA.DIV UR5, `(.L_x_15) ;  /* 0x0000003205f87947 */ /* 0x000ff6000b800000 */
[----:B------:R-:W-:Y:S01]  /*1690*/  VOTE.ANY R19, PT, !P0 ;  /* 0x0000000000137806 */ /* 0x000fe200040e0100 */
[----:B------:R-:W-:-:S03]  /*16a0*/  VIADD R21, R21, 0xffffffe0 ;  /* 0xffffffe015157836 */ /* 0x000fc60000000000 */
[----:B------:R-:W-:-:S05]  /*16b0*/  LOP3.LUT R19, R19, 0x80000000, R48, 0xec, !PT ;  /* 0x8000000013137812 */ /* 0x000fca00078eec30 */
[----:B------:R-:W-:-:S05]  /*16c0*/  VIADD R16, R19, 0xffffffff ;  /* 0xffffffff13107836 */ /* 0x000fca0000000000 */
[----:B------:R-:W-:-:S06]  /*16d0*/  LOP3.LUT R16, R19, R16, RZ, 0xc, !PT ;  /* 0x0000001013107212 */ /* 0x000fcc00078e0cff */
[----:B------:R-:W0:Y:S02]  /*16e0*/  POPC R16, R16 ;  /* 0x0000001000107309 */ /* 0x000e240000000000 */
[----:B0-----:R-:W0:Y:S01]  /*16f0*/  SHFL.DOWN PT, R20, R41, 0x1, R16 ;  /* 0x0820000029147989 */ /* 0x001e2200000e0010 */
[-C--:B------:R-:W-:Y:S02]  /*1700*/  ISETP.GE.AND P0, PT, R47, R16.reuse, PT ;  /* 0x000000102f00720c */ /* 0x080fe40003f06270 */
[-C--:B------:R-:W-:Y:S02]  /*1710*/  ISETP.GT.AND P2, PT, R37, R16.reuse, PT ;  /* 0x000000102500720c */ /* 0x080fe40003f44270 */
[----:B0-----:R-:W-:Y:S02]  /*1720*/  SEL R20, R20, RZ, !P0 ;  /* 0x000000ff14147207 */ /* 0x001fe40004000000 */
[----:B------:R-:W-:-:S03]  /*1730*/  ISETP.GT.AND P0, PT, R22, R16, PT ;  /* 0x000000101600720c */ /* 0x000fc60003f04270 */
[----:B------:R-:W-:-:S05]  /*1740*/  IMAD.IADD R51, R20, 0x1, R41 ;  /* 0x0000000114337824 */ /* 0x000fca00078e0229 */
[----:B------:R-:W0:Y:S02]  /*1750*/  SHFL.DOWN PT, R20, R51, 0x2, R16 ;  /* 0x0840000033147989 */ /* 0x000e2400000e0010 */
        /* <DEDUP_REMOVED lines=13> */
[----:B0-----:R-:W-:-:S04]  /*1830*/  SEL R20, R20, RZ, !P2 ;  /* 0x000000ff14147207 */ /* 0x001fc80005000000 */
[----:B------:R-:W-:-:S07]  /*1840*/  IADD3 R39, PT, PT, R50, R20, R39 ;  /* 0x0000001432277210 */ /* 0x000fce0007ffe027 */
.L_x_61:
[----:B------:R-:W-:Y:S05]  /*1850*/  @P0 BRA `(.L_x_16) ;  /* 0xfffffff800e00947 */ /* 0x000fea000383ffff */
.L_x_10:
[----:B------:R-:W-:Y:S01]  /*1860*/  ISETP.NE.AND P0, PT, R47, RZ, PT ;  /* 0x000000ff2f00720c */ /* 0x000fe20003f05270 */
[----:B------:R-:W0:Y:S01]  /*1870*/  @!P1 S2R R17, SR_CgaCtaId ;  /* 0x0000000000119919 */ /* 0x000e220000008800 */
[----:B------:R-:W-:Y:S01]  /*1880*/  @!P1 MOV R16, 0x400 ;  /* 0x0000040000109802 */ /* 0x000fe20000000f00 */
[----:B------:R-:W-:Y:S02]  /*1890*/  @!P1 IMAD.IADD R27, R27, 0x1, R39 ;  /* 0x000000011b1b9824 */ /* 0x000fe400078e0227 */
[----:B------:R-:W-:-:S05]  /*18a0*/  @!P1 IMAD.MOV.U32 R26, RZ, RZ, 0x65 ;  /* 0x00000065ff1a9424 */ /* 0x000fca00078e00ff */
[----:B------:R1:W-:Y:S03]  /*18b0*/  @!P1 ST.E.64.STRONG.GPU desc[UR8][R24.64+0x100], R26 ;  /* 0x0001001a18009985 */ /* 0x0003e6000c10fb08 */
[----:B------:R-:W-:Y:S01]  /*18c0*/  @!P0 MOV R19, 0x400 ;  /* 0x0000040000138802 */ /* 0x000fe20000000f00 */
[----:B------:R-:W2:Y:S01]  /*18d0*/  @!P0 S2R R20, SR_CgaCtaId ;  /* 0x0000000000148919 */ /* 0x000ea20000008800 */
[----:B0-----:R-:W-:Y:S01]  /*18e0*/  @!P1 LEA R18, R17, R16, 0x18 ;  /* 0x0000001011129211 */ /* 0x001fe200078ec0ff */
[----:B------:R-:W-:Y:S02]  /*18f0*/  IMAD.MOV.U32 R16, RZ, RZ, R46 ;  /* 0x000000ffff107224 */ /* 0x000fe400078e002e */
[----:B------:R-:W-:Y:S02]  /*1900*/  @!P0 IMAD.MOV.U32 R16, RZ, RZ, R39 ;  /* 0x000000ffff108224 */ /* 0x000fe400078e0027 */
[----:B------:R1:W-:Y:S04]  /*1910*/  @!P1 STS [R18+0x8], R27 ;  /* 0x0000081b12009388 */ /* 0x0003e80000000800 */
[----:B------:R1:W-:Y:S01]  /*1920*/  @!P1 STS [R18+0x4], R39 ;  /* 0x0000042712009388 */ /* 0x0003e20000000800 */
[----:B--2---:R-:W-:-:S05]  /*1930*/  @!P0 LEA R20, R20, R19, 0x18 ;  /* 0x0000001314148211 */ /* 0x004fca00078ec0ff */
[----:B------:R1:W-:Y:S02]  /*1940*/  @!P0 STS [R20+0x4c], R39 ;  /* 0x00004c2714008388 */ /* 0x0003e40000000800 */
.L_x_4:
[----:B------:R-:W-:Y:S05]  /*1950*/  WARPSYNC.ALL ;  /* 0x0000000000007948 */ /* 0x000fea0003800000 */
[----:B------:R-:W0:Y:S08]  /*1960*/  S2UR UR6, SR_CgaCtaId ;  /* 0x00000000000679c3 */ /* 0x000e300000008800 */
[----:B------:R-:W-:Y:S01]  /*1970*/  BAR.SYNC.DEFER_BLOCKING 0x0 ;  /* 0x0000000000007b1d */ /* 0x000fe20000010000 */
[----:B------:R-:W-:-:S05]  /*1980*/  ISETP.NE.AND P0, PT, R49, RZ, PT ;  /* 0x000000ff3100720c */ /* 0x000fca0003f05270 */
[----:B------:R-:W-:Y:S02]  /*1990*/  UMOV UR5, 0x400 ;  /* 0x0000040000057882 */ /* 0x000fe40000000000 */
[----:B0-----:R-:W-:-:S09]  /*19a0*/  ULEA UR5, UR6, UR5, 0x18 ;  /* 0x0000000506057291 */ /* 0x001fd2000f8ec0ff */
[----:B------:R-:W0:Y:S02]  /*19b0*/  LDS R17, [UR5+0x4c] ;  /* 0x00004c05ff117984 */ /* 0x000e240008000800 */
[----:B0-----:R-:W-:-:S05]  /*19c0*/  SEL R17, R17, RZ, P0 ;  /* 0x000000ff11117207 */ /* 0x001fca0000000000 */
[----:B------:R-:W-:-:S07]  /*19d0*/  IMAD.IADD R16, R17, 0x1, R16 ;  /* 0x0000000111107824 */ /* 0x000fce00078e0210 */
.L_x_3:
[----:B------:R-:W-:Y:S05]  /*19e0*/  BSYNC.RECONVERGENT B0 ;  /* 0x0000000000007941 */ /* 0x000fea0003800200 */
.L_x_1:
[----:B------:R-:W-:Y:S01]  /*19f0*/  IMAD.IADD R17, R4, 0x1, R16 ;  /* 0x0000000104117824 */ /* 0x000fe200078e0210 */
[----:B------:R-:W-:Y:S03]  /*1a00*/  BAR.SYNC.DEFER_BLOCKING 0x0 ;  /* 0x0000000000007b1d */ /* 0x000fe60000010000 */
[----:B------:R-:W-:-:S03]  /*1a10*/  IMAD.IADD R4, R5, 0x1, R17 ;  /* 0x0000000105047824 */ /* 0x000fc600078e0211 */
[----:B------:R-:W2:Y:S01]  /*1a20*/  LDCU.64 UR6, c[0x0][0x388] ;  /* 0x00007100ff0677ac */ /* 0x000ea20008000a00 */
[----:B------:R-:W-:-:S04]  /*1a30*/  IMAD.IADD R5, R6, 0x1, R4 ;  /* 0x0000000106057824 */ /* 0x000fc800078e0204 */
[----:B------:R-:W-:-:S04]  /*1a40*/  IMAD.IADD R6, R7, 0x1, R5 ;  /* 0x0000000107067824 */ /* 0x000fc800078e0205 */
[----:B------:R-:W-:-:S04]  /*1a50*/  IMAD.IADD R7, R8, 0x1, R6 ;  /* 0x0000000108077824 */ /* 0x000fc800078e0206 */
[----:B------:R-:W-:-:S04]  /*1a60*/  IMAD.IADD R8, R9, 0x1, R7 ;  /* 0x0000000109087824 */ /* 0x000fc800078e0207 */
[----:B------:R-:W-:Y:S01]  /*1a70*/  IMAD.IADD R9, R10, 0x1, R8 ;  /* 0x000000010a097824 */ /* 0x000fe200078e0208 */
[----:B------:R-:W-:Y:S03]  /*1a80*/  STS.64 [R0], R16 ;  /* 0x0000001000007388 */ /* 0x000fe60000000a00 */
[----:B------:R-:W-:Y:S01]  /*1a90*/  IMAD.IADD R10, R11, 0x1, R9 ;  /* 0x000000010b0a7824 */ /* 0x000fe200078e0209 */
[----:B------:R2:W-:Y:S03]  /*1aa0*/  STS.64 [R0+0x8], R4 ;  /* 0x0000080400007388 */ /* 0x0005e60000000a00 */
[----:B------:R-:W-:Y:S01]  /*1ab0*/  IMAD.IADD R11, R12, 0x1, R10 ;  /* 0x000000010c0b7824 */ /* 0x000fe200078e020a */
[----:B------:R-:W-:Y:S03]  /*1ac0*/  STS.64 [R0+0x10], R6 ;  /* 0x0000100600007388 */ /* 0x000fe60000000a00 */
[----:B------:R-:W-:Y:S01]  /*1ad0*/  IMAD.IADD R12, R13, 0x1, R11 ;  /* 0x000000010d0c7824 */ /* 0x000fe200078e020b */
[----:B------:R-:W-:Y:S03]  /*1ae0*/  STS.64 [R0+0x18], R8 ;  /* 0x0000180800007388 */ /* 0x000fe60000000a00 */
[----:B------:R-:W-:Y:S01]  /*1af0*/  IMAD.IADD R13, R14, 0x1, R12 ;  /* 0x000000010e0d7824 */ /* 0x000fe200078e020c */
[----:B------:R-:W-:Y:S01]  /*1b00*/  STS.64 [R0+0x20], R10 ;  /* 0x0000200a00007388 */ /* 0x000fe20000000a00 */
[----:B--2---:R-:W-:-:S02]  /*1b10*/  IADD3 R4, P0, PT, R45, UR6, RZ ;  /* 0x000000062d047c10 */ /* 0x004fc4000ff1e0ff */
[----:B------:R-:W-:Y:S01]  /*1b20*/  IMAD.IADD R14, R15, 0x1, R13 ;  /* 0x000000010f0e7824 */ /* 0x000fe200078e020d */
[----:B------:R-:W-:Y:S01]  /*1b30*/  STS.64 [R0+0x28], R12 ;  /* 0x0000280c00007388 */ /* 0x000fe20000000a00 */
[----:B------:R-:W-:Y:S02]  /*1b40*/  IADD3.X R5, PT, PT, R3, UR7, RZ, P0, !PT ;  /* 0x0000000703057c10 */ /* 0x000fe400087fe4ff */
[----:B------:R-:W-:-:S04]  /*1b50*/  IMAD.IADD R15, R28, 0x1, R14 ;  /* 0x000000011c0f7824 */ /* 0x000fc800078e020e */
[----:B01----:R-:W-:Y:S01]  /*1b60*/  IMAD.IADD R18, R29, 0x1, R15 ;  /* 0x000000011d127824 */ /* 0x003fe200078e020f */
[----:B------:R-:W-:Y:S03]  /*1b70*/  STS.64 [R0+0x30], R14 ;  /* 0x0000300e00007388 */ /* 0x000fe60000000a00 */
[----:B------:R-:W-:-:S04]  /*1b80*/  IMAD.IADD R19, R30, 0x1, R18 ;  /* 0x000000011e137824 */ /* 0x000fc800078e0212 */
[----:B------:R-:W-:Y:S01]  /*1b90*/  IMAD.IADD R20, R31, 0x1, R19 ;  /* 0x000000011f147824 */ /* 0x000fe200078e0213 */
[----:B------:R-:W-:Y:S03]  /*1ba0*/  STS.64 [R0+0x38], R18 ;  /* 0x0000381200007388 */ /* 0x000fe60000000a00 */
[----:B------:R-:W-:-:S04]  /*1bb0*/  IMAD.IADD R21, R32, 0x1, R20 ;  /* 0x0000000120157824 */ /* 0x000fc800078e0214 */
[----:B------:R-:W-:Y:S01]  /*1bc0*/  IMAD.IADD R22, R33, 0x1, R21 ;  /* 0x0000000121167824 */ /* 0x000fe200078e0215 */
[----:B------:R-:W-:Y:S03]  /*1bd0*/  STS.64 [R0+0x40], R20 ;  /* 0x0000401400007388 */ /* 0x000fe60000000a00 */
[----:B------:R-:W-:-:S04]  /*1be0*/  IMAD.IADD R23, R34, 0x1, R22 ;  /* 0x0000000122177824 */ /* 0x000fc800078e0216 */
[----:B------:R-:W-:Y:S01]  /*1bf0*/  IMAD.IADD R24, R35, 0x1, R23 ;  /* 0x0000000123187824 */ /* 0x000fe200078e0217 */
[----:B------:R-:W-:Y:S03]  /*1c00*/  STS.64 [R0+0x48], R22 ;  /* 0x0000481600007388 */ /* 0x000fe60000000a00 */
[----:B------:R-:W-:-:S05]  /*1c10*/  IMAD.IADD R25, R36, 0x1, R24 ;  /* 0x0000000124197824 */ /* 0x000fca00078e0218 */
[----:B------:R-:W-:Y:S01]  /*1c20*/  STS.64 [R0+0x50], R24 ;  /* 0x0000501800007388 */ /* 0x000fe20000000a00 */
[----:B------:R-:W-:-:S03]  /*1c30*/  NOP ;  /* 0x0000000000007918 */ /* 0x000fc60000000000 */
[----:B------:R-:W0:Y:S04]  /*1c40*/  LDS R7, [R2] ;  /* 0x0000000002077984 */ /* 0x000e280000000800 */
[----:B------:R-:W1:Y:S04]  /*1c50*/  LDS R9, [R2+0x80] ;  /* 0x0000800002097984 */ /* 0x000e680000000800 */
[----:B------:R-:W2:Y:S04]  /*1c60*/  LDS R11, [R2+0x100] ;  /* 0x00010000020b7984 */ /* 0x000ea80000000800 */
[----:B------:R-:W3:Y:S04]  /*1c70*/  LDS R13, [R2+0x180] ;  /* 0x00018000020d7984 */ /* 0x000ee80000000800 */
[----:B------:R-:W4:Y:S04]  /*1c80*/  LDS R15, [R2+0x200] ;  /* 0x00020000020f7984 */ /* 0x000f280000000800 */
[----:B------:R-:W5:Y:S04]  /*1c90*/  LDS R17, [R2+0x280] ;  /* 0x0002800002117984 */ /* 0x000f680000000800 */
        /* <DEDUP_REMOVED lines=16> */
[----:B0-----:R-:W-:Y:S04]  /*1da0*/  STG.E desc[UR8][R4.64], R7 ;  /* 0x0000000704007986 */ /* 0x001fe8000c101908 */
[----:B-1----:R-:W-:Y:S04]  /*1db0*/  STG.E desc[UR8][R4.64+0x80], R9 ;  /* 0x0000800904007986 */ /* 0x002fe8000c101908 */
[----:B--2---:R-:W-:Y:S04]  /*1dc0*/  STG.E desc[UR8][R4.64+0x100], R11 ;  /* 0x0001000b04007986 */ /* 0x004fe8000c101908 */
[----:B---3--:R-:W-:Y:S04]  /*1dd0*/  STG.E desc[UR8][R4.64+0x180], R13 ;  /* 0x0001800d04007986 */ /* 0x008fe8000c101908 */
[----:B----4-:R-:W-:Y:S04]  /*1de0*/  STG.E desc[UR8][R4.64+0x200], R15 ;  /* 0x0002000f04007986 */ /* 0x010fe8000c101908 */
[----:B-----5:R-:W-:Y:S04]  /*1df0*/  STG.E desc[UR8][R4.64+0x280], R17 ;  /* 0x0002801104007986 */ /* 0x020fe8000c101908 */
[----:B------:R-:W-:Y:S04]  /*1e00*/  STG.E desc[UR8][R4.64+0x300], R19 ;  /* 0x0003001304007986 */ /* 0x000fe8000c101908 */
        /* <DEDUP_REMOVED lines=14> */
[----:B------:R-:W-:Y:S01]  /*1ef0*/  STG.E desc[UR8][R4.64+0xa80], R51 ;  /* 0x000a803304007986 */ /* 0x000fe2000c101908 */
[----:B------:R-:W-:Y:S05]  /*1f00*/  EXIT ;  /* 0x000000000000794d */ /* 0x000fea0003800000 */
.L_x_0:
[----:B------:R-:W-:-:S13]  /*1f10*/  ISETP.NE.AND P0, PT, R0, RZ, PT ;  /* 0x000000ff0000720c */ /* 0x000fda0003f05270 */
[----:B------:R-:W-:Y:S05]  /*1f20*/  @!P0 EXIT ;  /* 0x000000000000894d */ /* 0x000fea0003800000 */
[----:B------:R-:W0:Y:S02]  /*1f30*/  LDC.64 R2, c[0x0][0x380] ;  /* 0x0000e000ff027b82 */ /* 0x000e240000000a00 */
[----:B0-----:R-:W-:-:S05]  /*1f40*/  IMAD.WIDE.U32 R2, R5, 0x4, R2 ;  /* 0x0000000405027825 */ /* 0x001fca00078e0002 */
[----:B------:R0:W2:Y:S01]  /*1f50*/  LDG.E R4, desc[UR8][R2.64] ;  /* 0x0000000802047981 */ /* 0x0000a2000c1e1900 */
[----:B------:R-:W3:Y:S02]  /*1f60*/  S2R R13, SR_TID.X ;  /* 0x00000000000d7919 */ /* 0x000ee40000002100 */
[C---:B---3--:R-:W-:Y:S02]  /*1f70*/  LOP3.LUT R5, R13.reuse, 0x1f, RZ, 0xc0, !PT ;  /* 0x0000001f0d057812 */ /* 0x048fe400078ec0ff */
[----:B------:R-:W-:-:S05]  /*1f80*/  LOP3.LUT R6, R13, 0x3e0, RZ, 0xc0, !PT ;  /* 0x000003e00d067812 */ /* 0x000fca00078ec0ff */
[----:B------:R-:W-:-:S04]  /*1f90*/  IMAD R11, R6, 0x16, R5 ;  /* 0x00000016060b7824 */ /* 0x000fc800078e0205 */
[C---:B------:R-:W-:Y:S01]  /*1fa0*/  VIADD R5, R11.reuse, 0x20 ;  /* 0x000000200b057836 */ /* 0x040fe20000000000 */
[C---:B------:R-:W-:Y:S01]  /*1fb0*/  ISETP.GE.U32.AND P6, PT, R11.reuse, R0, PT ;  /* 0x000000000b00720c */ /* 0x040fe20003fc6070 */
[C---:B------:R-:W-:Y:S01]  /*1fc0*/  VIADD R9, R11.reuse, 0xa0 ;  /* 0x000000a00b097836 */ /* 0x040fe20000000000 */
[C---:B0-----:R-:W-:Y:S01]  /*1fd0*/  LEA R2, P1, R11.reuse, R2, 0x2 ;  /* 0x000000020b027211 */ /* 0x041fe200078210ff */
[----:B------:R-:W-:Y:S01]  /*1fe0*/  VIADD R7, R11, 0x80 ;  /* 0x000000800b077836 */ /* 0x000fe20000000000 */
[-C--:B------:R-:W-:Y:S01]  /*1ff0*/  ISETP.GE.U32.AND P5, PT, R5, R0.reuse, PT ;  /* 0x000000000500720c */ /* 0x080fe20003fa6070 */
[----:B------:R-:W-:Y:S01]  /*2000*/  VIADD R5, R11, 0xe0 ;  /* 0x000000e00b057836 */ /* 0x000fe20000000000 */
[-C--:B------:R-:W-:Y:S01]  /*2010*/  ISETP.GE.U32.AND P4, PT, R9, R0.reuse, PT ;  /* 0x000000000900720c */ /* 0x080fe20003f86070 */
[----:B------:R-:W-:Y:S01]  /*2020*/  IMAD.X R3, RZ, RZ, R3, P1 ;  /* 0x000000ffff037224 */ /* 0x000fe200008e0603 */
[-C--:B------:R-:W-:Y:S01]  /*2030*/  ISETP.GE.U32.AND P0, PT, R7, R0.reuse, PT ;  /* 0x000000000700720c */ /* 0x080fe20003f06070 */
[----:B------:R-:W-:Y:S01]  /*2040*/  VIADD R7, R11, 0x120 ;  /* 0x000001200b077836 */ /* 0x000fe20000000000 */
[----:B------:R-:W-:Y:S01]  /*2050*/  ISETP.GE.U32.AND P3, PT, R5, R0, PT ;  /* 0x000000000500720c */ /* 0x000fe20003f66070 */
[----:B------:R-:W-:-:S02]  /*2060*/  VIADD R5, R11, 0x200 ;  /* 0x000002000b057836 */ /* 0x000fc40000000000 */
[----:B------:R-:W-:Y:S01]  /*2070*/  VIADD R9, R11, 0x1c0 ;  /* 0x000001c00b097836 */ /* 0x000fe20000000000 */
[----:B------:R-:W-:-:S04]  /*2080*/  ISETP.GE.U32.AND P2, PT, R7, R0, PT ;  /* 0x000000000700720c */ /* 0x000fc80003f46070 */
[----:B------:R-:W-:Y:S01]  /*2090*/  ISETP.GE.U32.AND P1, PT, R9, R0, PT ;  /* 0x000000000900720c */ /* 0x000fe20003f26070 */
[C---:B------:R-:W-:Y:S02]  /*20a0*/  VIADD R7, R11.reuse, 0x260 ;  /* 0x000002600b077836 */ /* 0x040fe40000000000 */
[C---:B------:R-:W-:Y:S02]  /*20b0*/  VIADD R51, R11.reuse, 0x40 ;  /* 0x000000400b337836 */ /* 0x040fe40000000000 */
[C---:B------:R-:W-:Y:S02]  /*20c0*/  VIADD R50, R11.reuse, 0x60 ;  /* 0x000000600b327836 */ /* 0x040fe40000000000 */
[C---:B------:R-:W-:Y:S02]  /*20d0*/  VIADD R49, R11.reuse, 0xc0 ;  /* 0x000000c00b317836 */ /* 0x040fe40000000000 */
[C---:B------:R-:W-:Y:S02]  /*20e0*/  VIADD R48, R11.reuse, 0x100 ;  /* 0x000001000b307836 */ /* 0x040fe40000000000 */
[----:B------:R-:W-:-:S02]  /*20f0*/  VIADD R47, R11, 0x140 ;  /* 0x000001400b2f7836 */ /* 0x000fc40000000000 */
[C---:B------:R-:W-:Y:S02]  /*2100*/  VIADD R46, R11.reuse, 0x160 ;  /* 0x000001600b2e7836 */ /* 0x040fe40000000000 */
[C---:B------:R-:W-:Y:S02]  /*2110*/  VIADD R45, R11.reuse, 0x180 ;  /* 0x000001800b2d7836 */ /* 0x040fe40000000000 */
[C---:B------:R-:W-:Y:S02]  /*2120*/  VIADD R43, R11.reuse, 0x1a0 ;  /* 0x000001a00b2b7836 */ /* 0x040fe40000000000 */
[C---:B------:R-:W-:Y:S02]  /*2130*/  VIADD R42, R11.reuse, 0x1e0 ;  /* 0x000001e00b2a7836 */ /* 0x040fe40000000000 */
[C---:B------:R-:W-:Y:S02]  /*2140*/  VIADD R41, R11.reuse, 0x240 ;  /* 0x000002400b297836 */ /* 0x040fe40000000000 */
[----:B------:R-:W-:-:S02]  /*2150*/  VIADD R40, R11, 0x2a0 ;  /* 0x000002a00b287836 */ /* 0x000fc40000000000 */
[----:B--2---:R-:W-:Y:S02]  /*2160*/  IMAD.MOV.U32 R16, RZ, RZ, R4 ;  /* 0x000000ffff107224 */ /* 0x004fe400078e0004 */
[----:B------:R-:W2:Y:S01]  /*2170*/  @!P6 LDG.E R4, desc[UR8][R2.64] ;  /* 0x000000080204e981 */ /* 0x000ea2000c1e1900 */
[-C--:B------:R-:W-:Y:S01]  /*2180*/  ISETP.GE.U32.AND P6, PT, R5, R0.reuse, PT ;  /* 0x000000000500720c */ /* 0x080fe20003fc6070 */
[--C-:B------:R-:W-:Y:S02]  /*2190*/  IMAD.MOV.U32 R6, RZ, RZ, R16.reuse ;  /* 0x000000ffff067224 */ /* 0x100fe400078e0010 */
[----:B------:R-:W-:Y:S02]  /*21a0*/  VIADD R5, R11, 0x220 ;  /* 0x000002200b057836 */ /* 0x000fe40000000000 */
[----:B------:R-:W-:Y:S02]  /*21b0*/  IMAD.MOV.U32 R14, RZ, RZ, R16 ;  /* 0x000000ffff0e7224 */ /* 0x000fe400078e0010 */
[----:B------:R-:W3:Y:S01]  /*21c0*/  @!P5 LDG.E R6, desc[UR8][R2.64+0x80] ;  /* 0x000080080206d981 */ /* 0x000ee2000c1e1900 */
[----:B------:R-:W-:Y:S01]  /*21d0*/  ISETP.GE.U32.AND P5, PT, R5, R0, PT ;  /* 0x000000000500720c */ /* 0x000fe20003fa6070 */
[----:B------:R-:W-:-:S02]  /*21e0*/  VIADD R5, R11, 0x280 ;  /* 0x000002800b057836 */ /* 0x000fc40000000000 */
[----:B------:R-:W4:Y:S01]  /*21f0*/  @!P4 LDG.E R14, desc[UR8][R2.64+0x280] ;  /* 0x00028008020ec981 */ /* 0x000f22000c1e1900 */
[--C-:B------:R-:W-:Y:S02]  /*2200*/  IMAD.MOV.U32 R12, RZ, RZ, R16.reuse ;  /* 0x000000ffff0c7224 */ /* 0x100fe400078e0010 */
[-C--:B------:R-:W-:Y:S01]  /*2210*/  ISETP.GE.U32.AND P4, PT, R5, R0.reuse, PT ;  /* 0x000000000500720c */ /* 0x080fe20003f86070 */
[--C-:B------:R-:W-:Y:S02]  /*2220*/  IMAD.MOV.U32 R20, RZ, RZ, R16.reuse ;  /* 0x000000ffff147224 */ /* 0x100fe400078e0010 */
[--C-:B------:R-:W-:Y:S01]  /*2230*/  IMAD.MOV.U32 R24, RZ, RZ, R16.reuse ;  /* 0x000000ffff187224 */ /* 0x100fe200078e0010 */
[----:B------:R-:W4:Y:S01]  /*2240*/  @!P0 LDG.E R12, desc[UR8][R2.64+0x200] ;  /* 0x00020008020c8981 */ /* 0x000f22000c1e1900 */
[--C-:B------:R-:W-:Y:S02]  /*2250*/  IMAD.MOV.U32 R34, RZ, RZ, R16.reuse ;  /* 0x000000ffff227224 */ /* 0x100fe400078e0010 */
[----:B------:R-:W-:Y:S01]  /*2260*/  IMAD.MOV.U32 R5, RZ, RZ, R16 ;  /* 0x000000ffff057224 */ /* 0x000fe200078e0010 */
[----:B------:R-:W4:Y:S01]  /*2270*/  @!P3 LDG.E R20, desc[UR8][R2.64+0x380] ;  /* 0x000380080214b981 */ /* 0x000f22000c1e1900 */
[----:B------:R-:W-:-:S02]  /*2280*/  ISETP.GE.U32.AND P0, PT, R7, R0, PT ;  /* 0x000000000700720c */ /* 0x000fc40003f06070 */
[-C--:B------:R-:W-:Y:S01]  /*2290*/  ISETP.GE.U32.AND P3, PT, R51, R0.reuse, PT ;  /* 0x000000003300720c */ /* 0x080fe20003f66070 */
[----:B------:R-:W4:Y:S01]  /*22a0*/  @!P2 LDG.E R24, desc[UR8][R2.64+0x480] ;  /* 0x000480080218a981 */ /* 0x000f22000c1e1900 */
[----:B------:R-:W-:-:S03]  /*22b0*/  ISETP.GE.U32.AND P2, PT, R50, R0, PT ;  /* 0x000000003200720c */ /* 0x000fc60003f46070 */
[----:B------:R-:W4:Y:S01]  /*22c0*/  @!P1 LDG.E R34, desc[UR8][R2.64+0x700] ;  /* 0x0007000802229981 */ /* 0x000f22000c1e1900 */
[----:B------:R-:W-:-:S03]  /*22d0*/  ISETP.GE.U32.AND P1, PT, R49, R0, PT ;  /* 0x000000003100720c */ /* 0x000fc60003f26070 */
[----:B------:R-:W4:Y:S01]  /*22e0*/  @!P6 LDG.E R5, desc[UR8][R2.64+0x800] ;  /* 0x000800080205e981 */ /* 0x000f22000c1e1900 */
[----:B------:R-:W-:Y:S01]  /*22f0*/  ISETP.GE.U32.AND P6, PT, R48, R0, PT ;  /* 0x000000003000720c */ /* 0x000fe20003fc6070 */
[--C-:B------:R-:W-:Y:S02]  /*2300*/  IMAD.MOV.U32 R7, RZ, RZ, R16.reuse ;  /* 0x000000ffff077224 */ /* 0x100fe400078e0010 */
[--C-:B------:R-:W-:Y:S02]  /*2310*/  IMAD.MOV.U32 R9, RZ, RZ, R16.reuse ;  /* 0x000000ffff097224 */ /* 0x100fe400078e0010 */
[--C-:B------:R-:W-:Y:S02]  /*2320*/  IMAD.MOV.U32 R11, RZ, RZ, R16.reuse ;  /* 0x000000ffff0b7224 */ /* 0x100fe400078e0010 */
[--C-:B------:R-:W-:Y:S01]  /*2330*/  IMAD.MOV.U32 R8, RZ, RZ, R16.reuse ;  /* 0x000000ffff087224 */ /* 0x100fe200078e0010 */
[----:B------:R-:W4:Y:S01]  /*2340*/  @!P5 LDG.E R7, desc[UR8][R2.64+0x880] ;  /* 0x000880080207d981 */ /* 0x000f22000c1e1900 */
[----:B------:R-:W-:-:S02]  /*2350*/  IMAD.MOV.U32 R10, RZ, RZ, R16 ;  /* 0x000000ffff0a7224 */ /* 0x000fc400078e0010 */
[--C-:B------:R-:W-:Y:S01]  /*2360*/  IMAD.MOV.U32 R18, RZ, RZ, R16.reuse ;  /* 0x000000ffff127224 */ /* 0x100fe200078e0010 */
[----:B------:R-:W4:Y:S01]  /*2370*/  @!P0 LDG.E R9, desc[UR8][R2.64+0x980] ;  /* 0x0009800802098981 */ /* 0x000f22000c1e1900 */
[----:B------:R-:W-:Y:S01]  /*2380*/  IMAD.MOV.U32 R22, RZ, RZ, R16 ;  /* 0x000000ffff167224 */ /* 0x000fe200078e0010 */
[-C--:B------:R-:W-:Y:S02]  /*2390*/  ISETP.GE.U32.AND P5, PT, R47, R0.reuse, PT ;  /* 0x000000002f00720c */ /* 0x080fe40003fa6070 */
[----:B------:R-:W4:Y:S01]  /*23a0*/  @!P4 LDG.E R11, desc[UR8][R2.64+0xa00] ;  /* 0x000a0008020bc981 */ /* 0x000f22000c1e1900 */
[-C--:B------:R-:W-:Y:S02]  /*23b0*/  ISETP.GE.U32.AND P0, PT, R46, R0.reuse, PT ;  /* 0x000000002e00720c */ /* 0x080fe40003f06070 */
[-C--:B------:R-:W-:Y:S01]  /*23c0*/  ISETP.GE.U32.AND P4, PT, R45, R0.reuse, PT ;  /* 0x000000002d00720c */ /* 0x080fe20003f86070 */
[----:B------:R-:W4:Y:S01]  /*23d0*/  @!P3 LDG.E R8, desc[UR8][R2.64+0x100] ;  /* 0x000100080208b981 */ /* 0x000f22000c1e1900 */
[----:B------:R-:W-:-:S03]  /*23e0*/  ISETP.GE.U32.AND P3, PT, R43, R0, PT ;  /* 0x000000002b00720c */ /* 0x000fc60003f66070 */
        /* <DEDUP_REMOVED lines=12> */
[----:B------:R-:W-:Y:S01]  /*24b0*/  IMAD.MOV.U32 R17, RZ, RZ, R16 ;  /* 0x000000ffff117224 */ /* 0x000fe200078e0010 */
[----:B------:R-:W4:Y:S04]  /*24c0*/  @!P0 LDG.E R28, desc[UR8][R2.64+0x580] ;  /* 0x00058008021c8981 */ /* 0x000f28000c1e1900 */
[----:B------:R-:W4:Y:S04]  /*24d0*/  @!P4 LDG.E R30, desc[UR8][R2.64+0x600] ;  /* 0x00060008021ec981 */ /* 0x000f28000c1e1900 */
[----:B------:R-:W4:Y:S04]  /*24e0*/  @!P3 LDG.E R32, desc[UR8][R2.64+0x680] ;  /* 0x000680080220b981 */ /* 0x000f28000c1e1900 */
[----:B------:R-:W4:Y:S04]  /*24f0*/  @!P2 LDG.E R52, desc[UR8][R2.64+0x780] ;  /* 0x000780080234a981 */ /* 0x000f28000c1e1900 */
[----:B------:R-:W4:Y:S04]  /*2500*/  @!P1 LDG.E R17, desc[UR8][R2.64+0x900] ;  /* 0x0009000802119981 */ /* 0x000f28000c1e1900 */
[----:B------:R-:W4:Y:S01]  /*2510*/  @!P6 LDG.E R16, desc[UR8][R2.64+0xa80] ;  /* 0x000a80080210e981 */ /* 0x000f22000c1e1900 */
[----:B------:R-:W0:Y:S01]  /*2520*/  S2R R36, SR_LANEID ;  /* 0x0000000000247919 */ /* 0x000e220000000000 */
[----:B------:R-:W1:Y:S01]  /*2530*/  S2UR UR5, SR_CgaCtaId ;  /* 0x00000000000579c3 */ /* 0x000e620000008800 */
[----:B------:R-:W-:Y:S01]  /*2540*/  SHF.R.U32.HI R44, RZ, 0x5, R13 ;  /* 0x00000005ff2c7819 */ /* 0x000fe2000001160d */
[----:B------:R-:W-:Y:S01]  /*2550*/  UMOV UR4, 0x400 ;  /* 0x0000040000047882 */ /* 0x000fe20000000000 */
[----:B------:R-:W-:Y:S01]  /*2560*/  ISETP.NE.AND P0, PT, R38, RZ, PT ;  /* 0x000000ff2600720c */ /* 0x000fe20003f05270 */
[----:B-1----:R-:W-:-:S02]  /*2570*/  ULEA UR4, UR5, UR4, 0x18 ;  /* 0x0000000405047291 */ /* 0x002fc4000f8ec0ff */
[----:B0-----:R-:W-:-:S05]  /*2580*/  IMAD R37, R44, 0x2c0, R36 ;  /* 0x000002c02c257824 */ /* 0x001fca00078e0224 */
        /* <DEDUP_REMOVED lines=39> */
[----:B------:R-:W-:Y:S02]  /*2800*/  ISETP.NE.AND P1, PT, R36, 0x1f, PT ;  /* 0x0000001f2400780c */ /* 0x000fe40003f25270 */
[----:B---3--:R-:W-:Y:S02]  /*2810*/  IADD3 R16, PT, PT, R6, R5, R16 ;  /* 0x0000000506107210 */ /* 0x008fe40007ffe010 */
[----:B------:R-:W-:Y:S02]  /*2820*/  ISETP.NE.AND P2, PT, R44, 0xb, PT ;  /* 0x0000000b2c00780c */ /* 0x000fe40003f45270 */
        /* <DEDUP_REMOVED lines=20> */
[----:B------:R-:W-:Y:S01]  /*2970*/  ISETP.NE.AND P0, PT, R44, 0x2, PT ;  /* 0x000000022c00780c */ /* 0x000fe20003f05270 */
[----:B------:R-:W0:Y:S02]  /*2980*/  S2R R53, SR_TID.X ;  /* 0x0000000000357919 */ /* 0x000e240000002100 */
[----:B------:R-:W-:Y:S01]  /*2990*/  IMAD.IADD R35, R38, 0x1, -R35 ;  /* 0x0000000126237824 */ /* 0x000fe200078e0a23 */
[----:B------:R-:W-:Y:S01]  /*29a0*/  @!P1 STS [R52+0x10], R38 ;  /* 0x0000102634009388 */ /* 0x000fe20000000800 */
[----:B------:R-:W-:Y:S01]  /*29b0*/  BAR.SYNC.DEFER_BLOCKING 0x0 ;  /* 0x0000000000007b1d */ /* 0x000fe20000010000 */
[----:B------:R-:W-:-:S05]  /*29c0*/  ISETP.NE.AND P1, PT, R44, 0x9, PT ;  /* 0x000000092c00780c */ /* 0x000fca0003f25270 */
[----:B------:R-:W1:Y:S04]  /*29d0*/  LDS.128 R16, [UR4+0x10] ;  /* 0x00001004ff107984 */ /* 0x000e680008000c00 */
[----:B------:R-:W2:Y:S04]  /*29e0*/  LDS.128 R20, [UR4+0x20] ;  /* 0x00002004ff147984 */ /* 0x000ea80008000c00 */
[----:B------:R-:W3:Y:S01]  /*29f0*/  LDS.128 R24, [UR4+0x30] ;  /* 0x00003004ff187984 */ /* 0x000ee20008000c00 */
[----:B-1----:R-:W-:-:S04]  /*2a00*/  IMAD.IADD R17, R16, 0x1, R17 ;  /* 0x0000000110117824 */ /* 0x002fc800078e0211 */
[----:B------:R-:W-:Y:S01]  /*2a10*/  IMAD.IADD R18, R18, 0x1, R17 ;  /* 0x0000000112127824 */ /* 0x000fe200078e0211 */
[----:B------:R-:W-:Y:S02]  /*2a20*/  SEL R16, R17, R16, !P0 ;  /* 0x0000001011107207 */ /* 0x000fe40004000000 */
[----:B------:R-:W-:Y:S01]  /*2a30*/  ISETP.NE.AND P0, PT, R44, 0x3, PT ;  /* 0x000000032c00780c */ /* 0x000fe20003f05270 */
[----:B------:R-:W-:-:S03]  /*2a40*/  IMAD.IADD R19, R19, 0x1, R18 ;  /* 0x0000000113137824 */ /* 0x000fc600078e0212 */
[----:B------:R-:W-:Y:S01]  /*2a50*/  SEL R16, R18, R16, !P0 ;  /* 0x0000001012107207 */ /* 0x000fe20004000000 */
[----:B--2---:R-:W-:Y:S01]  /*2a60*/  IMAD.IADD R20, R19, 0x1, R20 ;  /* 0x0000000113147824 */ /* 0x004fe200078e0214 */
        /* <DEDUP_REMOVED lines=8> */
[----:B---3--:R-:W-:Y:S01]  /*2af0*/  IMAD.IADD R24, R23, 0x1, R24 ;  /* 0x0000000117187824 */ /* 0x008fe200078e0218 */
[----:B------:R-:W-:Y:S02]  /*2b00*/  SEL R16, R21, R16, !P0 ;  /* 0x0000001015107207 */ /* 0x000fe40004000000 */
[----:B------:R-:W-:Y:S01]  /*2b10*/  ISETP.NE.AND P0, PT, R44, 0x7, PT ;  /* 0x000000072c00780c */ /* 0x000fe20003f05270 */
[----:B------:R-:W-:-:S03]  /*2b20*/  IMAD.IADD R25, R25, 0x1, R24 ;  /* 0x0000000119197824 */ /* 0x000fc600078e0218 */
[----:B------:R-:W-:Y:S02]  /*2b30*/  SEL R16, R22, R16, !P0 ;  /* 0x0000001016107207 */ /* 0x000fe40004000000 */
[----:B------:R-:W-:-:S04]  /*2b40*/  ISETP.NE.AND P0, PT, R44, 0x8, PT ;  /* 0x000000082c00780c */ /* 0x000fc80003f05270 */
[----:B------:R-:W-:Y:S02]  /*2b50*/  SEL R16, R23, R16, !P0 ;  /* 0x0000001017107207 */ /* 0x000fe40004000000 */
[----:B------:R-:W-:Y:S02]  /*2b60*/  ISETP.NE.AND P0, PT, R44, 0xa, PT ;  /* 0x0000000a2c00780c */ /* 0x000fe40003f05270 */
[----:B------:R-:W-:Y:S02]  /*2b70*/  SEL R16, R24, R16, !P1 ;  /* 0x0000001018107207 */ /* 0x000fe40004800000 */
[----:B------:R-:W-:Y:S02]  /*2b80*/  ISETP.NE.AND P1, PT, R36, RZ, PT ;  /* 0x000000ff2400720c */ /* 0x000fe40003f25270 */
[----:B------:R-:W-:Y:S01]  /*2b90*/  SEL R16, R25, R16, !P0 ;  /* 0x0000001019107207 */ /* 0x000fe20004000000 */
[----:B------:R-:W-:Y:S01]  /*2ba0*/  @!P2 IMAD.IADD R16, R26, 0x1, R25 ;  /* 0x000000011a10a824 */ /* 0x000fe200078e0219 */
[----:B0-----:R-:W-:-:S02]  /*2bb0*/  ISETP.GE.U32.AND P0, PT, R53, 0x20, PT ;  /* 0x000000203500780c */ /* 0x001fc40003f06070 */
[----:B------:R-:W-:Y:S02]  /*2bc0*/  SEL R35, R35, RZ, P1 ;  /* 0x000000ff23237207 */ /* 0x000fe40000800000 */
[----:B------:R-:W-:-:S04]  /*2bd0*/  SEL R16, R16, RZ, P0 ;  /* 0x000000ff10107207 */ /* 0x000fc80000000000 */
[----:B-----5:R-:W-:Y:S01]  /*2be0*/  IADD3 R16, PT, PT, R16, R35, R39 ;  /* 0x0000002310107210 */ /* 0x020fe20007ffe027 */
[----:B------:R-:W-:Y:S06]  /*2bf0*/  BRA `(.L_x_18) ;  /* 0x0000000c00f87947 */ /* 0x000fec0003800000 */
.L_x_17:
[----:B0-2---:R-:W-:Y:S02]  /*2c00*/  IADD3 R16, PT, PT, R4, R3, R2 ;  /* 0x0000000304107210 */ /* 0x005fe40007ffe002 */
[----:B------:R-:W-:Y:S02]  /*2c10*/  ISETP.NE.AND P1, PT, R36, 0x1f, PT ;  /* 0x0000001f2400780c */ /* 0x000fe40003f25270 */
        /* <DEDUP_REMOVED lines=22> */
[C---:B------:R-:W-:Y:S01]  /*2d80*/  ISETP.NE.AND P0, PT, R44.reuse, 0x2, PT ;  /* 0x000000022c00780c */ /* 0x040fe20003f05270 */
[----:B------:R-:W0:Y:S03]  /*2d90*/  S2R R39, SR_TID.X ;  /* 0x0000000000277919 */ /* 0x000e260000002100 */
[----:B------:R1:W-:Y:S01]  /*2da0*/  @!P1 STS [R53+0x10], R52 ;  /* 0x0000103435009388 */ /* 0x0003e20000000800 */
[----:B------:R-:W-:Y:S01]  /*2db0*/  BAR.SYNC.DEFER_BLOCKING 0x0 ;  /* 0x0000000000007b1d */ /* 0x000fe20000010000 */
[----:B------:R-:W-:Y:S01]  /*2dc0*/  ISETP.NE.AND P1, PT, R44, 0x9, PT ;  /* 0x000000092c00780c */ /* 0x000fe20003f25270 */
[----:B-1----:R-:W-:-:S04]  /*2dd0*/  IMAD.IADD R52, R52, 0x1, -R35 ;  /* 0x0000000134347824 */ /* 0x002fc800078e0a23 */
[----:B------:R-:W1:Y:S04]  /*2de0*/  LDS.128 R16, [UR4+0x10] ;  /* 0x00001004ff107984 */ /* 0x000e680008000c00 */
[----:B------:R-:W2:Y:S04]  /*2df0*/  LDS.128 R20, [UR4+0x20] ;  /* 0x00002004ff147984 */ /* 0x000ea80008000c00 */
[----:B------:R-:W3:Y:S01]  /*2e00*/  LDS.128 R24, [UR4+0x30] ;  /* 0x00003004ff187984 */ /* 0x000ee20008000c00 */
[----:B-1----:R-:W-:-:S04]  /*2e10*/  IMAD.IADD R17, R16, 0x1, R17 ;  /* 0x0000000110117824 */ /* 0x002fc800078e0211 */
[----:B------:R-:W-:Y:S01]  /*2e20*/  IMAD.IADD R18, R18, 0x1, R17 ;  /* 0x0000000112127824 */ /* 0x000fe200078e0211 */
[----:B------:R-:W-:Y:S02]  /*2e30*/  SEL R16, R17, R16, !P0 ;  /* 0x0000001011107207 */ /* 0x000fe40004000000 */
[----:B------:R-:W-:Y:S01]  /*2e40*/  ISETP.NE.AND P0, PT, R44, 0x3, PT ;  /* 0x000000032c00780c */ /* 0x000fe20003f05270 */
[----:B------:R-:W-:Y:S01]  /*2e50*/  IMAD.IADD R19, R19, 0x1, R18 ;  /* 0x0000000113137824 */ /* 0x000fe200078e0212 */
[----:B------:R-:W-:Y:S02]  /*2e60*/  SEL R17, R52, RZ, P2 ;  /* 0x000000ff34117207 */ /* 0x000fe40001000000 */
        /* <DEDUP_REMOVED lines=23> */
[----:B0-----:R-:W-:-:S02]  /*2fe0*/  ISETP.GT.U32.AND P0, PT, R39, 0x1f, PT ;  /* 0x0000001f2700780c */ /* 0x001fc40003f04070 */
        /* <DEDUP_REMOVED lines=20> */
.L_x_64:
[----:B------:R-:W-:Y:S05]  /*3130*/  @!P0 BRA `(.L_x_21) ;  /* 0x0000000000748947 */ /* 0x000fea0003800000 */
[----:B------:R-:W-:-:S07]  /*3140*/  IMAD.MOV.U32 R20, RZ, RZ, 0x3b8 ;  /* 0x000003b8ff147424 */ /* 0x000fce00078e00ff */
.L_x_23:
        /* <DEDUP_REMOVED lines=27> */
.L_x_67:
[----:B------:R-:W-:Y:S05]  /*3300*/  @P0 BRA `(.L_x_23) ;  /* 0xfffffffc00900947 */ /* 0x000fea000383ffff */
.L_x_21:
[----:B------:R-:W-:Y:S01]  /*3310*/  UMOV UR5, 0xffffffff ;  /* 0xffffffff00057882 */ /* 0x000fe20000000000 */
[----:B------:R-:W-:Y:S02]  /*3320*/  ISETP.NE.AND P0, PT, R24, 0x65, PT ;  /* 0x000000651800780c */ /* 0x000fe40003f05270 */
[----:B------:R-:W-:Y:S11]  /*3330*/  BRA.DIV UR5, `(.L_x_24) ;  /* 0x0000001a05f47947 */ /* 0x000ff6000b800000 */
[----:B------:R-:W0:Y:S01]  /*3340*/  S2R R53, SR_GEMASK ;  /* 0x0000000000357919 */ /* 0x000e220000003c00 */
[----:B------:R-:W-:Y:S01]  /*3350*/  VOTE.ANY R19, PT, !P0 ;  /* 0x0000000000137806 */ /* 0x000fe200040e0100 */
[----:B------:R-:W-:-:S03]  /*3360*/  VIADD R17, R36, 0x2 ;  /* 0x0000000224117836 */ /* 0x000fc60000000000 */
[----:B0-----:R-:W-:-:S05]  /*3370*/  LOP3.LUT R19, R19, 0x80000000, R53, 0xec, !PT ;  /* 0x8000000013137812 */ /* 0x001fca00078eec35 */
[----:B------:R-:W-:-:S05]  /*3380*/  VIADD R16, R19, 0xffffffff ;  /* 0xffffffff13107836 */ /* 0x000fca0000000000 */
[----:B------:R-:W-:Y:S01]  /*3390*/  LOP3.LUT R16, R19, R16, RZ, 0xc, !PT ;  /* 0x0000001013107212 */ /* 0x000fe200078e0cff */
[----:B------:R-:W-:-:S03]  /*33a0*/  VIADD R19, R36, 0x10 ;  /* 0x0000001024137836 */ /* 0x000fc60000000000 */
[----:B------:R-:W0:Y:S02]  /*33b0*/  POPC R44, R16 ;  /* 0x00000010002c7309 */ /* 0x000e240000000000 */
[----:B0-----:R-:W0:Y:S01]  /*33c0*/  SHFL.DOWN PT, R20, R25, 0x1, R44 ;  /* 0x0820000019147989 */ /* 0x001e2200000e002c */
[-C--:B------:R-:W-:Y:S02]  /*33d0*/  ISETP.GE.AND P0, PT, R36, R44.reuse, PT ;  /* 0x0000002c2400720c */ /* 0x080fe40003f06270 */
[-C--:B------:R-:W-:Y:S02]  /*33e0*/  ISETP.GT.AND P2, PT, R19, R44.reuse, PT ;  /* 0x0000002c1300720c */ /* 0x080fe40003f44270 */
[----:B0-----:R-:W-:Y:S02]  /*33f0*/  SEL R20, R20, RZ, !P0 ;  /* 0x000000ff14147207 */ /* 0x001fe40004000000 */
[----:B------:R-:W-:Y:S01]  /*3400*/  ISETP.GT.AND P0, PT, R17, R44, PT ;  /* 0x0000002c1100720c */ /* 0x000fe20003f04270 */
[----:B------:R-:W-:-:S02]  /*3410*/  VIADD R17, R36, 0x4 ;  /* 0x0000000424117836 */ /* 0x000fc40000000000 */
[----:B------:R-:W-:-:S05]  /*3420*/  IMAD.IADD R35, R20, 0x1, R25 ;  /* 0x0000000114237824 */ /* 0x000fca00078e0219 */
[----:B------:R-:W0:Y:S02]  /*3430*/  SHFL.DOWN PT, R20, R35, 0x2, R44 ;  /* 0x0840000023147989 */ /* 0x000e2400000e002c */
[----:B0-----:R-:W-:Y:S02]  /*3440*/  SEL R20, R20, RZ, !P0 ;  /* 0x000000ff14147207 */ /* 0x001fe40004000000 */
[----:B------:R-:W-:Y:S01]  /*3450*/  ISETP.GT.AND P0, PT, R17, R44, PT ;  /* 0x0000002c1100720c */ /* 0x000fe20003f04270 */
[----:B------:R-:W-:Y:S02]  /*3460*/  VIADD R17, R36, 0x8 ;  /* 0x0000000824117836 */ /* 0x000fe40000000000 */
[----:B------:R-:W-:-:S05]  /*3470*/  IMAD.IADD R39, R35, 0x1, R20 ;  /* 0x0000000123277824 */ /* 0x000fca00078e0214 */
[----:B------:R-:W0:Y:S02]  /*3480*/  SHFL.DOWN PT, R20, R39, 0x4, R44 ;  /* 0x0880000027147989 */ /* 0x000e2400000e002c */
[----:B0-----:R-:W-:Y:S02]  /*3490*/  SEL R20, R20, RZ, !P0 ;  /* 0x000000ff14147207 */ /* 0x001fe40004000000 */
[----:B------:R-:W-:Y:S02]  /*34a0*/  ISETP.GT.AND P0, PT, R17, R44, PT ;  /* 0x0000002c1100720c */ /* 0x000fe40003f04270 */
[----:B------:R-:W0:Y:S01]  /*34b0*/  LDC.64 R16, c[0x0][0x390] ;  /* 0x0000e400ff107b82 */ /* 0x000e220000000a00 */
[----:B------:R-:W-:-:S05]  /*34c0*/  IMAD.IADD R25, R39, 0x1, R20 ;  /* 0x0000000127197824 */ /* 0x000fca00078e0214 */
[----:B------:R-:W1:Y:S01]  /*34d0*/  SHFL.DOWN PT, R20, R25, 0x8, R44 ;  /* 0x0900000019147989 */ /* 0x000e6200000e002c */
[----:B0-----:R-:W-:-:S05]  /*34e0*/  IADD3 R35, P3, PT, R16, 0x100, RZ ;  /* 0x0000010010237810 */ /* 0x001fca0007f7e0ff */
[----:B------:R-:W-:Y:S01]  /*34f0*/  IMAD.X R39, RZ, RZ, R17, P3 ;  /* 0x000000ffff277224 */ /* 0x000fe200018e0611 */
[----:B-1----:R-:W-:Y:S02]  /*3500*/  SEL R20, R20, RZ, !P0 ;  /* 0x000000ff14147207 */ /* 0x002fe40004000000 */
[----:B------:R-:W-:-:S03]  /*3510*/  ISETP.NE.AND P0, PT, R24, 0x65, PT ;  /* 0x000000651800780c */ /* 0x000fc60003f05270 */
[----:B------:R-:W-:-:S05]  /*3520*/  IMAD.IADD R26, R25, 0x1, R20 ;  /* 0x00000001191a7824 */ /* 0x000fca00078e0214 */
[----:B------:R-:W0:Y:S05]  /*3530*/  SHFL.DOWN PT, R20, R26, 0x10, R44 ;  /* 0x0a0000001a147989 */ /* 0x000e2a00000e002c */
[----:B------:R-:W-:Y:S02]  /*3540*/  VOTE.ALL P0, P0 ;  /* 0x0000000000ff7806 */ /* 0x000fe40000000000 */
[----:B0-----:R-:W-:-:S05]  /*3550*/  SEL R19, R20, RZ, !P2 ;  /* 0x000000ff14137207 */ /* 0x001fca0005000000 */
[----:B------:R-:W-:-:S07]  /*3560*/  IMAD.IADD R26, R26, 0x1, R19 ;  /* 0x000000011a1a7824 */ /* 0x000fce00078e0213 */
.L_x_76:
[----:B------:R-:W-:Y:S05]  /*3570*/  @!P0 BRA `(.L_x_25) ;  /* 0x0000000400348947 */ /* 0x000fea0003800000 */
[----:B------:R-:W-:-:S07]  /*3580*/  IMAD.MOV.U32 R44, RZ, RZ, 0x3b8 ;  /* 0x000003b8ff2c7424 */ /* 0x000fce00078e00ff */
.L_x_31:
        /* <DEDUP_REMOVED lines=10> */
.L_x_79:
[----:B------:R-:W-:Y:S05]  /*3630*/  @!P0 BRA `(.L_x_27) ;  /* 0x0000000000748947 */ /* 0x000fea0003800000 */
[----:B------:R-:W-:-:S07]  /*3640*/  IMAD.MOV.U32 R20, RZ, RZ, R44 ;  /* 0x000000ffff147224 */ /* 0x000fce00078e002c */
.L_x_29:
        /* <DEDUP_REMOVED lines=8> */
[----:B------:R-:W0:Y:S02]  /*36d0*/  F2I.FTZ.U32.TRUNC.NTZ R19, R19 ;  /* 0x0000001300137305 */ /* 0x000e24000021f000 */
[----:B0-----:R-:W-:Y:S02]  /*36e0*/  IMAD R25, R18, R19, RZ ;  /* 0x0000001312197224 */ /* 0x001fe400078e02ff */
[----:B------:R-:W-:-:S04]  /*36f0*/  IMAD.MOV.U32 R18, RZ, RZ, RZ ;  /* 0x000000ffff127224 */ /* 0x000fc800078e00ff */
        /* <DEDUP_REMOVED lines=16> */
.L_x_82:
[----:B------:R-:W-:Y:S05]  /*3800*/  @P0 BRA `(.L_x_29) ;  /* 0xfffffffc00900947 */ /* 0x000fea000383ffff */
.L_x_27:
[----:B------:R-:W-:Y:S01]  /*3810*/  UMOV UR5, 0xffffffff ;  /* 0xffffffff00057882 */ /* 0x000fe20000000000 */
[----:B------:R-:W-:Y:S02]  /*3820*/  ISETP.NE.AND P0, PT, R24, 0x65, PT ;  /* 0x000000651800780c */ /* 0x000fe40003f05270 */
[----:B------:R-:W-:Y:S11]  /*3830*/  BRA.DIV UR5, `(.L_x_30) ;  /* 0x0000001a05fc7947 */ /* 0x000ff6000b800000 */
[----:B------:R-:W-:Y:S01]  /*3840*/  VOTE.ANY R19, PT, !P0 ;  /* 0x0000000000137806 */ /* 0x000fe200040e0100 */
[----:B------:R-:W-:Y:S02]  /*3850*/  VIADD R17, R36, 0x2 ;  /* 0x0000000224117836 */ /* 0x000fe40000000000 */
[----:B------:R-:W-:Y:S01]  /*3860*/  VIADD R21, R21, 0xffffffe0 ;  /* 0xffffffe015157836 */ /* 0x000fe20000000000 */
[----:B------:R-:W-:-:S05]  /*3870*/  LOP3.LUT R19, R19, 0x80000000, R53, 0xec, !PT ;  /* 0x8000000013137812 */ /* 0x000fca00078eec35 */
[----:B------:R-:W-:-:S05]  /*3880*/  VIADD R16, R19, 0xffffffff ;  /* 0xffffffff13107836 */ /* 0x000fca0000000000 */
[----:B------:R-:W-:-:S06]  /*3890*/  LOP3.LUT R16, R19, R16, RZ, 0xc, !PT ;  /* 0x0000001013107212 */ /* 0x000fcc00078e0cff */
[----:B------:R-:W0:Y:S02]  /*38a0*/  POPC R16, R16 ;  /* 0x0000001000107309 */ /* 0x000e240000000000 */
[----:B0-----:R-:W0:Y:S01]  /*38b0*/  SHFL.DOWN PT, R20, R25, 0x1, R16 ;  /* 0x0820000019147989 */ /* 0x001e2200000e0010 */
[----:B------:R-:W-:-:S04]  /*38c0*/  ISETP.GE.AND P0, PT, R36, R16, PT ;  /* 0x000000102400720c */ /* 0x000fc80003f06270 */
[----:B0-----:R-:W-:Y:S02]  /*38d0*/  SEL R20, R20, RZ, !P0 ;  /* 0x000000ff14147207 */ /* 0x001fe40004000000 */
[----:B------:R-:W-:Y:S01]  /*38e0*/  ISETP.GT.AND P0, PT, R17, R16, PT ;  /* 0x000000101100720c */ /* 0x000fe20003f04270 */
[----:B------:R-:W-:Y:S02]  /*38f0*/  VIADD R17, R36, 0x4 ;  /* 0x0000000424117836 */ /* 0x000fe40000000000 */
        /* <DEDUP_REMOVED lines=10> */
[----:B------:R-:W-:-:S03]  /*39a0*/  IMAD.IADD R25, R25, 0x1, R20 ;  /* 0x0000000119197824 */ /* 0x000fc600078e0214 */
[----:B------:R-:W-:Y:S02]  /*39b0*/  ISETP.GT.AND P2, PT, R17, R16, PT ;  /* 0x000000101100720c */ /* 0x000fe40003f44270 */
        /* <DEDUP_REMOVED lines=8> */
.L_x_91:
[----:B------:R-:W-:Y:S05]  /*3a40*/  @P0 BRA `(.L_x_31) ;  /* 0xfffffff800d00947 */ /* 0x000fea000383ffff */
.L_x_25:
        /* <DEDUP_REMOVED lines=15> */
.L_x_19:
[----:B------:R-:W-:Y:S05]  /*3b40*/  WARPSYNC.ALL ;  /* 0x0000000000007948 */ /* 0x000fea0003800000 */
[----:B------:R-:W0:Y:S08]  /*3b50*/  S2UR UR5, SR_CgaCtaId ;  /* 0x00000000000579c3 */ /* 0x000e300000008800 */
[----:B------:R-:W-:Y:S06]  /*3b60*/  BAR.SYNC.DEFER_BLOCKING 0x0 ;  /* 0x0000000000007b1d */ /* 0x000fec0000010000 */
[----:B------:R-:W-:Y:S01]  /*3b70*/  UMOV UR4, 0x400 ;  /* 0x0000040000047882 */ /* 0x000fe20000000000 */
[----:B-1----:R-:W1:Y:S01]  /*3b80*/  S2R R17, SR_TID.X ;  /* 0x0000000000117919 */ /* 0x002e620000002100 */
[----:B0-----:R-:W-:-:S09]  /*3b90*/  ULEA UR4, UR5, UR4, 0x18 ;  /* 0x0000000405047291 */ /* 0x001fd2000f8ec0ff */
[----:B------:R-:W0:Y:S01]  /*3ba0*/  LDS R16, [UR4+0x4c] ;  /* 0x00004c04ff107984 */ /* 0x000e220008000800 */
[----:B-1----:R-:W-:-:S04]  /*3bb0*/  ISETP.NE.AND P0, PT, R17, RZ, PT ;  /* 0x000000ff1100720c */ /* 0x002fc80003f05270 */
[----:B0-----:R-:W-:-:S05]  /*3bc0*/  SEL R16, R16, RZ, P0 ;  /* 0x000000ff10107207 */ /* 0x001fca0000000000 */
[----:B------:R-:W-:-:S07]  /*3bd0*/  IMAD.IADD R16, R16, 0x1, R19 ;  /* 0x0000000110107824 */ /* 0x000fce00078e0213 */
.L_x_18:
[----:B------:R-:W-:Y:S01]  /*3be0*/  IMAD.IADD R17, R2, 0x1, R16 ;  /* 0x0000000102117824 */ /* 0x000fe200078e0210 */
[----:B------:R-:W0:Y:S01]  /*3bf0*/  S2R R20, SR_LANEID ;  /* 0x0000000000147919 */ /* 0x000e220000000000 */
[----:B------:R-:W1:Y:S01]  /*3c00*/  S2UR UR5, SR_CTAID.X ;  /* 0x00000000000579c3 */ /* 0x000e620000002500 */
[----:B------:R-:W2:Y:S01]  /*3c10*/  LDCU.64 UR6, c[0x0][0x388] ;  /* 0x00007100ff0677ac */ /* 0x000ea20008000a00 */
[----:B------:R-:W-:Y:S01]  /*3c20*/  IMAD.IADD R2, R3, 0x1, R17 ;  /* 0x0000000103027824 */ /* 0x000fe200078e0211 */
[----:B------:R-:W3:Y:S03]  /*3c30*/  S2R R21, SR_TID.X ;  /* 0x0000000000157919 */ /* 0x000ee60000002100 */
[----:B------:R-:W-:Y:S01]  /*3c40*/  IMAD.IADD R3, R4, 0x1, R2 ;  /* 0x0000000104037824 */ /* 0x000fe200078e0202 */
[----:B------:R-:W4:Y:S03]  /*3c50*/  S2R R26, SR_TID.X ;  /* 0x00000000001a7919 */ /* 0x000f260000002100 */
[----:B------:R-:W-:-:S04]  /*3c60*/  IMAD.IADD R4, R5, 0x1, R3 ;  /* 0x0000000105047824 */ /* 0x000fc800078e0203 */
[----:B------:R-:W-:-:S04]  /*3c70*/  IMAD.IADD R5, R6, 0x1, R4 ;  /* 0x0000000106057824 */ /* 0x000fc800078e0204 */
[----:B------:R-:W-:-:S04]  /*3c80*/  IMAD.IADD R6, R7, 0x1, R5 ;  /* 0x0000000107067824 */ /* 0x000fc800078e0205 */
[----:B------:R-:W-:-:S04]  /*3c90*/  IMAD.IADD R7, R8, 0x1, R6 ;  /* 0x0000000108077824 */ /* 0x000fc800078e0206 */
[----:B------:R-:W-:-:S04]  /*3ca0*/  IMAD.IADD R8, R9, 0x1, R7 ;  /* 0x0000000109087824 */ /* 0x000fc800078e0207 */
[----:B------:R-:W-:Y:S02]  /*3cb0*/  IMAD.IADD R9, R10, 0x1, R8 ;  /* 0x000000010a097824 */ /* 0x000fe400078e0208 */
[----:B0-----:R-:W-:Y:S01]  /*3cc0*/  IMAD R24, R20, 0x54, R37 ;  /* 0x0000005414187824 */ /* 0x001fe200078e0225 */
[----:B------:R-:W-:Y:S01]  /*3cd0*/  BAR.SYNC.DEFER_BLOCKING 0x0 ;  /* 0x0000000000007b1d */ /* 0x000fe20000010000 */
[----:B------:R-:W-:Y:S01]  /*3ce0*/  IMAD.IADD R10, R11, 0x1, R9 ;  /* 0x000000010b0a7824 */ /* 0x000fe200078e0209 */
[----:B---3--:R-:W-:-:S03]  /*3cf0*/  ISETP.NE.AND P0, PT, R21, RZ, PT ;  /* 0x000000ff1500720c */ /* 0x008fc60003f05270 */
        /* <DEDUP_REMOVED lines=13> */
[----:B------:R-:W-:Y:S03]  /*3dd0*/  STS.64 [R24+0x20], R8 ;  /* 0x0000200818007388 */ /* 0x000fe60000000a00 */
[----:B------:R-:W-:Y:S01]  /*3de0*/  IMAD.IADD R22, R33, 0x1, R21 ;  /* 0x0000000121167824 */ /* 0x000fe200078e0215 */
[----:B0-----:R-:W1:Y:S01]  /*3df0*/  LDC R2, c[0x0][0x398] ;  /* 0x0000e600ff027b82 */ /* 0x001e620000000800 */
[----:B------:R-:W-:Y:S02]  /*3e00*/  STS.64 [R24+0x28], R10 ;  /* 0x0000280a18007388 */ /* 0x000fe40000000a00 */
[----:B------:R-:W-:-:S02]  /*3e10*/  IMAD.IADD R23, R34, 0x1, R22 ;  /* 0x0000000122177824 */ /* 0x000fc400078e0216 */
[----:B------:R4:W-:Y:S04]  /*3e20*/  STS.64 [R24+0x30], R12 ;  /* 0x0000300c18007388 */ /* 0x0009e80000000a00 */
[----:B------:R-:W-:Y:S04]  /*3e30*/  STS.64 [R24+0x38], R14 ;  /* 0x0000380e18007388 */ /* 0x000fe80000000a00 */
[----:B------:R-:W-:Y:S04]  /*3e40*/  STS.64 [R24+0x40], R18 ;  /* 0x0000401218007388 */ /* 0x000fe80000000a00 */
[----:B------:R-:W-:Y:S01]  /*3e50*/  STS.64 [R24+0x48], R20 ;  /* 0x0000481418007388 */ /* 0x000fe20000000a00 */
[----:B----4-:R-:W-:-:S02]  /*3e60*/  LOP3.LUT R12, R26, 0x1f, RZ, 0xc0, !PT ;  /* 0x0000001f1a0c7812 */ /* 0x010fc400078ec0ff */
[----:B------:R-:W-:Y:S01]  /*3e70*/  LOP3.LUT R26, R26, 0x3e0, RZ, 0xc0, !PT ;  /* 0x000003e01a1a7812 */ /* 0x000fe200078ec0ff */
[----:B------:R-:W-:Y:S01]  /*3e80*/  STS.64 [R24+0x50], R22 ;  /* 0x0000501618007388 */ /* 0x000fe20000000a00 */
[----:B------:R-:W-:-:S03]  /*3e90*/  NOP ;  /* 0x0000000000007918 */ /* 0x000fc60000000000 */
[----:B------:R-:W-:Y:S01]  /*3ea0*/  LDS R16, [R37] ;  /* 0x0000000025107984 */ /* 0x000fe20000000800 */
[----:B-1----:R-:W-:Y:S02]  /*3eb0*/  VIADD R2, R2, UR5 ;  /* 0x0000000502027c36 */ /* 0x002fe40008000000 */
[----:B------:R-:W-:Y:S01]  /*3ec0*/  IMAD R26, R26, 0x16, R12 ;  /* 0x000000161a1a7824 */ /* 0x000fe200078e020c */
[----:B------:R-:W-:Y:S04]  /*3ed0*/  LDS R8, [R37+0x80] ;  /* 0x0000800025087984 */ /* 0x000fe80000000800 */
        /* <DEDUP_REMOVED lines=19> */
[----:B------:R0:W-:Y:S04]  /*4010*/  LDS R23, [R37+0xa80] ;  /* 0x000a800025177984 */ /* 0x0001e80000000800 */
[----:B------:R1:W-:Y:S01]  /*4020*/  @!P0 STS [UR4+0x8400], R0 ;  /* 0x00840000ff008988 */ /* 0x0003e20008000804 */
[----:B------:R-:W-:Y:S01]  /*4030*/  BAR.SYNC.DEFER_BLOCKING 0x0 ;  /* 0x0000000000007b1d */ /* 0x000fe20000010000 */
[----:B0-----:R-:W-:-:S02]  /*4040*/  VIADD R37, R26, 0x20 ;  /* 0x000000201a257836 */ /* 0x001fc40000000000 */
[----:B-1----:R-:W-:-:S03]  /*4050*/  IMAD R0, R2, 0x2100, RZ ;  /* 0x0000210002007824 */ /* 0x002fc600078e02ff */
[----:B------:R-:W0:Y:S02]  /*4060*/  S2R R3, SR_TID.X ;  /* 0x0000000000037919 */ /* 0x000e240000002100 */
[----:B------:R-:W-:-:S04]  /*4070*/  IADD3 R0, P0, PT, R0, R26, RZ ;  /* 0x0000001a00007210 */ /* 0x000fc80007f1e0ff */
[----:B--2---:R-:W-:Y:S01]  /*4080*/  LEA R2, P1, R0, UR6, 0x2 ;  /* 0x0000000600027c11 */ /* 0x004fe2000f8210ff */
[----:B------:R-:W1:Y:S01]  /*4090*/  LDS R4, [UR4+0x8400] ;  /* 0x00840004ff047984 */ /* 0x000e620008000800 */
[C---:B0-----:R-:W-:Y:S02]  /*40a0*/  LOP3.LUT R12, R3.reuse, 0x3e0, RZ, 0xc0, !PT ;  /* 0x000003e0030c7812 */ /* 0x041fe400078ec0ff */
[----:B------:R-:W-:-:S05]  /*40b0*/  LOP3.LUT R3, R3, 0x1f, RZ, 0xc0, !PT ;  /* 0x0000001f03037812 */ /* 0x000fca00078ec0ff */
[----:B------:R-:W-:Y:S02]  /*40c0*/  IMAD R12, R12, 0x16, R3 ;  /* 0x000000160c0c7824 */ /* 0x000fe400078e0203 */
[----:B------:R-:W-:-:S05]  /*40d0*/  IMAD.X R3, RZ, RZ, RZ, P0 ;  /* 0x000000ffff037224 */ /* 0x000fca00000e06ff */
[----:B------:R-:W-:Y:S02]  /*40e0*/  LEA.HI.X R3, R0, UR7, R3, 0x2, P1 ;  /* 0x0000000700037c11 */ /* 0x000fe400088f1403 */
[-C--:B-1----:R-:W-:Y:S02]  /*40f0*/  ISETP.GE.AND P6, PT, R26, R4.reuse, PT ;  /* 0x000000041a00720c */ /* 0x082fe40003fc6270 */
[-C--:B------:R-:W-:Y:S01]  /*4100*/  ISETP.GE.AND P5, PT, R37, R4.reuse, PT ;  /* 0x000000042500720c */ /* 0x080fe20003fa6270 */
[C---:B------:R-:W-:Y:S01]  /*4110*/  VIADD R37, R12.reuse, 0x80 ;  /* 0x000000800c257836 */ /* 0x040fe20000000000 */
[-C--:B------:R-:W-:Y:S01]  /*4120*/  ISETP.GE.AND P0, PT, R51, R4.reuse, PT ;  /* 0x000000043300720c */ /* 0x080fe20003f06270 */
[----:B------:R-:W-:Y:S01]  /*4130*/  VIADD R51, R12, 0xa0 ;  /* 0x000000a00c337836 */ /* 0x000fe20000000000 */
[-C--:B------:R-:W-:Y:S02]  /*4140*/  ISETP.GE.AND P4, PT, R50, R4.reuse, PT ;  /* 0x000000043200720c */ /* 0x080fe40003f86270 */
[-C--:B------:R-:W-:Y:S01]  /*4150*/  ISETP.GE.AND P3, PT, R37, R4.reuse, PT ;  /* 0x000000042500720c */ /* 0x080fe20003f66270 */
[----:B------:R-:W-:Y:S01]  /*4160*/  VIADD R37, R12, 0xe0 ;  /* 0x000000e00c257836 */ /* 0x000fe20000000000 */
[----:B------:R-:W-:-:S02]  /*4170*/  ISETP.GE.AND P2, PT, R51, R4, PT ;  /* 0x000000043300720c */ /* 0x000fc40003f46270 */
[-C--:B------:R-:W-:Y:S01]  /*4180*/  ISETP.GE.AND P1, PT, R49, R4.reuse, PT ;  /* 0x000000043100720c */ /* 0x080fe20003f26270 */
[----:B------:R-:W-:Y:S01]  /*4190*/  @!P6 STG.E desc[UR8][R2.64], R16 ;  /* 0x000000100200e986 */ /* 0x000fe2000c101908 */
[-C--:B------:R-:W-:Y:S01]  /*41a0*/  ISETP.GE.AND P6, PT, R37, R4.reuse, PT ;  /* 0x000000042500720c */ /* 0x080fe20003fc6270 */
[----:B------:R-:W-:Y:S02]  /*41b0*/  VIADD R37, R12, 0x120 ;  /* 0x000001200c257836 */ /* 0x000fe40000000000 */
[----:B------:R-:W-:Y:S01]  /*41c0*/  @!P5 STG.E desc[UR8][R2.64+0x80], R8 ;  /* 0x000080080200d986 */ /* 0x000fe2000c101908 */
[----:B------:R-:W-:-:S03]  /*41d0*/  ISETP.GE.AND P5, PT, R48, R4, PT ;  /* 0x000000043000720c */ /* 0x000fc60003fa6270 */
[----:B------:R-:W-:Y:S01]  /*41e0*/  @!P0 STG.E desc[UR8][R2.64+0x100], R10 ;  /* 0x0001000a02008986 */ /* 0x000fe2000c101908 */
[-C--:B------:R-:W-:Y:S01]  /*41f0*/  ISETP.GE.AND P0, PT, R37, R4.reuse, PT ;  /* 0x000000042500720c */ /* 0x080fe20003f06270 */
[----:B------:R-:W-:Y:S02]  /*4200*/  VIADD R37, R12, 0x1c0 ;  /* 0x000001c00c257836 */ /* 0x000fe40000000000 */
[----:B------:R-:W-:Y:S01]  /*4210*/  @!P4 STG.E desc[UR8][R2.64+0x180], R6 ;  /* 0x000180060200c986 */ /* 0x000fe2000c101908 */
[----:B------:R-:W-:-:S03]  /*4220*/  ISETP.GE.AND P4, PT, R47, R4, PT ;  /* 0x000000042f00720c */ /* 0x000fc60003f86270 */
[----:B------:R-:W-:Y:S01]  /*4230*/  @!P3 STG.E desc[UR8][R2.64+0x200], R53 ;  /* 0x000200350200b986 */ /* 0x000fe2000c101908 */
[----:B------:R-:W-:-:S03]  /*4240*/  ISETP.GE.AND P3, PT, R46, R4, PT ;  /* 0x000000042e00720c */ /* 0x000fc60003f66270 */
[----:B------:R-:W-:Y:S01]  /*4250*/  @!P2 STG.E desc[UR8][R2.64+0x280], R39 ;  /* 0x000280270200a986 */ /* 0x000fe2000c101908 */
[----:B------:R-:W-:-:S03]  /*4260*/  ISETP.GE.AND P2, PT, R45, R4, PT ;  /* 0x000000042d00720c */ /* 0x000fc60003f46270 */
[----:B------:R0:W-:Y:S01]  /*4270*/  @!P1 STG.E desc[UR8][R2.64+0x300], R33 ;  /* 0x0003002102009986 */ /* 0x0001e2000c101908 */
[-C--:B------:R-:W-:Y:S01]  /*4280*/  ISETP.GE.AND P1, PT, R43, R4.reuse, PT ;  /* 0x000000042b00720c */ /* 0x080fe20003f26270 */
[C---:B------:R-:W-:Y:S02]  /*4290*/  VIADD R43, R12.reuse, 0x220 ;  /* 0x000002200c2b7836 */ /* 0x040fe40000000000 */
[----:B------:R-:W-:Y:S01]  /*42a0*/  @!P6 STG.E desc[UR8][R2.64+0x380], R35 ;  /* 0x000380230200e986 */ /* 0x000fe2000c101908 */
[-C--:B------:R-:W-:Y:S01]  /*42b0*/  ISETP.GE.AND P6, PT, R37, R4.reuse, PT ;  /* 0x000000042500720c */ /* 0x080fe20003fc6270 */
[----:B------:R-:W-:Y:S02]  /*42c0*/  VIADD R37, R12, 0x200 ;  /* 0x000002000c257836 */ /* 0x000fe40000000000 */
[----:B------:R1:W-:Y:S01]  /*42d0*/  @!P5 STG.E desc[UR8][R2.64+0x400], R31 ;  /* 0x0004001f0200d986 */ /* 0x0003e2000c101908 */
[----:B------:R-:W-:Y:S01]  /*42e0*/  ISETP.GE.AND P5, PT, R42, R4, PT ;  /* 0x000000042a00720c */ /* 0x000fe20003fa6270 */
[----:B0-----:R-:W-:-:S02]  /*42f0*/  VIADD R33, R12, 0x260 ;  /* 0x000002600c217836 */ /* 0x001fc40000000000 */
[----:B------:R0:W-:Y:S01]  /*4300*/  @!P0 STG.E desc[UR8][R2.64+0x480], R25 ;  /* 0x0004801902008986 */ /* 0x0001e2000c101908 */
[----:B------:R-:W-:-:S03]  /*4310*/  ISETP.GE.AND P0, PT, R37, R4, PT ;  /* 0x000000042500720c */ /* 0x000fc60003f06270 */
[----:B------:R0:W-:Y:S01]  /*4320*/  @!P4 STG.E desc[UR8][R2.64+0x500], R27 ;  /* 0x0005001b0200c986 */ /* 0x0001e2000c101908 */
[-C--:B------:R-:W-:Y:S01]  /*4330*/  ISETP.GE.AND P4, PT, R43, R4.reuse, PT ;  /* 0x000000042b00720c */ /* 0x080fe20003f86270 */
[----:B-1----:R-:W-:Y:S02]  /*4340*/  VIADD R31, R12, 0x280 ;  /* 0x000002800c1f7836 */ /* 0x002fe40000000000 */
[----:B------:R0:W-:Y:S01]  /*4350*/  @!P3 STG.E desc[UR8][R2.64+0x580], R29 ;  /* 0x0005801d0200b986 */ /* 0x0001e2000c101908 */
[----:B------:R-:W-:-:S03]  /*4360*/  ISETP.GE.AND P3, PT, R41, R4, PT ;  /* 0x000000042900720c */ /* 0x000fc60003f66270 */
[----:B------:R0:W-:Y:S01]  /*4370*/  @!P2 STG.E desc[UR8][R2.64+0x600], R19 ;  /* 0x000600130200a986 */ /* 0x0001e2000c101908 */
[----:B------:R-:W-:-:S03]  /*4380*/  ISETP.GE.AND P2, PT, R33, R4, PT ;  /* 0x000000042100720c */ /* 0x000fc60003f46270 */
[----:B------:R0:W-:Y:S01]  /*4390*/  @!P1 STG.E desc[UR8][R2.64+0x680], R21 ;  /* 0x0006801502009986 */ /* 0x0001e2000c101908 */
[----:B------:R-:W-:-:S03]  /*43a0*/  ISETP.GE.AND P1, PT, R31, R4, PT ;  /* 0x000000041f00720c */ /* 0x000fc60003f26270 */
[----:B------:R0:W-:Y:S01]  /*43b0*/  @!P6 STG.E desc[UR8][R2.64+0x700], R17 ;  /* 0x000700110200e986 */ /* 0x0001e2000c101908 */
[----:B------:R-:W-:-:S03]  /*43c0*/  ISETP.GE.AND P6, PT, R40, R4, PT ;  /* 0x000000042800720c */ /* 0x000fc60003fc6270 */
[----:B------:R0:W-:Y:S04]  /*43d0*/  @!P5 STG.E desc[UR8][R2.64+0x780], R15 ;  /* 0x0007800f0200d986 */ /* 0x0001e8000c101908 */
[----:B------:R0:W-:Y:S04]  /*43e0*/  @!P0 STG.E desc[UR8][R2.64+0x800], R13 ;  /* 0x0008000d02008986 */ /* 0x0001e8000c101908 */
[----:B------:R0:W-:Y:S04]  /*43f0*/  @!P4 STG.E desc[UR8][R2.64+0x880], R11 ;  /* 0x0008800b0200c986 */ /* 0x0001e8000c101908 */
[----:B------:R0:W-:Y:S04]  /*4400*/  @!P3 STG.E desc[UR8][R2.64+0x900], R9 ;  /* 0x000900090200b986 */ /* 0x0001e8000c101908 */
[----:B------:R0:W-:Y:S04]  /*4410*/  @!P2 STG.E desc[UR8][R2.64+0x980], R7 ;  /* 0x000980070200a986 */ /* 0x0001e8000c101908 */
[----:B------:R0:W-:Y:S01]  /*4420*/  @!P1 STG.E desc[UR8][R2.64+0xa00], R5 ;  /* 0x000a000502009986 */ /* 0x0001e2000c101908 */
[----:B------:R-:W-:Y:S05]  /*4430*/  @P6 EXIT ;  /* 0x000000000000694d */ /* 0x000fea0003800000 */
[----:B------:R-:W-:Y:S01]  /*4440*/  STG.E desc[UR8][R2.64+0xa80], R23 ;  /* 0x000a801702007986 */ /* 0x000fe2000c101908 */
[----:B------:R-:W-:Y:S05]  /*4450*/  EXIT ;  /* 0x000000000000794d */ /* 0x000fea0003800000 */
.L_x_5:
[----:B------:R-:W-:Y:S01]  /*4460*/  BSSY B1, `(.L_x_32) ;  /* 0x0000006000017945 */ /* 0x000fe20003800000 */
[----:B------:R-:W-:Y:S01]  /*4470*/  PLOP3.LUT P0, PT, P0, PT, PT, 0x8, 0x80 ;  /* 0x000000000080781c */ /* 0x000fe2000070e170 */
[----:B------:R-:W-:-:S12]  /*4480*/  IMAD.MOV.U32 R19, RZ, RZ, -0x1 ;  /* 0xffffffffff137424 */ /* 0x000fd800078e00ff */
[----:B------:R-:W-:Y:S05]  /*4490*/  WARPSYNC.COLLECTIVE R19, `(.L_x_33) ;  /* 0x0000000013087348 */ /* 0x000fea0003c00000 */
[----:B------:R-:W-:Y:S01]  /*44a0*/  VOTE.ANY P0, P0 ;  /* 0x0000000000ff7806 */ /* 0x000fe20000000100 */
[----:B------:R-:W-:-:S12]  /*44b0*/  ENDCOLLECTIVE ;  /* 0x000000000000791b */ /* 0x000fd80003800000 */
.L_x_33:
[----:B------:R-:W-:Y:S05]  /*44c0*/  BSYNC B1 ;  /* 0x0000000000017941 */ /* 0x000fea0003800000 */
.L_x_32:
[----:B------:R-:W-:Y:S05]  /*44d0*/  BRA `(.L_x_34) ;  /* 0xffffffc800a87947 */ /* 0x000fea000383ffff */
.L_x_7:
[----:B------:R-:W-:Y:S01]  /*44e0*/  BSSY B1, `(.L_x_35) ;  /* 0x0000006000017945 */ /* 0x000fe20003800000 */
[----:B------:R-:W-:Y:S01]  /*44f0*/  PLOP3.LUT P0, PT, P0, PT, PT, 0x8, 0x80 ;  /* 0x000000000080781c */ /* 0x000fe2000070e170 */
[----:B------:R-:W-:-:S12]  /*4500*/  IMAD.MOV.U32 R19, RZ, RZ, -0x1 ;  /* 0xffffffffff137424 */ /* 0x000fd800078e00ff */
[----:B------:R-:W-:Y:S05]  /*4510*/  WARPSYNC.COLLECTIVE R19, `(.L_x_36) ;  /* 0x0000000013087348 */ /* 0x000fea0003c00000 */
[----:B------:R-:W-:Y:S01]  /*4520*/  VOTE.ANY P0, P0 ;  /* 0x0000000000ff7806 */ /* 0x000fe20000000100 */
[----:B------:R-:W-:-:S12]  /*4530*/  ENDCOLLECTIVE ;  /* 0x000000000000791b */ /* 0x000fd80003800000 */
.L_x_36:
[----:B------:R-:W-:Y:S05]  /*4540*/  BSYNC B1 ;  /* 0x0000000000017941 */ /* 0x000fea0003800000 */
.L_x_35:
[----:B------:R-:W-:Y:S05]  /*4550*/  BRA `(.L_x_37) ;  /* 0xffffffc800fc7947 */ /* 0x000fea000383ffff */
.L_x_9:
[----:B------:R-:W0:Y:S01]  /*4560*/  S2R R48, SR_GEMASK ;  /* 0x0000000000307919 */ /* 0x000e220000003c00 */
[----:B------:R-:W-:Y:S01]  /*4570*/  BSSY B1, `(.L_x_38) ;  /* 0x0000006000017945 */ /* 0x000fe20003800000 */
[----:B------:R-:W-:Y:S01]  /*4580*/  PLOP3.LUT P0, PT, P0, PT, PT, 0x8, 0x80 ;  /* 0x000000000080781c */ /* 0x000fe2000070e170 */
[----:B------:R-:W-:-:S12]  /*4590*/  IMAD.MOV.U32 R19, RZ, RZ, -0x1 ;  /* 0xffffffffff137424 */ /* 0x000fd800078e00ff */
[----:B0-----:R-:W-:Y:S05]  /*45a0*/  WARPSYNC.COLLECTIVE R19, `(.L_x_39) ;  /* 0x0000000013087348 */ /* 0x001fea0003c00000 */
[----:B------:R-:W-:Y:S01]  /*45b0*/  VOTE.ANY R19, PT, P0 ;  /* 0x0000000000137806 */ /* 0x000fe200000e0100 */
[----:B0-----:R-:W-:Y:S06]  /*45c0*/  ENDCOLLECTIVE ;  /* 0x000000000000791b */ /* 0x001fec0003800000 */
.L_x_39:
[----:B------:R-:W-:Y:S05]  /*45d0*/  BSYNC B1 ;  /* 0x0000000000017941 */ /* 0x000fea0003800000 */
.L_x_38:
[----:B------:R-:W-:Y:S01]  /*45e0*/  LOP3.LUT R19, R19, 0x80000000, R48, 0xec, !PT ;  /* 0x8000000013137812 */ /* 0x000fe200078eec30 */
[----:B------:R-:W-:Y:S01]  /*45f0*/  IMAD.MOV.U32 R18, RZ, RZ, R41 ;  /* 0x000000ffff127224 */ /* 0x000fe200078e0029 */
[----:B------:R-:W0:Y:S01]  /*4600*/  LDC.64 R42, c[0x0][0x390] ;  /* 0x0000e400ff2a7b82 */ /* 0x000e220000000a00 */
[----:B------:R-:W-:Y:S02]  /*4610*/  IMAD.MOV.U32 R17, RZ, RZ, 0x1 ;  /* 0x00000001ff117424 */ /* 0x000fe400078e00ff */
[----:B------:R-:W-:Y:S02]  /*4620*/  VIADD R16, R19, 0xffffffff ;  /* 0xffffffff13107836 */ /* 0x000fe40000000000 */
[C---:B------:R-:W-:Y:S02]  /*4630*/  VIADD R23, R47.reuse, 0x4 ;  /* 0x000000042f177836 */ /* 0x040fe40000000000 */
[----:B------:R-:W-:Y:S01]  /*4640*/  VIADD R26, R47, 0x8 ;  /* 0x000000082f1a7836 */ /* 0x000fe20000000000 */
[----:B------:R-:W-:Y:S01]  /*4650*/  LOP3.LUT R22, R19, R16, RZ, 0xc, !PT ;  /* 0x0000001013167212 */ /* 0x000fe200078e0cff */
[----:B------:R-:W-:-:S03]  /*4660*/  IMAD.MOV.U32 R19, RZ, RZ, -0x1 ;  /* 0xffffffffff137424 */ /* 0x000fc600078e00ff */
[----:B------:R1:W2:Y:S02]  /*4670*/  POPC R16, R22 ;  /* 0x0000001600107309 */ /* 0x0002a40000000000 */
[----:B-1----:R-:W-:Y:S01]  /*4680*/  VIADD R22, R47, 0x2 ;  /* 0x000000022f167836 */ /* 0x002fe20000000000 */
[----:B0-2---:R-:W-:-:S13]  /*4690*/  IADD3 R42, P3, PT, R42, 0x100, RZ ;  /* 0x000001002a2a7810 */ /* 0x005fda0007f7e0ff */
[----:B------:R-:W-:Y:S05]  /*46a0*/  WARPSYNC.COLLECTIVE R19, `(.L_x_40) ;  /* 0x0000000013087348 */ /* 0x000fea0003c00000 */
[----:B------:R0:W1:Y:S02]  /*46b0*/  SHFL.DOWN P2, R20, R18, R17, R16 ;  /* 0x0800001112147389 */ /* 0x0000640000040010 */
[----:B01----:R-:W-:Y:S05]  /*46c0*/  ENDCOLLECTIVE ;  /* 0x000000000000791b */ /* 0x003fea0003800000 */
.L_x_40:
[-C--:B------:R-:W-:Y:S01]  /*46d0*/  ISETP.GE.AND P0, PT, R47, R16.reuse, PT ;  /* 0x000000102f00720c */ /* 0x080fe20003f06270 */
[----:B------:R-:W-:Y:S02]  /*46e0*/  IMAD.X R43, RZ, RZ, R43, P3 ;  /* 0x000000ffff2b7224 */ /* 0x000fe400018e062b */
[----:B------:R-:W-:Y:S01]  /*46f0*/  IMAD.MOV.U32 R17, RZ, RZ, 0x2 ;  /* 0x00000002ff117424 */ /* 0x000fe200078e00ff */
[----:B------:R-:W-:Y:S02]  /*4700*/  SEL R20, R20, RZ, !P0 ;  /* 0x000000ff14147207 */ /* 0x000fe40004000000 */
[----:B------:R-:W-:-:S03]  /*4710*/  ISETP.GT.AND P0, PT, R22, R16, PT ;  /* 0x000000101600720c */ /* 0x000fc60003f04270 */
[----:B------:R-:W-:-:S04]  /*4720*/  IMAD.IADD R37, R20, 0x1, R41 ;  /* 0x0000000114257824 */ /* 0x000fc800078e0229 */
[----:B------:R-:W-:-:S07]  /*4730*/  IMAD.MOV.U32 R18, RZ, RZ, R37 ;  /* 0x000000ffff127224 */ /* 0x000fce00078e0025 */
[----:B------:R-:W-:Y:S05]  /*4740*/  WARPSYNC.COLLECTIVE R19, `(.L_x_41) ;  /* 0x0000000013087348 */ /* 0x000fea0003c00000 */
[----:B------:R0:W1:Y:S02]  /*4750*/  SHFL.DOWN P2, R20, R18, R17, R16 ;  /* 0x0800001112147389 */ /* 0x0000640000040010 */
[----:B01----:R-:W-:Y:S05]  /*4760*/  ENDCOLLECTIVE ;  /* 0x000000000000791b */ /* 0x003fea0003800000 */
.L_x_41:
[----:B------:R-:W-:Y:S01]  /*4770*/  IMAD.MOV.U32 R17, RZ, RZ, 0x4 ;  /* 0x00000004ff117424 */ /* 0x000fe200078e00ff */
[----:B------:R-:W-:Y:S02]  /*4780*/  SEL R20, R20, RZ, !P0 ;  /* 0x000000ff14147207 */ /* 0x000fe40004000000 */
[----:B------:R-:W-:-:S03]  /*4790*/  ISETP.GT.AND P0, PT, R23, R16, PT ;  /* 0x000000101700720c */ /* 0x000fc60003f04270 */
[----:B------:R-:W-:Y:S02]  /*47a0*/  IMAD.IADD R39, R37, 0x1, R20 ;  /* 0x0000000125277824 */ /* 0x000fe400078e0214 */
[----:B------:R-:W-:Y:S02]  /*47b0*/  VIADD R37, R47, 0x10 ;  /* 0x000000102f257836 */ /* 0x000fe40000000000 */
[----:B------:R-:W-:-:S07]  /*47c0*/  IMAD.MOV.U32 R18, RZ, RZ, R39 ;  /* 0x000000ffff127224 */ /* 0x000fce00078e0027 */
[----:B------:R-:W-:Y:S05]  /*47d0*/  WARPSYNC.COLLECTIVE R19, `(.L_x_42) ;  /* 0x0000000013087348 */ /* 0x000fea0003c00000 */
[----:B------:R0:W1:Y:S02]  /*47e0*/  SHFL.DOWN P2, R20, R18, R17, R16 ;  /* 0x0800001112147389 */ /* 0x0000640000040010 */
[----:B01----:R-:W-:Y:S05]  /*47f0*/  ENDCOLLECTIVE ;  /* 0x000000000000791b */ /* 0x003fea0003800000 */
.L_x_42:
        /* <DEDUP_REMOVED lines=8> */
.L_x_43:
[----:B------:R-:W-:Y:S01]  /*4880*/  IMAD.MOV.U32 R17, RZ, RZ, 0x10 ;  /* 0x00000010ff117424 */ /* 0x000fe200078e00ff */
[----:B------:R-:W-:Y:S02]  /*4890*/  SEL R20, R20, RZ, !P0 ;  /* 0x000000ff14147207 */ /* 0x000fe40004000000 */
[----:B------:R-:W-:-:S03]  /*48a0*/  ISETP.NE.AND P0, PT, R40, 0x65, PT ;  /* 0x000000652800780c */ /* 0x000fc60003f05270 */
[----:B------:R-:W-:-:S04]  /*48b0*/  IMAD.IADD R41, R51, 0x1, R20 ;  /* 0x0000000133297824 */ /* 0x000fc800078e0214 */
[----:B------:R-:W-:-:S07]  /*48c0*/  IMAD.MOV.U32 R18, RZ, RZ, R41 ;  /* 0x000000ffff127224 */ /* 0x000fce00078e0029 */
[----:B------:R-:W-:Y:S05]  /*48d0*/  WARPSYNC.COLLECTIVE R19, `(.L_x_44) ;  /* 0x0000000013087348 */ /* 0x000fea0003c00000 */
[----:B------:R0:W1:Y:S02]  /*48e0*/  SHFL.DOWN P2, R20, R18, R17, R16 ;  /* 0x0800001112147389 */ /* 0x0000640000040010 */
[----:B01----:R-:W-:Y:S05]  /*48f0*/  ENDCOLLECTIVE ;  /* 0x000000000000791b */ /* 0x003fea0003800000 */
.L_x_44:
[----:B------:R-:W-:Y:S05]  /*4900*/  WARPSYNC.COLLECTIVE R19, `(.L_x_45) ;  /* 0x0000000013087348 */ /* 0x000fea0003c00000 */
[----:B------:R-:W-:Y:S01]  /*4910*/  VOTE.ALL P0, P0 ;  /* 0x0000000000ff7806 */ /* 0x000fe20000000000 */
[----:B------:R-:W-:-:S12]  /*4920*/  ENDCOLLECTIVE ;  /* 0x000000000000791b */ /* 0x000fd80003800000 */
.L_x_45:
[----:B------:R-:W-:-:S04]  /*4930*/  ISETP.GT.AND P2, PT, R37, R16, PT ;  /* 0x000000102500720c */ /* 0x000fc80003f44270 */
[----:B------:R-:W-:-:S05]  /*4940*/  SEL R20, R20, RZ, !P2 ;  /* 0x000000ff14147207 */ /* 0x000fca0005000000 */
[----:B------:R-:W-:Y:S01]  /*4950*/  IMAD.IADD R39, R41, 0x1, R20 ;  /* 0x0000000129277824 */ /* 0x000fe200078e0214 */
[----:B------:R-:W-:Y:S06]  /*4960*/  BRA `(.L_x_46) ;  /* 0xffffffc800947947 */ /* 0x000fec000383ffff */
.L_x_11:
[----:B------:R-:W-:Y:S01]  /*4970*/  BSSY B1, `(.L_x_47) ;  /* 0x0000006000017945 */ /* 0x000fe20003800000 */
[----:B------:R-:W-:Y:S01]  /*4980*/  PLOP3.LUT P0, PT, P0, PT, PT, 0x8, 0x80 ;  /* 0x000000000080781c */ /* 0x000fe2000070e170 */
[----:B------:R-:W-:-:S12]  /*4990*/  IMAD.MOV.U32 R19, RZ, RZ, -0x1 ;  /* 0xffffffffff137424 */ /* 0x000fd800078e00ff */
[----:B------:R-:W-:Y:S05]  /*49a0*/  WARPSYNC.COLLECTIVE R19, `(.L_x_48) ;  /* 0x0000000013087348 */ /* 0x000fea0003c00000 */
[----:B------:R-:W-:Y:S01]  /*49b0*/  VOTE.ANY P0, P0 ;  /* 0x0000000000ff7806 */ /* 0x000fe20000000100 */
[----:B------:R-:W-:-:S12]  /*49c0*/  ENDCOLLECTIVE ;  /* 0x000000000000791b */ /* 0x000fd80003800000 */
.L_x_48:
[----:B------:R-:W-:Y:S05]  /*49d0*/  BSYNC B1 ;  /* 0x0000000000017941 */ /* 0x000fea0003800000 */
.L_x_47:
[----:B------:R-:W-:Y:S05]  /*49e0*/  BRA `(.L_x_49) ;  /* 0xffffffc800a47947 */ /* 0x000fea000383ffff */
.L_x_13:
[----:B------:R-:W-:Y:S01]  /*49f0*/  BSSY B1, `(.L_x_50) ;  /* 0x0000006000017945 */ /* 0x000fe20003800000 */
[----:B------:R-:W-:Y:S01]  /*4a00*/  PLOP3.LUT P0, PT, P0, PT, PT, 0x8, 0x80 ;  /* 0x000000000080781c */ /* 0x000fe2000070e170 */
[----:B------:R-:W-:-:S12]  /*4a10*/  IMAD.MOV.U32 R19, RZ, RZ, -0x1 ;  /* 0xffffffffff137424 */ /* 0x000fd800078e00ff */
[----:B------:R-:W-:Y:S05]  /*4a20*/  WARPSYNC.COLLECTIVE R19, `(.L_x_51) ;  /* 0x0000000013087348 */ /* 0x000fea0003c00000 */
[----:B------:R-:W-:Y:S01]  /*4a30*/  VOTE.ANY P0, P0 ;  /* 0x0000000000ff7806 */ /* 0x000fe20000000100 */
[----:B------:R-:W-:-:S12]  /*4a40*/  ENDCOLLECTIVE ;  /* 0x000000000000791b */ /* 0x000fd80003800000 */
.L_x_51:
[----:B------:R-:W-:Y:S05]  /*4a50*/  BSYNC B1 ;  /* 0x0000000000017941 */ /* 0x000fea0003800000 */
.L_x_50:
[----:B------:R-:W-:Y:S05]  /*4a60*/  BRA `(.L_x_52) ;  /* 0xffffffc800f87947 */ /* 0x000fea000383ffff */
.L_x_15:
[----:B------:R-:W-:Y:S01]  /*4a70*/  BSSY B1, `(.L_x_53) ;  /* 0x0000006000017945 */ /* 0x000fe20003800000 */
[----:B------:R-:W-:Y:S01]  /*4a80*/  PLOP3.LUT P0, PT, P0, PT, PT, 0x8, 0x80 ;  /* 0x000000000080781c */ /* 0x000fe2000070e170 */
[----:B------:R-:W-:-:S12]  /*4a90*/  IMAD.MOV.U32 R19, RZ, RZ, -0x1 ;  /* 0xffffffffff137424 */ /* 0x000fd800078e00ff */
[----:B------:R-:W-:Y:S05]  /*4aa0*/  WARPSYNC.COLLECTIVE R19, `(.L_x_54) ;  /* 0x0000000013087348 */ /* 0x000fea0003c00000 */
[----:B------:R-:W-:Y:S01]  /*4ab0*/  VOTE.ANY R19, PT, P0 ;  /* 0x0000000000137806 */ /* 0x000fe200000e0100 */
[----:B------:R-:W-:Y:S06]  /*4ac0*/  ENDCOLLECTIVE ;  /* 0x000000000000791b */ /* 0x000fec0003800000 */
.L_x_54:
[----:B------:R-:W-:Y:S05]  /*4ad0*/  BSYNC B1 ;  /* 0x0000000000017941 */ /* 0x000fea0003800000 */
.L_x_53:
[----:B------:R-:W-:Y:S01]  /*4ae0*/  LOP3.LUT R19, R19, 0x80000000, R48, 0xec, !PT ;  /* 0x8000000013137812 */ /* 0x000fe200078eec30 */
[----:B------:R-:W-:Y:S02]  /*4af0*/  IMAD.MOV.U32 R18, RZ, RZ, R41 ;  /* 0x000000ffff127224 */ /* 0x000fe400078e0029 */
[----:B------:R-:W-:Y:S02]  /*4b00*/  IMAD.MOV.U32 R17, RZ, RZ, 0x1 ;  /* 0x00000001ff117424 */ /* 0x000fe400078e00ff */
[----:B------:R-:W-:Y:S02]  /*4b10*/  VIADD R16, R19, 0xffffffff ;  /* 0xffffffff13107836 */ /* 0x000fe40000000000 */
[----:B------:R-:W-:-:S03]  /*4b20*/  VIADD R21, R21, 0xffffffe0 ;  /* 0xffffffe015157836 */ /* 0x000fc60000000000 */
[----:B------:R-:W-:Y:S01]  /*4b30*/  LOP3.LUT R50, R19, R16, RZ, 0xc, !PT ;  /* 0x0000001013327212 */ /* 0x000fe200078e0cff */
[----:B------:R-:W-:-:S03]  /*4b40*/  IMAD.MOV.U32 R19, RZ, RZ, -0x1 ;  /* 0xffffffffff137424 */ /* 0x000fc600078e00ff */
[----:B------:R0:W1:Y:S04]  /*4b50*/  POPC R16, R50 ;  /* 0x0000003200107309 */ /* 0x0000680000000000 */
[----:B01----:R-:W-:Y:S05]  /*4b60*/  WARPSYNC.COLLECTIVE R19, `(.L_x_55) ;  /* 0x0000000013087348 */ /* 0x003fea0003c00000 */
[----:B-1----:R1:W2:Y:S02]  /*4b70*/  SHFL.DOWN P2, R20, R18, R17, R16 ;  /* 0x0800001112147389 */ /* 0x0022a40000040010 */
[----:B012---:R-:W-:Y:S05]  /*4b80*/  ENDCOLLECTIVE ;  /* 0x000000000000791b */ /* 0x007fea0003800000 */
.L_x_55:
[----:B------:R-:W-:Y:S01]  /*4b90*/  ISETP.GE.AND P0, PT, R47, R16, PT ;  /* 0x000000102f00720c */ /* 0x000fe20003f06270 */
[----:B------:R-:W-:-:S03]  /*4ba0*/  IMAD.MOV.U32 R17, RZ, RZ, 0x2 ;  /* 0x00000002ff117424 */ /* 0x000fc600078e00ff */
[----:B------:R-:W-:Y:S02]  /*4bb0*/  SEL R20, R20, RZ, !P0 ;  /* 0x000000ff14147207 */ /* 0x000fe40004000000 */
[----:B------:R-:W-:-:S03]  /*4bc0*/  ISETP.GT.AND P0, PT, R22, R16, PT ;  /* 0x000000101600720c */ /* 0x000fc60003f04270 */
[----:B------:R-:W-:-:S04]  /*4bd0*/  IMAD.IADD R51, R20, 0x1, R41 ;  /* 0x0000000114337824 */ /* 0x000fc800078e0229 */
[----:B------:R-:W-:-:S07]  /*4be0*/  IMAD.MOV.U32 R18, RZ, RZ, R51 ;  /* 0x000000ffff127224 */ /* 0x000fce00078e0033 */
[----:B------:R-:W-:Y:S05]  /*4bf0*/  WARPSYNC.COLLECTIVE R19, `(.L_x_56) ;  /* 0x0000000013087348 */ /* 0x000fea0003c00000 */
[----:B------:R0:W1:Y:S02]  /*4c00*/  SHFL.DOWN P2, R20, R18, R17, R16 ;  /* 0x0800001112147389 */ /* 0x0000640000040010 */
[----:B01----:R-:W-:Y:S05]  /*4c10*/  ENDCOLLECTIVE ;  /* 0x000000000000791b */ /* 0x003fea0003800000 */
.L_x_56:
        /* <DEDUP_REMOVED lines=8> */
.L_x_57:
        /* <DEDUP_REMOVED lines=8> */
.L_x_58:
        /* <DEDUP_REMOVED lines=8> */
.L_x_59:
[----:B------:R-:W-:Y:S05]  /*4da0*/  WARPSYNC.COLLECTIVE R19, `(.L_x_60) ;  /* 0x0000000013087348 */ /* 0x000fea0003c00000 */
[----:B------:R-:W-:Y:S01]  /*4db0*/  VOTE.ALL P0, P0 ;  /* 0x0000000000ff7806 */ /* 0x000fe20000000000 */
[----:B------:R-:W-:-:S12]  /*4dc0*/  ENDCOLLECTIVE ;  /* 0x000000000000791b */ /* 0x000fd80003800000 */
.L_x_60:
[----:B------:R-:W-:-:S04]  /*4dd0*/  ISETP.GT.AND P2, PT, R37, R16, PT ;  /* 0x000000102500720c */ /* 0x000fc80003f44270 */
[----:B------:R-:W-:-:S04]  /*4de0*/  SEL R20, R20, RZ, !P2 ;  /* 0x000000ff14147207 */ /* 0x000fc80005000000 */
[----:B------:R-:W-:Y:S01]  /*4df0*/  IADD3 R39, PT, PT, R50, R20, R39 ;  /* 0x0000001432277210 */ /* 0x000fe20007ffe027 */
[----:B------:R-:W-:Y:S06]  /*4e00*/  BRA `(.L_x_61) ;  /* 0xffffffc800907947 */ /* 0x000fec000383ffff */
.L_x_20:
[----:B------:R-:W-:Y:S01]  /*4e10*/  BSSY B0, `(.L_x_62) ;  /* 0x0000006000007945 */ /* 0x000fe20003800000 */
[----:B------:R-:W-:Y:S01]  /*4e20*/  PLOP3.LUT P0, PT, P0, PT, PT, 0x8, 0x80 ;  /* 0x000000000080781c */ /* 0x000fe2000070e170 */
[----:B------:R-:W-:-:S12]  /*4e30*/  IMAD.MOV.U32 R19, RZ, RZ, -0x1 ;  /* 0xffffffffff137424 */ /* 0x000fd800078e00ff */
[----:B------:R-:W-:Y:S05]  /*4e40*/  WARPSYNC.COLLECTIVE R19, `(.L_x_63) ;  /* 0x0000000013087348 */ /* 0x000fea0003c00000 */
[----:B------:R-:W-:Y:S01]  /*4e50*/  VOTE.ANY P0, P0 ;  /* 0x0000000000ff7806 */ /* 0x000fe20000000100 */
[----:B------:R-:W-:-:S12]  /*4e60*/  ENDCOLLECTIVE ;  /* 0x000000000000791b */ /* 0x000fd80003800000 */
.L_x_63:
[----:B------:R-:W-:Y:S05]  /*4e70*/  BSYNC B0 ;  /* 0x0000000000007941 */ /* 0x000fea0003800000 */
.L_x_62:
[----:B------:R-:W-:Y:S05]  /*4e80*/  BRA `(.L_x_64) ;  /* 0xffffffe000a87947 */ /* 0x000fea000383ffff */
.L_x_22:
[----:B------:R-:W-:Y:S01]  /*4e90*/  BSSY B0, `(.L_x_65) ;  /* 0x0000006000007945 */ /* 0x000fe20003800000 */
[----:B------:R-:W-:Y:S01]  /*4ea0*/  PLOP3.LUT P0, PT, P0, PT, PT, 0x8, 0x80 ;  /* 0x000000000080781c */ /* 0x000fe2000070e170 */
[----:B------:R-:W-:-:S12]  /*4eb0*/  IMAD.MOV.U32 R19, RZ, RZ, -0x1 ;  /* 0xffffffffff137424 */ /* 0x000fd800078e00ff */
[----:B------:R-:W-:Y:S05]  /*4ec0*/  WARPSYNC.COLLECTIVE R19, `(.L_x_66) ;  /* 0x0000000013087348 */ /* 0x000fea0003c00000 */
[----:B------:R-:W-:Y:S01]  /*4ed0*/  VOTE.ANY P0, P0 ;  /* 0x0000000000ff7806 */ /* 0x000fe20000000100 */
[----:B------:R-:W-:-:S12]  /*4ee0*/  ENDCOLLECTIVE ;  /* 0x000000000000791b */ /* 0x000fd80003800000 */
.L_x_66:
[----:B------:R-:W-:Y:S05]  /*4ef0*/  BSYNC B0 ;  /* 0x0000000000007941 */ /* 0x000fea0003800000 */
.L_x_65:
[----:B------:R-:W-:Y:S05]  /*4f00*/  BRA `(.L_x_67) ;  /* 0xffffffe000fc7947 */ /* 0x000fea000383ffff */
.L_x_24:
[----:B------:R-:W0:Y:S01]  /*4f10*/  S2R R53, SR_GEMASK ;  /* 0x0000000000357919 */ /* 0x000e220000003c00 */
[----:B------:R-:W-:Y:S01]  /*4f20*/  BSSY B0, `(.L_x_68) ;  /* 0x0000006000007945 */ /* 0x000fe20003800000 */
[----:B------:R-:W-:Y:S01]  /*4f30*/  PLOP3.LUT P0, PT, P0, PT, PT, 0x8, 0x80 ;  /* 0x000000000080781c */ /* 0x000fe2000070e170 */
[----:B------:R-:W-:-:S12]  /*4f40*/  IMAD.MOV.U32 R19, RZ, RZ, -0x1 ;  /* 0xffffffffff137424 */ /* 0x000fd800078e00ff */
[----:B0-----:R-:W-:Y:S05]  /*4f50*/  WARPSYNC.COLLECTIVE R19, `(.L_x_69) ;  /* 0x0000000013087348 */ /* 0x001fea0003c00000 */
[----:B------:R-:W-:Y:S01]  /*4f60*/  VOTE.ANY R19, PT, P0 ;  /* 0x0000000000137806 */ /* 0x000fe200000e0100 */
[----:B0-----:R-:W-:Y:S06]  /*4f70*/  ENDCOLLECTIVE ;  /* 0x000000000000791b */ /* 0x001fec0003800000 */
.L_x_69:
[----:B------:R-:W-:Y:S05]  /*4f80*/  BSYNC B0 ;  /* 0x0000000000007941 */ /* 0x000fea0003800000 */
.L_x_68:
[----:B------:R-:W-:Y:S01]  /*4f90*/  LOP3.LUT R19, R19, 0x80000000, R53, 0xec, !PT ;  /* 0x8000000013137812 */ /* 0x000fe200078eec35 */
[----:B------:R-:W-:Y:S02]  /*4fa0*/  IMAD.MOV.U32 R18, RZ, RZ, R25 ;  /* 0x000000ffff127224 */ /* 0x000fe400078e0019 */
[----:B------:R-:W-:Y:S02]  /*4fb0*/  IMAD.MOV.U32 R17, RZ, RZ, 0x1 ;  /* 0x00000001ff117424 */ /* 0x000fe400078e00ff */
[----:B------:R-:W-:-:S05]  /*4fc0*/  VIADD R16, R19, 0xffffffff ;  /* 0xffffffff13107836 */ /* 0x000fca0000000000 */
[----:B------:R-:W-:Y:S01]  /*4fd0*/  LOP3.LUT R44, R19, R16, RZ, 0xc, !PT ;  /* 0x00000010132c7212 */ /* 0x000fe200078e0cff */
[----:B------:R-:W-:-:S05]  /*4fe0*/  IMAD.MOV.U32 R19, RZ, RZ, -0x1 ;  /* 0xffffffffff137424 */ /* 0x000fca00078e00ff */
[----:B------:R-:W0:Y:S02]  /*4ff0*/  POPC R44, R44 ;  /* 0x0000002c002c7309 */ /* 0x000e240000000000 */
[----:B0-----:R-:W-:Y:S01]  /*5000*/  IMAD.MOV.U32 R16, RZ, RZ, R44 ;  /* 0x000000ffff107224 */ /* 0x001fe200078e002c */
[----:B------:R-:W-:-:S13]  /*5010*/  ISETP.GE.AND P0, PT, R36, R44, PT ;  /* 0x0000002c2400720c */ /* 0x000fda0003f06270 */
[----:B------:R-:W-:Y:S05]  /*5020*/  WARPSYNC.COLLECTIVE R19, `(.L_x_70) ;  /* 0x0000000013087348 */ /* 0x000fea0003c00000 */
[----:B------:R0:W1:Y:S02]  /*5030*/  SHFL.DOWN P2, R20, R18, R17, R16 ;  /* 0x0800001112147389 */ /* 0x0000640000040010 */
[----:B01----:R-:W-:Y:S05]  /*5040*/  ENDCOLLECTIVE ;  /* 0x000000000000791b */ /* 0x003fea0003800000 */
.L_x_70:
[----:B------:R-:W-:Y:S01]  /*5050*/  IMAD.MOV.U32 R17, RZ, RZ, 0x2 ;  /* 0x00000002ff117424 */ /* 0x000fe200078e00ff */
[----:B------:R-:W-:-:S05]  /*5060*/  SEL R20, R20, RZ, !P0 ;  /* 0x000000ff14147207 */ /* 0x000fca0004000000 */
[----:B------:R-:W-:Y:S02]  /*5070*/  IMAD.IADD R35, R20, 0x1, R25 ;  /* 0x0000000114237824 */ /* 0x000fe400078e0219 */
[----:B------:R-:W-:Y:S02]  /*5080*/  VIADD R25, R36, 0x2 ;  /* 0x0000000224197836 */ /* 0x000fe40000000000 */
[----:B------:R-:W-:-:S03]  /*5090*/  IMAD.MOV.U32 R18, RZ, RZ, R35 ;  /* 0x000000ffff127224 */ /* 0x000fc600078e0023 */
[----:B------:R-:W-:Y:S01]  /*50a0*/  ISETP.GT.AND P0, PT, R25, R44, PT ;  /* 0x0000002c1900720c */ /* 0x000fe20003f04270 */
[----:B------:R-:W-:-:S12]  /*50b0*/  VIADD R25, R36, 0x4 ;  /* 0x0000000424197836 */ /* 0x000fd80000000000 */
[----:B------:R-:W-:Y:S05]  /*50c0*/  WARPSYNC.COLLECTIVE R19, `(.L_x_71) ;  /* 0x0000000013087348 */ /* 0x000fea0003c00000 */
[----:B------:R0:W1:Y:S02]  /*50d0*/  SHFL.DOWN P2, R20, R18, R17, R16 ;  /* 0x0800001112147389 */ /* 0x0000640000040010 */
[----:B01----:R-:W-:Y:S05]  /*50e0*/  ENDCOLLECTIVE ;  /* 0x000000000000791b */ /* 0x003fea0003800000 */
.L_x_71:
        /* <DEDUP_REMOVED lines=9> */
.L_x_72:
        /* <DEDUP_REMOVED lines=8> */
.L_x_73:
[----:B------:R-:W-:Y:S01]  /*5200*/  IMAD.MOV.U32 R17, RZ, RZ, 0x10 ;  /* 0x00000010ff117424 */ /* 0x000fe200078e00ff */
[----:B------:R-:W-:Y:S02]  /*5210*/  SEL R20, R20, RZ, !P0 ;  /* 0x000000ff14147207 */ /* 0x000fe40004000000 */
[----:B------:R-:W-:-:S03]  /*5220*/  ISETP.NE.AND P0, PT, R24, 0x65, PT ;  /* 0x000000651800780c */ /* 0x000fc60003f05270 */
[----:B------:R-:W-:Y:S02]  /*5230*/  IMAD.IADD R26, R25, 0x1, R20 ;  /* 0x00000001191a7824 */ /* 0x000fe400078e0214 */
[----:B------:R-:W-:Y:S02]  /*5240*/  VIADD R25, R36, 0x10 ;  /* 0x0000001024197836 */ /* 0x000fe40000000000 */
[----:B------:R-:W-:-:S03]  /*5250*/  IMAD.MOV.U32 R18, RZ, RZ, R26 ;  /* 0x000000ffff127224 */ /* 0x000fc600078e001a */
[----:B------:R-:W-:-:S13]  /*5260*/  ISETP.GT.AND P3, PT, R25, R44, PT ;  /* 0x0000002c1900720c */ /* 0x000fda0003f64270 */
[----:B------:R-:W-:Y:S05]  /*5270*/  WARPSYNC.COLLECTIVE R19, `(.L_x_74) ;  /* 0x0000000013087348 */ /* 0x000fea0003c00000 */
[----:B------:R0:W1:Y:S02]  /*5280*/  SHFL.DOWN P2, R20, R18, R17, R16 ;  /* 0x0800001112147389 */ /* 0x0000640000040010 */
[----:B01----:R-:W-:Y:S05]  /*5290*/  ENDCOLLECTIVE ;  /* 0x000000000000791b */ /* 0x003fea0003800000 */
.L_x_74:
[----:B------:R-:W-:Y:S05]  /*52a0*/  WARPSYNC.COLLECTIVE R19, `(.L_x_75) ;  /* 0x0000000013087348 */ /* 0x000fea0003c00000 */
[----:B------:R-:W-:Y:S01]  /*52b0*/  VOTE.ALL P0, P0 ;  /* 0x0000000000ff7806 */ /* 0x000fe20000000000 */
[----:B------:R-:W-:-:S12]  /*52c0*/  ENDCOLLECTIVE ;  /* 0x000000000000791b */ /* 0x000fd80003800000 */
.L_x_75:
[----:B------:R-:W0:Y:S01]  /*52d0*/  LDC.64 R16, c[0x0][0x390] ;  /* 0x0000e400ff107b82 */ /* 0x000e220000000a00 */
[----:B------:R-:W-:-:S05]  /*52e0*/  SEL R25, R20, RZ, !P3 ;  /* 0x000000ff14197207 */ /* 0x000fca0005800000 */
[----:B------:R-:W-:Y:S01]  /*52f0*/  IMAD.IADD R26, R26, 0x1, R25 ;  /* 0x000000011a1a7824 */ /* 0x000fe200078e0219 */
[----:B0-----:R-:W-:-:S05]  /*5300*/  IADD3 R35, P2, PT, R16, 0x100, RZ ;  /* 0x0000010010237810 */ /* 0x001fca0007f5e0ff */
[----:B------:R-:W-:Y:S01]  /*5310*/  IMAD.X R39, RZ, RZ, R17, P2 ;  /* 0x000000ffff277224 */ /* 0x000fe200010e0611 */
[----:B------:R-:W-:Y:S07]  /*5320*/  BRA `(.L_x_76) ;  /* 0xffffffe000907947 */ /* 0x000fee000383ffff */
.L_x_26:
[----:B------:R-:W-:Y:S01]  /*5330*/  BSSY B0, `(.L_x_77) ;  /* 0x0000006000007945 */ /* 0x000fe20003800000 */
[----:B------:R-:W-:Y:S01]  /*5340*/  PLOP3.LUT P0, PT, P0, PT, PT, 0x8, 0x80 ;  /* 0x000000000080781c */ /* 0x000fe2000070e170 */
[----:B------:R-:W-:-:S12]  /*5350*/  IMAD.MOV.U32 R19, RZ, RZ, -0x1 ;  /* 0xffffffffff137424 */ /* 0x000fd800078e00ff */
[----:B------:R-:W-:Y:S05]  /*5360*/  WARPSYNC.COLLECTIVE R19, `(.L_x_78) ;  /* 0x0000000013087348 */ /* 0x000fea0003c00000 */
[----:B------:R-:W-:Y:S01]  /*5370*/  VOTE.ANY P0, P0 ;  /* 0x0000000000ff7806 */ /* 0x000fe20000000100 */
[----:B------:R-:W-:-:S12]  /*5380*/  ENDCOLLECTIVE ;  /* 0x000000000000791b */ /* 0x000fd80003800000 */
.L_x_78:
[----:B------:R-:W-:Y:S05]  /*5390*/  BSYNC B0 ;  /* 0x0000000000007941 */ /* 0x000fea0003800000 */
.L_x_77:
[----:B------:R-:W-:Y:S05]  /*53a0*/  BRA `(.L_x_79) ;  /* 0xffffffe000a07947 */ /* 0x000fea000383ffff */
.L_x_28:
[----:B------:R-:W-:Y:S01]  /*53b0*/  BSSY B0, `(.L_x_80) ;  /* 0x0000006000007945 */ /* 0x000fe20003800000 */
[----:B------:R-:W-:Y:S01]  /*53c0*/  PLOP3.LUT P0, PT, P0, PT, PT, 0x8, 0x80 ;  /* 0x000000000080781c */ /* 0x000fe2000070e170 */
[----:B------:R-:W-:-:S12]  /*53d0*/  IMAD.MOV.U32 R19, RZ, RZ, -0x1 ;  /* 0xffffffffff137424 */ /* 0x000fd800078e00ff */
[----:B------:R-:W-:Y:S05]  /*53e0*/  WARPSYNC.COLLECTIVE R19, `(.L_x_81) ;  /* 0x0000000013087348 */ /* 0x000fea0003c00000 */
[----:B------:R-:W-:Y:S01]  /*53f0*/  VOTE.ANY P0, P0 ;  /* 0x0000000000ff7806 */ /* 0x000fe20000000100 */
[----:B------:R-:W-:-:S12]  /*5400*/  ENDCOLLECTIVE ;  /* 0x000000000000791b */ /* 0x000fd80003800000 */
.L_x_81:
[----:B------:R-:W-:Y:S05]  /*5410*/  BSYNC B0 ;  /* 0x0000000000007941 */ /* 0x000fea0003800000 */
.L_x_80:
[----:B------:R-:W-:Y:S05]  /*5420*/  BRA `(.L_x_82) ;  /* 0xffffffe000f47947 */ /* 0x000fea000383ffff */
.L_x_30:
[----:B------:R-:W-:Y:S01]  /*5430*/  BSSY B0, `(.L_x_83) ;  /* 0x0000006000007945 */ /* 0x000fe20003800000 */
[----:B------:R-:W-:Y:S01]  /*5440*/  PLOP3.LUT P0, PT, P0, PT, PT, 0x8, 0x80 ;  /* 0x000000000080781c */ /* 0x000fe2000070e170 */
[----:B------:R-:W-:-:S12]  /*5450*/  IMAD.MOV.U32 R19, RZ, RZ, -0x1 ;  /* 0xffffffffff137424 */ /* 0x000fd800078e00ff */
[----:B------:R-:W-:Y:S05]  /*5460*/  WARPSYNC.COLLECTIVE R19, `(.L_x_84) ;  /* 0x0000000013087348 */ /* 0x000fea0003c00000 */
[----:B------:R-:W-:Y:S01]  /*5470*/  VOTE.ANY R19, PT, P0 ;  /* 0x0000000000137806 */ /* 0x000fe200000e0100 */
[----:B------:R-:W-:Y:S06]  /*5480*/  ENDCOLLECTIVE ;  /* 0x000000000000791b */ /* 0x000fec0003800000 */
.L_x_84:
[----:B------:R-:W-:Y:S05]  /*5490*/  BSYNC B0 ;  /* 0x0000000000007941 */ /* 0x000fea0003800000 */
.L_x_83:
[----:B------:R-:W-:Y:S01]  /*54a0*/  LOP3.LUT R19, R19, 0x80000000, R53, 0xec, !PT ;  /* 0x8000000013137812 */ /* 0x000fe200078eec35 */
[----:B------:R-:W-:Y:S02]  /*54b0*/  IMAD.MOV.U32 R18, RZ, RZ, R25 ;  /* 0x000000ffff127224 */ /* 0x000fe400078e0019 */
[----:B------:R-:W-:Y:S02]  /*54c0*/  IMAD.MOV.U32 R17, RZ, RZ, 0x1 ;  /* 0x00000001ff117424 */ /* 0x000fe400078e00ff */
[----:B------:R-:W-:Y:S02]  /*54d0*/  VIADD R16, R19, 0xffffffff ;  /* 0xffffffff13107836 */ /* 0x000fe40000000000 */
[----:B------:R-:W-:-:S03]  /*54e0*/  VIADD R21, R21, 0xffffffe0 ;  /* 0xffffffe015157836 */ /* 0x000fc60000000000 */
[----:B------:R-:W-:Y:S01]  /*54f0*/  LOP3.LUT R16, R19, R16, RZ, 0xc, !PT ;  /* 0x0000001013107212 */ /* 0x000fe200078e0cff */
[----:B------:R-:W-:-:S05]  /*5500*/  IMAD.MOV.U32 R19, RZ, RZ, -0x1 ;  /* 0xffffffffff137424 */ /* 0x000fca00078e00ff */
[----:B------:R-:W0:Y:S02]  /*5510*/  POPC R16, R16 ;  /* 0x0000001000107309 */ /* 0x000e240000000000 */
[----:B0-----:R-:W-:Y:S05]  /*5520*/  WARPSYNC.COLLECTIVE R19, `(.L_x_85) ;  /* 0x0000000013087348 */ /* 0x001fea0003c00000 */
[----:B0-----:R0:W1:Y:S02]  /*5530*/  SHFL.DOWN P2, R20, R18, R17, R16 ;  /* 0x0800001112147389 */ /* 0x0010640000040010 */
[----:B01----:R-:W-:Y:S05]  /*5540*/  ENDCOLLECTIVE ;  /* 0x000000000000791b */ /* 0x003fea0003800000 */
.L_x_85:
[----:B------:R-:W-:Y:S01]  /*5550*/  ISETP.GE.AND P0, PT, R36, R16, PT ;  /* 0x000000102400720c */ /* 0x000fe20003f06270 */
[----:B------:R-:W-:-:S03]  /*5560*/  IMAD.MOV.U32 R17, RZ, RZ, 0x2 ;  /* 0x00000002ff117424 */ /* 0x000fc600078e00ff */
[----:B------:R-:W-:-:S05]  /*5570*/  SEL R20, R20, RZ, !P0 ;  /* 0x000000ff14147207 */ /* 0x000fca0004000000 */
[----:B------:R-:W-:Y:S02]  /*5580*/  IMAD.IADD R25, R20, 0x1, R25 ;  /* 0x0000000114197824 */ /* 0x000fe400078e0219 */
[----:B------:R-:W-:Y:S02]  /*5590*/  VIADD R20, R36, 0x2 ;  /* 0x0000000224147836 */ /* 0x000fe40000000000 */
[----:B------:R-:W-:-:S03]  /*55a0*/  IMAD.MOV.U32 R18, RZ, RZ, R25 ;  /* 0x000000ffff127224 */ /* 0x000fc600078e0019 */
[----:B------:R-:W-:-:S13]  /*55b0*/  ISETP.GT.AND P0, PT, R20, R16, PT ;  /* 0x000000101400720c */ /* 0x000fda0003f04270 */
[----:B------:R-:W-:Y:S05]  /*55c0*/  WARPSYNC.COLLECTIVE R19, `(.L_x_86) ;  /* 0x0000000013087348 */ /* 0x000fea0003c00000 */
[----:B------:R0:W1:Y:S02]  /*55d0*/  SHFL.DOWN P2, R20, R18, R17, R16 ;  /* 0x0800001112147389 */ /* 0x0000640000040010 */
[----:B01----:R-:W-:Y:S05]  /*55e0*/  ENDCOLLECTIVE ;  /* 0x000000000000791b */ /* 0x003fea0003800000 */
.L_x_86:
[----:B------:R-:W-:Y:S01]  /*55f0*/  IMAD.MOV.U32 R17, RZ, RZ, 0x4 ;  /* 0x00000004ff117424 */ /* 0x000fe200078e00ff */
        /* <DEDUP_REMOVED lines=8> */
.L_x_87:
        /* <DEDUP_REMOVED lines=9> */
.L_x_88:
[----:B------:R-:W-:Y:S01]  /*5710*/  IMAD.MOV.U32 R17, RZ, RZ, 0x10 ;  /* 0x00000010ff117424 */ /* 0x000fe200078e00ff */
[----:B------:R-:W-:-:S05]  /*5720*/  SEL R20, R20, RZ, !P0 ;  /* 0x000000ff14147207 */ /* 0x000fca0004000000 */
[----:B------:R-:W-:-:S04]  /*5730*/  IMAD.IADD R25, R25, 0x1, R20 ;  /* 0x0000000119197824 */ /* 0x000fc800078e0214 */
[----:B------:R-:W-:-:S07]  /*5740*/  IMAD.MOV.U32 R18, RZ, RZ, R25 ;  /* 0x000000ffff127224 */ /* 0x000fce00078e0019 */
[----:B------:R-:W-:Y:S05]  /*5750*/  WARPSYNC.COLLECTIVE R19, `(.L_x_89) ;  /* 0x0000000013087348 */ /* 0x000fea0003c00000 */
[----:B------:R0:W1:Y:S02]  /*5760*/  SHFL.DOWN P2, R20, R18, R17, R16 ;  /* 0x0800001112147389 */ /* 0x0000640000040010 */
[----:B01----:R-:W-:Y:S05]  /*5770*/  ENDCOLLECTIVE ;  /* 0x000000000000791b */ /* 0x003fea0003800000 */
.L_x_89:
[----:B------:R-:W-:-:S05]  /*5780*/  VIADD R17, R36, 0x10 ;  /* 0x0000001024117836 */ /* 0x000fca0000000000 */
[----:B------:R-:W-:-:S04]  /*5790*/  ISETP.GT.AND P0, PT, R17, R16, PT ;  /* 0x000000101100720c */ /* 0x000fc80003f04270 */
[----:B------:R-:W-:Y:S02]  /*57a0*/  SEL R20, R20, RZ, !P0 ;  /* 0x000000ff14147207 */ /* 0x000fe40004000000 */
[----:B------:R-:W-:Y:S02]  /*57b0*/  ISETP.NE.AND P0, PT, R24, 0x65, PT ;  /* 0x000000651800780c */ /* 0x000fe40003f05270 */
[----:B------:R-:W-:-:S11]  /*57c0*/  IADD3 R26, PT, PT, R25, R20, R26 ;  /* 0x00000014191a7210 */ /* 0x000fd60007ffe01a */
[----:B------:R-:W-:Y:S05]  /*57d0*/  WARPSYNC.COLLECTIVE R19, `(.L_x_90) ;  /* 0x0000000013087348 */ /* 0x000fea0003c00000 */
[----:B------:R-:W-:Y:S01]  /*57e0*/  VOTE.ALL P0, P0 ;  /* 0x0000000000ff7806 */ /* 0x000fe20000000000 */
[----:B------:R-:W-:-:S12]  /*57f0*/  ENDCOLLECTIVE ;  /* 0x000000000000791b */ /* 0x000fd80003800000 */
.L_x_90:
[----:B------:R-:W-:Y:S05]  /*5800*/  BRA `(.L_x_91) ;  /* 0xffffffe0008c7947 */ /* 0x000fea000383ffff */
.L_x_92:
[----:B------:R-:W-:-:S00]  /*5810*/  BRA `(.L_x_92) ;  /* 0xfffffffc00fc7947 */ /* 0x000fc0000383ffff */
[----:B------:R-:W-:-:S00]  /*5820*/  NOP ;  /* 0x0000000000007918 */ /* 0x000fc00000000000 */
        /* <DEDUP_REMOVED lines=13> */
.L_x_237:


//--------------------- .text._ZN3cub18CUB_300001_SM_10006detail4scan16DeviceScanKernelINS2_10policy_hubIiiijN4cuda3std3__44plusIvEEE10Policy1000EPiSC_NS0_13ScanTileStateIiLb1EEES9_NS1_10InputValueIiSC_EEjiLb0EiEEvT0_T1_T2_iT3_T4_T5_ --------------------------
	.section	.text._ZN3cub18CUB_300001_SM_10006detail4scan16DeviceScanKernelINS2_10policy_hubIiiijN4cuda3std3__44plusIvEEE10Policy1000EPiSC_NS0_13ScanTileStateIiLb1EEES9_NS1_10InputValueIiSC_EEjiLb0EiEEvT0_T1_T2_iT3_T4_T5_,"ax",@progbits
	.align	128
        .global         _ZN3cub18CUB_300001_SM_10006detail4scan16DeviceScanKernelINS2_10policy_hubIiiijN4cuda3std3__44plusIvEEE10Policy1000EPiSC_NS0_13ScanTileStateIiLb1EEES9_NS1_10InputValueIiSC_EEjiLb0EiEEvT0_T1_T2_iT3_T4_T5_
        .type           _ZN3cub18CUB_300001_SM_10006detail4scan16DeviceScanKernelINS2_10policy_hubIiiijN4cuda3std3__44plusIvEEE10Policy1000EPiSC_NS0_13ScanTileStateIiLb1EEES9_NS1_10InputValueIiSC_EEjiLb0EiEEvT0_T1_T2_iT3_T4_T5_,@function
        .size           _ZN3cub18CUB_300001_SM_10006detail4scan16DeviceScanKernelINS2_10policy_hubIiiijN4cuda3std3__44plusIvEEE10Policy1000EPiSC_NS0_13ScanTileStateIiLb1EEES9_NS1_10InputValueIiSC_EEjiLb0EiEEvT0_T1_T2_iT3_T4_T5_,(.L_x_238 - _ZN3cub18CUB_300001_SM_10006detail4scan16DeviceScanKernelINS2_10policy_hubIiiijN4cuda3std3__44plusIvEEE10Policy1000EPiSC_NS0_13ScanTileStateIiLb1EEES9_NS1_10InputValueIiSC_EEjiLb0EiEEvT0_T1_T2_iT3_T4_T5_)
        .other          _ZN3cub18CUB_300001_SM_10006detail4scan16DeviceScanKernelINS2_10policy_hubIiiijN4cuda3std3__44plusIvEEE10Policy1000EPiSC_NS0_13ScanTileStateIiLb1EEES9_NS1_10InputValueIiSC_EEjiLb0EiEEvT0_T1_T2_iT3_T4_T5_,@"STO_CUDA_ENTRY STV_DEFAULT"
_ZN3cub18CUB_300001_SM_10006detail4scan16DeviceScanKernelINS2_10policy_hubIiiijN4cuda3std3__44plusIvEEE10Policy1000EPiSC_NS0_13ScanTileStateIiLb1EEES9_NS1_10InputValueIiSC_EEjiLb0EiEEvT0_T1_T2_iT3_T4_T5_:
.text._ZN3cub18CUB_300001_SM_10006detail4scan16DeviceScanKernelINS2_10policy_hubIiiijN4cuda3std3__44plusIvEEE10Policy1000EPiSC_NS0_13ScanTileStateIiLb1EEES9_NS1_10InputValueIiSC_EEjiLb0EiEEvT0_T1_T2_iT3_T4_T5_:
        /* <DEDUP_REMOVED lines=166> */
.L_x_95:
        /* <DEDUP_REMOVED lines=82> */
.L_x_127:
[----:B------:R-:W-:Y:S05]  /*0f80*/  @!P0 BRA `(.L_x_99) ;  /* 0x0000000000748947 */ /* 0x000fea0003800000 */
[----:B------:R-:W-:-:S07]  /*0f90*/  IMAD.MOV.U32 R20, RZ, RZ, 0x3b8 ;  /* 0x000003b8ff147424 */ /* 0x000fce00078e00ff */
.L_x_101:
        /* <DEDUP_REMOVED lines=27> */
.L_x_130:
[----:B------:R-:W-:Y:S05]  /*1150*/  @P0 BRA `(.L_x_101) ;  /* 0xfffffffc00900947 */ /* 0x000fea000383ffff */
.L_x_99:
        /* <DEDUP_REMOVED lines=38> */
.L_x_139:
[----:B------:R-:W-:Y:S05]  /*13c0*/  @!P0 BRA `(.L_x_103) ;  /* 0x0000000400248947 */ /* 0x000fea0003800000 */
[----:B------:R-:W-:-:S07]  /*13d0*/  IMAD.MOV.U32 R44, RZ, RZ, 0x3b8 ;  /* 0x000003b8ff2c7424 */ /* 0x000fce00078e00ff */
.L_x_109:
        /* <DEDUP_REMOVED lines=10> */
.L_x_142:
[----:B------:R-:W-:Y:S05]  /*1480*/  @!P0 BRA `(.L_x_105) ;  /* 0x0000000000748947 */ /* 0x000fea0003800000 */
[----:B------:R-:W-:-:S07]  /*1490*/  IMAD.MOV.U32 R20, RZ, RZ, R44 ;  /* 0x000000ffff147224 */ /* 0x000fce00078e002c */
.L_x_107:
        /* <DEDUP_REMOVED lines=27> */
.L_x_145:
[----:B------:R-:W-:Y:S05]  /*1650*/  @P0 BRA `(.L_x_107) ;  /* 0xfffffffc00900947 */ /* 0x000fea000383ffff */
.L_x_105:
        /* <DEDUP_REMOVED lines=31> */
.L_x_154:
[----:B------:R-:W-:Y:S05]  /*1850*/  @P0 BRA `(.L_x_109) ;  /* 0xfffffff800e00947 */ /* 0x000fea000383ffff */
.L_x_103:
        /* <DEDUP_REMOVED lines=15> */
.L_x_97:
        /* <DEDUP_REMOVED lines=9> */
.L_x_96:
[----:B------:R-:W-:Y:S05]  /*19e0*/  BSYNC.RECONVERGENT B0 ;  /* 0x0000000000007941 */ /* 0x000fea0003800200 */
.L_x_94:
        /* <DEDUP_REMOVED lines=82> */
.L_x_93:
        /* <DEDUP_REMOVED lines=207> */
.L_x_110:
        /* <DEDUP_REMOVED lines=83> */
.L_x_157:
[----:B------:R-:W-:Y:S05]  /*3130*/  @!P0 BRA `(.L_x_114) ;  /* 0x0000000000748947 */ /* 0x000fea0003800000 */
[----:B------:R-:W-:-:S07]  /*3140*/  IMAD.MOV.U32 R20, RZ, RZ, 0x3b8 ;  /* 0x000003b8ff147424 */ /* 0x000fce00078e00ff */
.L_x_116:
        /* <DEDUP_REMOVED lines=27> */
.L_x_160:
[----:B------:R-:W-:Y:S05]  /*3300*/  @P0 BRA `(.L_x_116) ;  /* 0xfffffffc00900947 */ /* 0x000fea000383ffff */
.L_x_114:
        /* <DEDUP_REMOVED lines=38> */
.L_x_169:
[----:B------:R-:W-:Y:S05]  /*3570*/  @!P0 BRA `(.L_x_118) ;  /* 0x0000000400348947 */ /* 0x000fea0003800000 */
[----:B------:R-:W-:-:S07]  /*3580*/  IMAD.MOV.U32 R44, RZ, RZ, 0x3b8 ;  /* 0x000003b8ff2c7424 */ /* 0x000fce00078e00ff */
.L_x_124:
        /* <DEDUP_REMOVED lines=10> */
.L_x_172:
[----:B------:R-:W-:Y:S05]  /*3630*/  @!P0 BRA `(.L_x_120) ;  /* 0x0000000000748947 */ /* 0x000fea0003800000 */
[----:B------:R-:W-:-:S07]  /*3640*/  IMAD.MOV.U32 R20, RZ, RZ, R44 ;  /* 0x000000ffff147224 */ /* 0x000fce00078e002c */
.L_x_122:
        /* <DEDUP_REMOVED lines=27> */
.L_x_175:
[----:B------:R-:W-:Y:S05]  /*3800*/  @P0 BRA `(.L_x_122) ;  /* 0xfffffffc00900947 */ /* 0x000fea000383ffff */
.L_x_120:
        /* <DEDUP_REMOVED lines=35> */
.L_x_184:
[----:B------:R-:W-:Y:S05]  /*3a40*/  @P0 BRA `(.L_x_124) ;  /* 0xfffffff800d00947 */ /* 0x000fea000383ffff */
.L_x_118:
        /* <DEDUP_REMOVED lines=15> */
.L_x_112:
        /* <DEDUP_REMOVED lines=10> */
.L_x_111:
        /* <DEDUP_REMOVED lines=136> */
.L_x_98:
[----:B------:R-:W-:Y:S01]  /*4460*/  BSSY B1, `(.L_x_125) ;  /* 0x0000006000017945 */ /* 0x000fe20003800000 */
[----:B------:R-:W-:Y:S01]  /*4470*/  PLOP3.LUT P0, PT, P0, PT, PT, 0x8, 0x80 ;  /* 0x000000000080781c */ /* 0x000fe2000070e170 */
[----:B------:R-:W-:-:S12]  /*4480*/  IMAD.MOV.U32 R19, RZ, RZ, -0x1 ;  /* 0xffffffffff137424 */ /* 0x000fd800078e00ff */
[----:B------:R-:W-:Y:S05]  /*4490*/  WARPSYNC.COLLECTIVE R19, `(.L_x_126) ;  /* 0x0000000013087348 */ /* 0x000fea0003c00000 */
[----:B------:R-:W-:Y:S01]  /*44a0*/  VOTE.ANY P0, P0 ;  /* 0x0000000000ff7806 */ /* 0x000fe20000000100 */
[----:B------:R-:W-:-:S12]  /*44b0*/  ENDCOLLECTIVE ;  /* 0x000000000000791b */ /* 0x000fd80003800000 */
.L_x_126:
[----:B------:R-:W-:Y:S05]  /*44c0*/  BSYNC B1 ;  /* 0x0000000000017941 */ /* 0x000fea0003800000 */
.L_x_125:
[----:B------:R-:W-:Y:S05]  /*44d0*/  BRA `(.L_x_127) ;  /* 0xffffffc800a87947 */ /* 0x000fea000383ffff */
.L_x_100:
[----:B------:R-:W-:Y:S01]  /*44e0*/  BSSY B1, `(.L_x_128) ;  /* 0x0000006000017945 */ /* 0x000fe20003800000 */
[----:B------:R-:W-:Y:S01]  /*44f0*/  PLOP3.LUT P0, PT, P0, PT, PT, 0x8, 0x80 ;  /* 0x000000000080781c */ /* 0x000fe2000070e170 */
[----:B------:R-:W-:-:S12]  /*4500*/  IMAD.MOV.U32 R19, RZ, RZ, -0x1 ;  /* 0xffffffffff137424 */ /* 0x000fd800078e00ff */
[----:B------:R-:W-:Y:S05]  /*4510*/  WARPSYNC.COLLECTIVE R19, `(.L_x_129) ;  /* 0x0000000013087348 */ /* 0x000fea0003c00000 */
[----:B------:R-:W-:Y:S01]  /*4520*/  VOTE.ANY P0, P0 ;  /* 0x0000000000ff7806 */ /* 0x000fe20000000100 */
[----:B------:R-:W-:-:S12]  /*4530*/  ENDCOLLECTIVE ;  /* 0x000000000000791b */ /* 0x000fd80003800000 */
.L_x_129:
[----:B------:R-:W-:Y:S05]  /*4540*/  BSYNC B1 ;  /* 0x0000000000017941 */ /* 0x000fea0003800000 */
.L_x_128:
[----:B------:R-:W-:Y:S05]  /*4550*/  BRA `(.L_x_130) ;  /* 0xffffffc800fc7947 */ /* 0x000fea000383ffff */
.L_x_102:
[----:B------:R-:W0:Y:S01]  /*4560*/  S2R R48, SR_GEMASK ;  /* 0x0000000000307919 */ /* 0x000e220000003c00 */
[----:B------:R-:W-:Y:S01]  /*4570*/  BSSY B1, `(.L_x_131) ;  /* 0x0000006000017945 */ /* 0x000fe20003800000 */
[----:B------:R-:W-:Y:S01]  /*4580*/  PLOP3.LUT P0, PT, P0, PT, PT, 0x8, 0x80 ;  /* 0x000000000080781c */ /* 0x000fe2000070e170 */
[----:B------:R-:W-:-:S12]  /*4590*/  IMAD.MOV.U32 R19, RZ, RZ, -0x1 ;  /* 0xffffffffff137424 */ /* 0x000fd800078e00ff */
[----:B0-----:R-:W-:Y:S05]  /*45a0*/  WARPSYNC.COLLECTIVE R19, `(.L_x_132) ;  /* 0x0000000013087348 */ /* 0x001fea0003c00000 */
[----:B------:R-:W-:Y:S01]  /*45b0*/  VOTE.ANY R19, PT, P0 ;  /* 0x0000000000137806 */ /* 0x000fe200000e0100 */
[----:B0-----:R-:W-:Y:S06]  /*45c0*/  ENDCOLLECTIVE ;  /* 0x000000000000791b */ /* 0x001fec0003800000 */
.L_x_132:
[----:B------:R-:W-:Y:S05]  /*45d0*/  BSYNC B1 ;  /* 0x0000000000017941 */ /* 0x000fea0003800000 */
.L_x_131:
        /* <DEDUP_REMOVED lines=15> */
.L_x_133:
        /* <DEDUP_REMOVED lines=10> */
.L_x_134:
        /* <DEDUP_REMOVED lines=9> */
.L_x_135:
        /* <DEDUP_REMOVED lines=8> */
.L_x_136:
        /* <DEDUP_REMOVED lines=8> */
.L_x_137:
[----:B------:R-:W-:Y:S05]  /*4900*/  WARPSYNC.COLLECTIVE R19, `(.L_x_138) ;  /* 0x0000000013087348 */ /* 0x000fea0003c00000 */
[----:B------:R-:W-:Y:S01]  /*4910*/  VOTE.ALL P0, P0 ;  /* 0x0000000000ff7806 */ /* 0x000fe20000000000 */
[----:B------:R-:W-:-:S12]  /*4920*/  ENDCOLLECTIVE ;  /* 0x000000000000791b */ /* 0x000fd80003800000 */
.L_x_138:
[----:B------:R-:W-:-:S04]  /*4930*/  ISETP.GT.AND P2, PT, R37, R16, PT ;  /* 0x000000102500720c */ /* 0x000fc80003f44270 */
[----:B------:R-:W-:-:S05]  /*4940*/  SEL R20, R20, RZ, !P2 ;  /* 0x000000ff14147207 */ /* 0x000fca0005000000 */
[----:B------:R-:W-:Y:S01]  /*4950*/  IMAD.IADD R39, R41, 0x1, R20 ;  /* 0x0000000129277824 */ /* 0x000fe200078e0214 */
[----:B------:R-:W-:Y:S06]  /*4960*/  BRA `(.L_x_139) ;  /* 0xffffffc800947947 */ /* 0x000fec000383ffff */
.L_x_104:
[----:B------:R-:W-:Y:S01]  /*4970*/  BSSY B1, `(.L_x_140) ;  /* 0x0000006000017945 */ /* 0x000fe20003800000 */
[----:B------:R-:W-:Y:S01]  /*4980*/  PLOP3.LUT P0, PT, P0, PT, PT, 0x8, 0x80 ;  /* 0x000000000080781c */ /* 0x000fe2000070e170 */
[----:B------:R-:W-:-:S12]  /*4990*/  IMAD.MOV.U32 R19, RZ, RZ, -0x1 ;  /* 0xffffffffff137424 */ /* 0x000fd800078e00ff */
[----:B------:R-:W-:Y:S05]  /*49a0*/  WARPSYNC.COLLECTIVE R19, `(.L_x_141) ;  /* 0x0000000013087348 */ /* 0x000fea0003c00000 */
[----:B------:R-:W-:Y:S01]  /*49b0*/  VOTE.ANY P0, P0 ;  /* 0x0000000000ff7806 */ /* 0x000fe20000000100 */
[----:B------:R-:W-:-:S12]  /*49c0*/  ENDCOLLECTIVE ;  /* 0x000000000000791b */ /* 0x000fd80003800000 */
.L_x_141:
[----:B------:R-:W-:Y:S05]  /*49d0*/  BSYNC B1 ;  /* 0x0000000000017941 */ /* 0x000fea0003800000 */
.L_x_140:
[----:B------:R-:W-:Y:S05]  /*49e0*/  BRA `(.L_x_142) ;  /* 0xffffffc800a47947 */ /* 0x000fea000383ffff */
.L_x_106:
[----:B------:R-:W-:Y:S01]  /*49f0*/  BSSY B1, `(.L_x_143) ;  /* 0x0000006000017945 */ /* 0x000fe20003800000 */
[----:B------:R-:W-:Y:S01]  /*4a00*/  PLOP3.LUT P0, PT, P0, PT, PT, 0x8, 0x80 ;  /* 0x000000000080781c */ /* 0x000fe2000070e170 */
[----:B------:R-:W-:-:S12]  /*4a10*/  IMAD.MOV.U32 R19, RZ, RZ, -0x1 ;  /* 0xffffffffff137424 */ /* 0x000fd800078e00ff */
[----:B------:R-:W-:Y:S05]  /*4a20*/  WARPSYNC.COLLECTIVE R19, `(.L_x_144) ;  /* 0x0000000013087348 */ /* 0x000fea0003c00000 */
[----:B------:R-:W-:Y:S01]  /*4a30*/  VOTE.ANY P0, P0 ;  /* 0x0000000000ff7806 */ /* 0x000fe20000000100 */
[----:B------:R-:W-:-:S12]  /*4a40*/  ENDCOLLECTIVE ;  /* 0x000000000000791b */ /* 0x000fd80003800000 */
.L_x_144:
[----:B------:R-:W-:Y:S05]  /*4a50*/  BSYNC B1 ;  /* 0x0000000000017941 */ /* 0x000fea0003800000 */
.L_x_143:
[----:B------:R-:W-:Y:S05]  /*4a60*/  BRA `(.L_x_145) ;  /* 0xffffffc800f87947 */ /* 0x000fea000383ffff */
.L_x_108:
[----:B------:R-:W-:Y:S01]  /*4a70*/  BSSY B1, `(.L_x_146) ;  /* 0x0000006000017945 */ /* 0x000fe20003800000 */
[----:B------:R-:W-:Y:S01]  /*4a80*/  PLOP3.LUT P0, PT, P0, PT, PT, 0x8, 0x80 ;  /* 0x000000000080781c */ /* 0x000fe2000070e170 */
[----:B------:R-:W-:-:S12]  /*4a90*/  IMAD.MOV.U32 R19, RZ, RZ, -0x1 ;  /* 0xffffffffff137424 */ /* 0x000fd800078e00ff */
[----:B------:R-:W-:Y:S05]  /*4aa0*/  WARPSYNC.COLLECTIVE R19, `(.L_x_147) ;  /* 0x0000000013087348 */ /* 0x000fea0003c00000 */
[----:B------:R-:W-:Y:S01]  /*4ab0*/  VOTE.ANY R19, PT, P0 ;  /* 0x0000000000137806 */ /* 0x000fe200000e0100 */
[----:B------:R-:W-:Y:S06]  /*4ac0*/  ENDCOLLECTIVE ;  /* 0x000000000000791b */ /* 0x000fec0003800000 */
.L_x_147:
[----:B------:R-:W-:Y:S05]  /*4ad0*/  BSYNC B1 ;  /* 0x0000000000017941 */ /* 0x000fea0003800000 */
.L_x_146:
        /* <DEDUP_REMOVED lines=11> */
.L_x_148:
        /* <DEDUP_REMOVED lines=9> */
.L_x_149:
        /* <DEDUP_REMOVED lines=8> */
.L_x_150:
        /* <DEDUP_REMOVED lines=8> */
.L_x_151:
        /* <DEDUP_REMOVED lines=8> */
.L_x_152:
[----:B------:R-:W-:Y:S05]  /*4da0*/  WARPSYNC.COLLECTIVE R19, `(.L_x_153) ;  /* 0x0000000013087348 */ /* 0x000fea0003c00000 */
[----:B------:R-:W-:Y:S01]  /*4db0*/  VOTE.ALL P0, P0 ;  /* 0x0000000000ff7806 */ /* 0x000fe20000000000 */
[----:B------:R-:W-:-:S12]  /*4dc0*/  ENDCOLLECTIVE ;  /* 0x000000000000791b */ /* 0x000fd80003800000 */
.L_x_153:
[----:B------:R-:W-:-:S04]  /*4dd0*/  ISETP.GT.AND P2, PT, R37, R16, PT ;  /* 0x000000102500720c */ /* 0x000fc80003f44270 */
[----:B------:R-:W-:-:S04]  /*4de0*/  SEL R20, R20, RZ, !P2 ;  /* 0x000000ff14147207 */ /* 0x000fc80005000000 */
[----:B------:R-:W-:Y:S01]  /*4df0*/  IADD3 R39, PT, PT, R50, R20, R39 ;  /* 0x0000001432277210 */ /* 0x000fe20007ffe027 */
[----:B------:R-:W-:Y:S06]  /*4e00*/  BRA `(.L_x_154) ;  /* 0xffffffc800907947 */ /* 0x000fec000383ffff */
.L_x_113:
[----:B------:R-:W-:Y:S01]  /*4e10*/  BSSY B0, `(.L_x_155) ;  /* 0x0000006000007945 */ /* 0x000fe20003800000 */
[----:B------:R-:W-:Y:S01]  /*4e20*/  PLOP3.LUT P0, PT, P0, PT, PT, 0x8, 0x80 ;  /* 0x000000000080781c */ /* 0x000fe2000070e170 */
[----:B------:R-:W-:-:S12]  /*4e30*/  IMAD.MOV.U32 R19, RZ, RZ, -0x1 ;  /* 0xffffffffff137424 */ /* 0x000fd800078e00ff */
[----:B------:R-:W-:Y:S05]  /*4e40*/  WARPSYNC.COLLECTIVE R19, `(.L_x_156) ;  /* 0x0000000013087348 */ /* 0x000fea0003c00000 */
[----:B------:R-:W-:Y:S01]  /*4e50*/  VOTE.ANY P0, P0 ;  /* 0x0000000000ff7806 */ /* 0x000fe20000000100 */
[----:B------:R-:W-:-:S12]  /*4e60*/  ENDCOLLECTIVE ;  /* 0x000000000000791b */ /* 0x000fd80003800000 */
.L_x_156:
[----:B------:R-:W-:Y:S05]  /*4e70*/  BSYNC B0 ;  /* 0x0000000000007941 */ /* 0x000fea0003800000 */
.L_x_155:
[----:B------:R-:W-:Y:S05]  /*4e80*/  BRA `(.L_x_157) ;  /* 0xffffffe000a87947 */ /* 0x000fea000383ffff */
.L_x_115:
[----:B------:R-:W-:Y:S01]  /*4e90*/  BSSY B0, `(.L_x_158) ;  /* 0x0000006000007945 */ /* 0x000fe20003800000 */
[----:B------:R-:W-:Y:S01]  /*4ea0*/  PLOP3.LUT P0, PT, P0, PT, PT, 0x8, 0x80 ;  /* 0x000000000080781c */ /* 0x000fe2000070e170 */
[----:B------:R-:W-:-:S12]  /*4eb0*/  IMAD.MOV.U32 R19, RZ, RZ, -0x1 ;  /* 0xffffffffff137424 */ /* 0x000fd800078e00ff */
[----:B------:R-:W-:Y:S05]  /*4ec0*/  WARPSYNC.COLLECTIVE R19, `(.L_x_159) ;  /* 0x0000000013087348 */ /* 0x000fea0003c00000 */
[----:B------:R-:W-:Y:S01]  /*4ed0*/  VOTE.ANY P0, P0 ;  /* 0x0000000000ff7806 */ /* 0x000fe20000000100 */
[----:B------:R-:W-:-:S12]  /*4ee0*/  ENDCOLLECTIVE ;  /* 0x000000000000791b */ /* 0x000fd80003800000 */
.L_x_159:
[----:B------:R-:W-:Y:S05]  /*4ef0*/  BSYNC B0 ;  /* 0x0000000000007941 */ /* 0x000fea0003800000 */
.L_x_158:
[----:B------:R-:W-:Y:S05]  /*4f00*/  BRA `(.L_x_160) ;  /* 0xffffffe000fc7947 */ /* 0x000fea000383ffff */
.L_x_117:
[----:B------:R-:W0:Y:S01]  /*4f10*/  S2R R53, SR_GEMASK ;  /* 0x0000000000357919 */ /* 0x000e220000003c00 */
[----:B------:R-:W-:Y:S01]  /*4f20*/  BSSY B0, `(.L_x_161) ;  /* 0x0000006000007945 */ /* 0x000fe20003800000 */
[----:B------:R-:W-:Y:S01]  /*4f30*/  PLOP3.LUT P0, PT, P0, PT, PT, 0x8, 0x80 ;  /* 0x000000000080781c */ /* 0x000fe2000070e170 */
[----:B------:R-:W-:-:S12]  /*4f40*/  IMAD.MOV.U32 R19, RZ, RZ, -0x1 ;  /* 0xffffffffff137424 */ /* 0x000fd800078e00ff */
[----:B0-----:R-:W-:Y:S05]  /*4f50*/  WARPSYNC.COLLECTIVE R19, `(.L_x_162) ;  /* 0x0000000013087348 */ /* 0x001fea0003c00000 */
[----:B------:R-:W-:Y:S01]  /*4f60*/  VOTE.ANY R19, PT, P0 ;  /* 0x0000000000137806 */ /* 0x000fe200000e0100 */
[----:B0-----:R-:W-:Y:S06]  /*4f70*/  ENDCOLLECTIVE ;  /* 0x000000000000791b */ /* 0x001fec0003800000 */
.L_x_162:
[----:B------:R-:W-:Y:S05]  /*4f80*/  BSYNC B0 ;  /* 0x0000000000007941 */ /* 0x000fea0003800000 */
.L_x_161:
        /* <DEDUP_REMOVED lines=12> */
.L_x_163:
        /* <DEDUP_REMOVED lines=10> */
.L_x_164:
        /* <DEDUP_REMOVED lines=9> */
.L_x_165:
        /* <DEDUP_REMOVED lines=8> */
.L_x_166:
        /* <DEDUP_REMOVED lines=10> */
.L_x_167:
[----:B------:R-:W-:Y:S05]  /*52a0*/  WARPSYNC.COLLECTIVE R19, `(.L_x_168) ;  /* 0x0000000013087348 */ /* 0x000fea0003c00000 */
[----:B------:R-:W-:Y:S01]  /*52b0*/  VOTE.ALL P0, P0 ;  /* 0x0000000000ff7806 */ /* 0x000fe20000000000 */
[----:B------:R-:W-:-:S12]  /*52c0*/  ENDCOLLECTIVE ;  /* 0x000000000000791b */ /* 0x000fd80003800000 */
.L_x_168:
[----:B------:R-:W0:Y:S01]  /*52d0*/  LDC.64 R16, c[0x0][0x390] ;  /* 0x0000e400ff107b82 */ /* 0x000e220000000a00 */
[----:B------:R-:W-:-:S05]  /*52e0*/  SEL R25, R20, RZ, !P3 ;  /* 0x000000ff14197207 */ /* 0x000fca0005800000 */
[----:B------:R-:W-:Y:S01]  /*52f0*/  IMAD.IADD R26, R26, 0x1, R25 ;  /* 0x000000011a1a7824 */ /* 0x000fe200078e0219 */
[----:B0-----:R-:W-:-:S05]  /*5300*/  IADD3 R35, P2, PT, R16, 0x100, RZ ;  /* 0x0000010010237810 */ /* 0x001fca0007f5e0ff */
[----:B------:R-:W-:Y:S01]  /*5310*/  IMAD.X R39, RZ, RZ, R17, P2 ;  /* 0x000000ffff277224 */ /* 0x000fe200010e0611 */
[----:B------:R-:W-:Y:S07]  /*5320*/  BRA `(.L_x_169) ;  /* 0xffffffe000907947 */ /* 0x000fee000383ffff */
.L_x_119:
[----:B------:R-:W-:Y:S01]  /*5330*/  BSSY B0, `(.L_x_170) ;  /* 0x0000006000007945 */ /* 0x000fe20003800000 */
[----:B------:R-:W-:Y:S01]  /*5340*/  PLOP3.LUT P0, PT, P0, PT, PT, 0x8, 0x80 ;  /* 0x000000000080781c */ /* 0x000fe2000070e170 */
[----:B------:R-:W-:-:S12]  /*5350*/  IMAD.MOV.U32 R19, RZ, RZ, -0x1 ;  /* 0xffffffffff137424 */ /* 0x000fd800078e00ff */
[----:B------:R-:W-:Y:S05]  /*5360*/  WARPSYNC.COLLECTIVE R19, `(.L_x_171) ;  /* 0x0000000013087348 */ /* 0x000fea0003c00000 */
[----:B------:R-:W-:Y:S01]  /*5370*/  VOTE.ANY P0, P0 ;  /* 0x0000000000ff7806 */ /* 0x000fe20000000100 */
[----:B------:R-:W-:-:S12]  /*5380*/  ENDCOLLECTIVE ;  /* 0x000000000000791b */ /* 0x000fd80003800000 */
.L_x_171:
[----:B------:R-:W-:Y:S05]  /*5390*/  BSYNC B0 ;  /* 0x0000000000007941 */ /* 0x000fea0003800000 */
.L_x_170:
[----:B------:R-:W-:Y:S05]  /*53a0*/  BRA `(.L_x_172) ;  /* 0xffffffe000a07947 */ /* 0x000fea000383ffff */
.L_x_121:
[----:B------:R-:W-:Y:S01]  /*53b0*/  BSSY B0, `(.L_x_173) ;  /* 0x0000006000007945 */ /* 0x000fe20003800000 */
[----:B------:R-:W-:Y:S01]  /*53c0*/  PLOP3.LUT P0, PT, P0, PT, PT, 0x8, 0x80 ;  /* 0x000000000080781c */ /* 0x000fe2000070e170 */
[----:B------:R-:W-:-:S12]  /*53d0*/  IMAD.MOV.U32 R19, RZ, RZ, -0x1 ;  /* 0xffffffffff137424 */ /* 0x000fd800078e00ff */
[----:B------:R-:W-:Y:S05]  /*53e0*/  WARPSYNC.COLLECTIVE R19, `(.L_x_174) ;  /* 0x0000000013087348 */ /* 0x000fea0003c00000 */
[----:B------:R-:W-:Y:S01]  /*53f0*/  VOTE.ANY P0, P0 ;  /* 0x0000000000ff7806 */ /* 0x000fe20000000100 */
[----:B------:R-:W-:-:S12]  /*5400*/  ENDCOLLECTIVE ;  /* 0x000000000000791b */ /* 0x000fd80003800000 */
.L_x_174:
[----:B------:R-:W-:Y:S05]  /*5410*/  BSYNC B0 ;  /* 0x0000000000007941 */ /* 0x000fea0003800000 */
.L_x_173:
[----:B------:R-:W-:Y:S05]  /*5420*/  BRA `(.L_x_175) ;  /* 0xffffffe000f47947 */ /* 0x000fea000383ffff */
.L_x_123:
[----:B------:R-:W-:Y:S01]  /*5430*/  BSSY B0, `(.L_x_176) ;  /* 0x0000006000007945 */ /* 0x000fe20003800000 */
[----:B------:R-:W-:Y:S01]  /*5440*/  PLOP3.LUT P0, PT, P0, PT, PT, 0x8, 0x80 ;  /* 0x000000000080781c */ /* 0x000fe2000070e170 */
[----:B------:R-:W-:-:S12]  /*5450*/  IMAD.MOV.U32 R19, RZ, RZ, -0x1 ;  /* 0xffffffffff137424 */ /* 0x000fd800078e00ff */
[----:B------:R-:W-:Y:S05]  /*5460*/  WARPSYNC.COLLECTIVE R19, `(.L_x_177) ;  /* 0x0000000013087348 */ /* 0x000fea0003c00000 */
[----:B------:R-:W-:Y:S01]  /*5470*/  VOTE.ANY R19, PT, P0 ;  /* 0x0000000000137806 */ /* 0x000fe200000e0100 */
[----:B------:R-:W-:Y:S06]  /*5480*/  ENDCOLLECTIVE ;  /* 0x000000000000791b */ /* 0x000fec0003800000 */
.L_x_177:
[----:B------:R-:W-:Y:S05]  /*5490*/  BSYNC B0 ;  /* 0x0000000000007941 */ /* 0x000fea0003800000 */
.L_x_176:
        /* <DEDUP_REMOVED lines=11> */
.L_x_178:
        /* <DEDUP_REMOVED lines=10> */
.L_x_179:
        /* <DEDUP_REMOVED lines=9> */
.L_x_180:
        /* <DEDUP_REMOVED lines=9> */
.L_x_181:
[----:B------:R-:W-:Y:S01]  /*5710*/  IMAD.MOV.U32 R17, RZ, RZ, 0x10 ;  /* 0x00000010ff117424 */ /* 0x000fe200078e00ff */
[----:B------:R-:W-:-:S05]  /*5720*/  SEL R20, R20, RZ, !P0 ;  /* 0x000000ff14147207 */ /* 0x000fca0004000000 */
[----:B------:R-:W-:-:S04]  /*5730*/  IMAD.IADD R25, R25, 0x1, R20 ;  /* 0x0000000119197824 */ /* 0x000fc800078e0214 */
[----:B------:R-:W-:-:S07]  /*5740*/  IMAD.MOV.U32 R18, RZ, RZ, R25 ;  /* 0x000000ffff127224 */ /* 0x000fce00078e0019 */
[----:B------:R-:W-:Y:S05]  /*5750*/  WARPSYNC.COLLECTIVE R19, `(.L_x_182) ;  /* 0x0000000013087348 */ /* 0x000fea0003c00000 */
[----:B------:R0:W1:Y:S02]  /*5760*/  SHFL.DOWN P2, R20, R18, R17, R16 ;  /* 0x0800001112147389 */ /* 0x0000640000040010 */
[----:B01----:R-:W-:Y:S05]  /*5770*/  ENDCOLLECTIVE ;  /* 0x000000000000791b */ /* 0x003fea0003800000 */
.L_x_182:
        /* <DEDUP_REMOVED lines=8> */
.L_x_183:
[----:B------:R-:W-:Y:S05]  /*5800*/  BRA `(.L_x_184) ;  /* 0xffffffe0008c7947 */ /* 0x000fea000383ffff */
.L_x_185:
        /* <DEDUP_REMOVED lines=15> */
.L_x_238:


//--------------------- .text._ZN3cub18CUB_300001_SM_10006detail4scan20DeviceScanInitKernelINS0_13ScanTileStateIiLb1EEEEEvT_i --------------------------
	.section	.text._ZN3cub18CUB_300001_SM_10006detail4scan20DeviceScanInitKernelINS0_13ScanTileStateIiLb1EEEEEvT_i,"ax",@progbits
	.align	128
        .global         _ZN3cub18CUB_300001_SM_10006detail4scan20DeviceScanInitKernelINS0_13ScanTileStateIiLb1EEEEEvT_i
        .type           _ZN3cub18CUB_300001_SM_10006detail4scan20DeviceScanInitKernelINS0_13ScanTileStateIiLb1EEEEEvT_i,@function
        .size           _ZN3cub18CUB_300001_SM_10006detail4scan20DeviceScanInitKernelINS0_13ScanTileStateIiLb1EEEEEvT_i,(.L_x_239 - _ZN3cub18CUB_300001_SM_10006detail4scan20DeviceScanInitKernelINS0_13ScanTileStateIiLb1EEEEEvT_i)
        .other          _ZN3cub18CUB_300001_SM_10006detail4scan20DeviceScanInitKernelINS0_13ScanTileStateIiLb1EEEEEvT_i,@"STO_CUDA_ENTRY STV_DEFAULT"
_ZN3cub18CUB_300001_SM_10006detail4scan20DeviceScanInitKernelINS0_13ScanTileStateIiLb1EEEEEvT_i:
.text._ZN3cub18CUB_300001_SM_10006detail4scan20DeviceScanInitKernelINS0_13ScanTileStateIiLb1EEEEEvT_i:
[----:B------:R-:W-:Y:S01]  /*0000*/  LDC R1, c[0x0][0x37c] ;  /* 0x0000df00ff017b82 */ /* 0x000fe20000000800 */
[----:B------:R-:W0:Y:S07]  /*0010*/  S2R R0, SR_TID.X ;  /* 0x0000000000007919 */ /* 0x000e2e0000002100 */
[----:B------:R-:W1:Y:S01]  /*0020*/  S2UR UR6, SR_CTAID.X ;  /* 0x00000000000679c3 */ /* 0x000e620000002500 */
[----:B------:R-:W2:Y:S07]  /*0030*/  LDCU UR4, c[0x0][0x388] ;  /* 0x00007100ff0477ac */ /* 0x000eae0008000800 */
[----:B------:R-:W1:Y:S01]  /*0040*/  LDC R5, c[0x0][0x360] ;  /* 0x0000d800ff057b82 */ /* 0x000e620000000800 */
[----:B0-----:R-:W-:Y:S01]  /*0050*/  ISETP.GT.U32.AND P0, PT, R0, 0x1f, PT ;  /* 0x0000001f0000780c */ /* 0x001fe20003f04070 */
[----:B-1----:R-:W-:-:S03]  /*0060*/  IMAD R5, R5, UR6, R0 ;  /* 0x0000000605057c24 */ /* 0x002fc6000f8e0200 */
[----:B------:R-:W-:Y:S02]  /*0070*/  ISETP.NE.OR P0, PT, RZ, UR6, P0 ;  /* 0x00000006ff007c0c */ /* 0x000fe40008705670 */
[----:B--2---:R-:W-:Y:S01]  /*0080*/  ISETP.GE.AND P1, PT, R5, UR4, PT ;  /* 0x0000000405007c0c */ /* 0x004fe2000bf26270 */
[----:B------:R-:W0:-:S12]  /*0090*/  LDCU.64 UR4, c[0x0][0x358] ;  /* 0x00006b00ff0477ac */ /* 0x000e180008000a00 */
[----:B------:R-:W1:Y:S01]  /*00a0*/  @!P1 LDC.64 R2, c[0x0][0x380] ;  /* 0x0000e000ff029b82 */ /* 0x000e620000000a00 */
[----:B------:R-:W-:Y:S01]  /*00b0*/  @!P1 MOV R4, 0x63 ;  /* 0x0000006300049802 */ /* 0x000fe20000000f00 */
[----:B-1----:R-:W-:-:S04]  /*00c0*/  @!P1 IMAD.WIDE R2, R5, 0x8, R2 ;  /* 0x0000000805029825 */ /* 0x002fc800078e0202 */
[----:B------:R-:W-:-:S05]  /*00d0*/  HFMA2 R5, -RZ, RZ, 0, 0 ;  /* 0x00000000ff057431 */ /* 0x000fca00000001ff */
[----:B0-----:R0:W-:Y:S01]  /*00e0*/  @!P1 STG.E.64 desc[UR4][R2.64+0x100], R4 ;  /* 0x0001000402009986 */ /* 0x0011e2000c101b04 */
[----:B------:R-:W-:Y:S05]  /*00f0*/  @P0 EXIT ;  /* 0x000000000000094d */ /* 0x000fea0003800000 */
[----:B0-----:R-:W0:Y:S02]  /*0100*/  LDC.64 R2, c[0x0][0x380] ;  /* 0x0000e000ff027b82 */ /* 0x001e240000000a00 */
[----:B0-----:R-:W-:-:S05]  /*0110*/  IMAD.WIDE.U32 R2, R0, 0x8, R2 ;  /* 0x0000000800027825 */ /* 0x001fca00078e0002 */
[----:B------:R-:W-:Y:S01]  /*0120*/  STG.E.64 desc[UR4][R2.64], RZ ;  /* 0x000000ff02007986 */ /* 0x000fe2000c101b04 */
[----:B------:R-:W-:Y:S05]  /*0130*/  EXIT ;  /* 0x000000000000794d */ /* 0x000fea0003800000 */
.L_x_186:
        /* <DEDUP_REMOVED lines=12> */
.L_x_239:


//--------------------- .text._ZN3cub18CUB_300001_SM_10006detail11EmptyKernelIvEEvv --------------------------
	.section	.text._ZN3cub18CUB_300001_SM_10006detail11EmptyKernelIvEEvv,"ax",@progbits
	.align	128
        .global         _ZN3cub18CUB_300001_SM_10006detail11EmptyKernelIvEEvv
        .type           _ZN3cub18CUB_300001_SM_10006detail11EmptyKernelIvEEvv,@function
        .size           _ZN3cub18CUB_300001_SM_10006detail11EmptyKernelIvEEvv,(.L_x_240 - _ZN3cub18CUB_300001_SM_10006detail11EmptyKernelIvEEvv)
        .other          _ZN3cub18CUB_300001_SM_10006detail11EmptyKernelIvEEvv,@"STO_CUDA_ENTRY STV_DEFAULT"
_ZN3cub18CUB_300001_SM_10006detail11EmptyKernelIvEEvv:
.text._ZN3cub18CUB_300001_SM_10006detail11EmptyKernelIvEEvv:
[----:B------:R-:W-:Y:S01]  /*0000*/  LDC R1, c[0x0][0x37c] ;  /* 0x0000df00ff017b82 */ /* 0x000fe20000000800 */
[----:B------:R-:W-:Y:S05]  /*0010*/  EXIT ;  /* 0x000000000000794d */ /* 0x000fea0003800000 */
.L_x_187:
        /* <DEDUP_REMOVED lines=14> */
.L_x_240:


//--------------------- .text._Z37single_kernel_decoupled_lookback_scanIiEvPKT_PS0_PV17block_status_word --------------------------
	.section	.text._Z37single_kernel_decoupled_lookback_scanIiEvPKT_PS0_PV17block_status_word,"ax",@progbits
	.align	128
        .global         _Z37single_kernel_decoupled_lookback_scanIiEvPKT_PS0_PV17block_status_word
        .type           _Z37single_kernel_decoupled_lookback_scanIiEvPKT_PS0_PV17block_status_word,@function
        .size           _Z37single_kernel_decoupled_lookback_scanIiEvPKT_PS0_PV17block_status_word,(.L_x_241 - _Z37single_kernel_decoupled_lookback_scanIiEvPKT_PS0_PV17block_status_word)
        .other          _Z37single_kernel_decoupled_lookback_scanIiEvPKT_PS0_PV17block_status_word,@"STO_CUDA_ENTRY STV_DEFAULT"
_Z37single_kernel_decoupled_lookback_scanIiEvPKT_PS0_PV17block_status_word:
.text._Z37single_kernel_decoupled_lookback_scanIiEvPKT_PS0_PV17block_status_word:
[----:B------:R-:W-:Y:S01]  /*0000*/  LDC R1, c[0x0][0x37c] ;  /* 0x0000df00ff017b82 */ /* 0x000fe20000000800 */
[----:B------:R-:W0:Y:S01]  /*0010*/  S2R R26, SR_CTAID.X ;  /* 0x00000000001a7919 */ /* 0x000e220000002500 */
[----:B------:R-:W1:Y:S01]  /*0020*/  LDCU.64 UR4, c[0x0][0x380] ;  /* 0x00007000ff0477ac */ /* 0x000e620008000a00 */
[----:B------:R-:W2:Y:S01]  /*0030*/  S2R R21, SR_TID.X ;  /* 0x0000000000157919 */ /* 0x000ea20000002100 */
[----:B------:R-:W3:Y:S01]  /*0040*/  LDCU.64 UR6, c[0x0][0x358] ;  /* 0x00006b00ff0677ac */ /* 0x000ee20008000a00 */
[----:B0-----:R-:W-:-:S05]  /*0050*/  IMAD R0, R26, 0x600, RZ ;  /* 0x000006001a007824 */ /* 0x001fca00078e02ff */
[----:B--2---:R-:W-:-:S04]  /*0060*/  IADD3 R3, P0, PT, R0, R21, RZ ;  /* 0x0000001500037210 */ /* 0x004fc80007f1e0ff */
[----:B------:R-:W-:Y:S01]  /*0070*/  LEA.HI.X.SX32 R0, R0, RZ, 0x1, P0 ;  /* 0x000000ff00007211 */ /* 0x000fe200000f0eff */
[----:B------:R-:W-:-:S03]  /*0080*/  IMAD.SHL.U32 R20, R3, 0x4, RZ ;  /* 0x0000000403147824 */ /* 0x000fc600078e00ff */
[----:B------:R-:W-:Y:S02]  /*0090*/  SHF.L.U64.HI R3, R3, 0x2, R0 ;  /* 0x0000000203037819 */ /* 0x000fe40000010200 */
[----:B-1----:R-:W-:-:S04]  /*00a0*/  IADD3 R4, P0, PT, R20, UR4, RZ ;  /* 0x0000000414047c10 */ /* 0x002fc8000ff1e0ff */
[----:B------:R-:W-:-:S05]  /*00b0*/  IADD3.X R5, PT, PT, R3, UR5, RZ, P0, !PT ;  /* 0x0000000503057c10 */ /* 0x000fca00087fe4ff */
[----:B---3--:R-:W2:Y:S04]  /*00c0*/  LDG.E R7, desc[UR6][R4.64] ;  /* 0x0000000604077981 */ /* 0x008ea8000c1e1900 */
[----:B------:R-:W3:Y:S04]  /*00d0*/  LDG.E R9, desc[UR6][R4.64+0x200] ;  /* 0x0002000604097981 */ /* 0x000ee8000c1e1900 */
[----:B------:R-:W4:Y:S04]  /*00e0*/  LDG.E R11, desc[UR6][R4.64+0x400] ;  /* 0x00040006040b7981 */ /* 0x000f28000c1e1900 */
[----:B------:R-:W5:Y:S04]  /*00f0*/  LDG.E R13, desc[UR6][R4.64+0x600] ;  /* 0x00060006040d7981 */ /* 0x000f68000c1e1900 */
[----:B------:R-:W5:Y:S04]  /*0100*/  LDG.E R15, desc[UR6][R4.64+0x800] ;  /* 0x00080006040f7981 */ /* 0x000f68000c1e1900 */
[----:B------:R-:W5:Y:S04]  /*0110*/  LDG.E R23, desc[UR6][R4.64+0xa00] ;  /* 0x000a000604177981 */ /* 0x000f68000c1e1900 */
[----:B------:R-:W5:Y:S04]  /*0120*/  LDG.E R25, desc[UR6][R4.64+0xc00] ;  /* 0x000c000604197981 */ /* 0x000f68000c1e1900 */
[----:B------:R-:W5:Y:S04]  /*0130*/  LDG.E R27, desc[UR6][R4.64+0xe00] ;  /* 0x000e0006041b7981 */ /* 0x000f68000c1e1900 */
[----:B------:R-:W5:Y:S04]  /*0140*/  LDG.E R29, desc[UR6][R4.64+0x1000] ;  /* 0x00100006041d7981 */ /* 0x000f68000c1e1900 */
[----:B------:R-:W5:Y:S04]  /*0150*/  LDG.E R12, desc[UR6][R4.64+0x1200] ;  /* 0x00120006040c7981 */ /* 0x000f68000c1e1900 */
[----:B------:R-:W5:Y:S04]  /*0160*/  LDG.E R14, desc[UR6][R4.64+0x1400] ;  /* 0x00140006040e7981 */ /* 0x000f68000c1e1900 */
[----:B------:R-:W5:Y:S01]  /*0170*/  LDG.E R24, desc[UR6][R4.64+0x1600] ;  /* 0x0016000604187981 */ /* 0x000f62000c1e1900 */
[----:B------:R-:W-:-:S02]  /*0180*/  MOV R22, 0x400 ;  /* 0x0000040000167802 */ /* 0x000fc40000000f00 */
[----:B------:R-:W-:Y:S01]  /*0190*/  ISETP.GT.U32.AND P1, PT, R21, 0x1f, PT ;  /* 0x0000001f1500780c */ /* 0x000fe20003f24070 */
[----:B------:R-:W0:Y:S02]  /*01a0*/  S2R R17, SR_CgaCtaId ;  /* 0x0000000000117919 */ /* 0x000e240000008800 */
[----:B0-----:R-:W-:-:S05]  /*01b0*/  LEA R22, R17, R22, 0x18 ;  /* 0x0000001611167211 */ /* 0x001fca00078ec0ff */
[----:B------:R-:W-:-:S04]  /*01c0*/  IMAD R2, R21, 0x4, R22 ;  /* 0x0000000415027824 */ /* 0x000fc800078e0216 */
[C---:B------:R-:W-:Y:S01]  /*01d0*/  IMAD R0, R21.reuse, 0x2c, R2 ;  /* 0x0000002c15007824 */ /* 0x040fe200078e0202 */
[----:B--2---:R-:W-:Y:S04]  /*01e0*/  STS [R2], R7 ;  /* 0x0000000702007388 */ /* 0x004fe80000000800 */
[----:B---3--:R-:W-:Y:S04]  /*01f0*/  STS [R2+0x200], R9 ;  /* 0x0002000902007388 */ /* 0x008fe80000000800 */
[----:B----4-:R-:W-:Y:S04]  /*0200*/  STS [R2+0x400], R11 ;  /* 0x0004000b02007388 */ /* 0x010fe80000000800 */
[----:B-----5:R-:W-:Y:S04]  /*0210*/  STS [R2+0x600], R13 ;  /* 0x0006000d02007388 */ /* 0x020fe80000000800 */
[----:B------:R0:W-:Y:S04]  /*0220*/  STS [R2+0x800], R15 ;  /* 0x0008000f02007388 */ /* 0x0001e80000000800 */
[----:B------:R-:W-:Y:S04]  /*0230*/  STS [R2+0xa00], R23 ;  /* 0x000a001702007388 */ /* 0x000fe80000000800 */
[----:B------:R-:W-:Y:S01]  /*0240*/  STS [R2+0xc00], R25 ;  /* 0x000c001902007388 */ /* 0x000fe20000000800 */
[----:B0-----:R-:W-:-:S03]  /*0250*/  LEA.HI R15, R21, R21, RZ, 0x1e ;  /* 0x00000015150f7211 */ /* 0x001fc600078ff0ff */
[----:B------:R-:W-:Y:S04]  /*0260*/  STS [R2+0xe00], R27 ;  /* 0x000e001b02007388 */ /* 0x000fe80000000800 */
[----:B------:R-:W-:Y:S04]  /*0270*/  STS [R2+0x1000], R29 ;  /* 0x0010001d02007388 */ /* 0x000fe80000000800 */
[----:B------:R0:W-:Y:S04]  /*0280*/  STS [R2+0x1200], R12 ;  /* 0x0012000c02007388 */ /* 0x0001e80000000800 */
[----:B------:R-:W-:Y:S04]  /*0290*/  STS [R2+0x1400], R14 ;  /* 0x0014000e02007388 */ /* 0x000fe80000000800 */
[----:B------:R-:W-:Y:S01]  /*02a0*/  STS [R2+0x1600], R24 ;  /* 0x0016001802007388 */ /* 0x000fe20000000800 */
[----:B0-----:R-:W-:Y:S01]  /*02b0*/  IMAD R12, R15, 0x4, R22 ;  /* 0x000000040f0c7824 */ /* 0x001fe200078e0216 */
[----:B------:R-:W-:Y:S06]  /*02c0*/  BAR.SYNC.DEFER_BLOCKING 0x0 ;  /* 0x0000000000007b1d */ /* 0x000fec0000010000 */
[----:B------:R-:W0:Y:S04]  /*02d0*/  LDS.128 R16, [R0] ;  /* 0x0000000000107984 */ /* 0x000e280000000c00 */
[----:B------:R-:W1:Y:S04]  /*02e0*/  LDS.128 R4, [R0+0x10] ;  /* 0x0000100000047984 */ /* 0x000e680000000c00 */
[----:B------:R-:W2:Y:S01]  /*02f0*/  LDS.128 R8, [R0+0x20] ;  /* 0x0000200000087984 */ /* 0x000ea20000000c00 */
[----:B0-----:R-:W-:-:S04]  /*0300*/  IADD3 R13, PT, PT, R18, R17, R16 ;  /* 0x00000011120d7210 */ /* 0x001fc80007ffe010 */
[----:B-1----:R-:W-:-:S04]  /*0310*/  IADD3 R13, PT, PT, R4, R19, R13 ;  /* 0x00000013040d7210 */ /* 0x002fc80007ffe00d */
[----:B------:R-:W-:-:S04]  /*0320*/  IADD3 R13, PT, PT, R6, R5, R13 ;  /* 0x00000005060d7210 */ /* 0x000fc80007ffe00d */
[----:B--2---:R-:W-:-:S04]  /*0330*/  IADD3 R13, PT, PT, R8, R7, R13 ;  /* 0x00000007080d7210 */ /* 0x004fc80007ffe00d */
[----:B------:R-:W-:-:S04]  /*0340*/  IADD3 R14, PT, PT, R10, R9, R13 ;  /* 0x000000090a0e7210 */ /* 0x000fc80007ffe00d */
[----:B------:R-:W-:Y:S01]  /*0350*/  IADD3 R11, PT, PT, R11, R14, RZ ;  /* 0x0000000e0b0b7210 */ /* 0x000fe20007ffe0ff */
[----:B------:R-:W-:Y:S06]  /*0360*/  BAR.SYNC.DEFER_BLOCKING 0x0 ;  /* 0x0000000000007b1d */ /* 0x000fec0000010000 */
[----:B------:R0:W-:Y:S02]  /*0370*/  STS [R12+0x10], R11 ;  /* 0x0000100b0c007388 */ /* 0x0001e40000000800 */
[----:B------:R-:W-:Y:S06]  /*0380*/  BAR.SYNC.DEFER_BLOCKING 0x0 ;  /* 0x0000000000007b1d */ /* 0x000fec0000010000 */
[----:B------:R-:W-:Y:S05]  /*0390*/  @P1 BRA `(.L_x_188) ;  /* 0x00000000007c1947 */ /* 0x000fea0003800000 */
[----:B------:R-:W-:Y:S01]  /*03a0*/  IMAD R27, R21, 0x14, R22 ;  /* 0x00000014151b7824 */ /* 0x000fe200078e0216 */
[----:B------:R-:W-:-:S04]  /*03b0*/  UMOV UR4, 0xffffffff ;  /* 0xffffffff00047882 */ /* 0x000fc80000000000 */
[----:B------:R-:W-:Y:S04]  /*03c0*/  LDS R28, [R27+0x10] ;  /* 0x000010001b1c7984 */ /* 0x000fe80000000800 */
[----:B------:R-:W-:Y:S04]  /*03d0*/  LDS R25, [R27+0x14] ;  /* 0x000014001b197984 */ /* 0x000fe80000000800 */
[----:B0-----:R-:W0:Y:S04]  /*03e0*/  LDS R11, [R27+0x1c] ;  /* 0x00001c001b0b7984 */ /* 0x001e280000000800 */
[----:B------:R-:W1:Y:S01]  /*03f0*/  LDS R24, [R27+0x18] ;  /* 0x000018001b187984 */ /* 0x000e620000000800 */
[----:B0-----:R-:W-:-:S05]  /*0400*/  IADD3 R11, PT, PT, R25, R28, R11 ;  /* 0x0000001c190b7210 */ /* 0x001fca0007ffe00b */
[----:B-1----:R-:W-:Y:S01]  /*0410*/  IMAD.IADD R23, R24, 0x1, R11 ;  /* 0x0000000118177824 */ /* 0x002fe200078e020b */
[----:B------:R-:W-:Y:S06]  /*0420*/  BRA.DIV UR4, `(.L_x_189) ;  /* 0x0000000a04047947 */ /* 0x000fec000b800000 */
[----:B------:R-:W0:Y:S02]  /*0430*/  SHFL.UP P0, R11, R23, 0x1, RZ ;  /* 0x04200000170b7989 */ /* 0x000e2400000000ff */
[----:B0-----:R-:W-:-:S05]  /*0440*/  @P0 IMAD.IADD R11, R23, 0x1, R11 ;  /* 0x00000001170b0824 */ /* 0x001fca00078e020b */
[----:B------:R-:W0:Y:S02]  /*0450*/  SHFL.UP P0, R29, R11, 0x2, RZ ;  /* 0x044000000b1d7989 */ /* 0x000e2400000000ff */
[----:B0-----:R-:W-:-:S05]  /*0460*/  @P0 IMAD.IADD R29, R11, 0x1, R29 ;  /* 0x000000010b1d0824 */ /* 0x001fca00078e021d */
[----:B------:R-:W0:Y:S02]  /*0470*/  SHFL.UP P0, R11, R29, 0x4, RZ ;  /* 0x048000001d0b7989 */ /* 0x000e2400000000ff */
[----:B0-----:R-:W-:-:S05]  /*0480*/  @P0 IADD3 R11, PT, PT, R29, R11, RZ ;  /* 0x0000000b1d0b0210 */ /* 0x001fca0007ffe0ff */
[----:B------:R-:W0:Y:S02]  /*0490*/  SHFL.UP P0, R29, R11, 0x8, RZ ;  /* 0x050000000b1d7989 */ /* 0x000e2400000000ff */
[----:B0-----:R-:W-:-:S05]  /*04a0*/  @P0 IMAD.IADD R29, R11, 0x1, R29 ;  /* 0x000000010b1d0824 */ /* 0x001fca00078e021d */
[----:B------:R0:W1:Y:S02]  /*04b0*/  SHFL.UP P0, R14, R29, 0x10, RZ ;  /* 0x060000001d0e7989 */ /* 0x00006400000000ff */
.L_x_201:
[----:B-1----:R-:W-:Y:S01]  /*04c0*/  @P0 IMAD.IADD R14, R29, 0x1, R14 ;  /* 0x000000011d0e0824 */ /* 0x002fe200078e020e */
[----:B------:R-:W-:Y:S05]  /*04d0*/  WARPSYNC.ALL ;  /* 0x0000000000007948 */ /* 0x000fea0003800000 */
[----:B------:R-:W1:Y:S01]  /*04e0*/  SHFL.IDX PT, R11, R14, 0x1f, 0x1f ;  /* 0x03e01f000e0b7f89 */ /* 0x000e6200000e0000 */
[----:B------:R-:W-:Y:S01]  /*04f0*/  IMAD.IADD R23, R14, 0x1, -R23 ;  /* 0x000000010e177824 */ /* 0x000fe200078e0a17 */
[----:B------:R-:W-:-:S04]  /*0500*/  ISETP.NE.AND P0, PT, R21, RZ, PT ;  /* 0x000000ff1500720c */ /* 0x000fc80003f05270 */
[----:B------:R-:W-:Y:S01]  /*0510*/  IADD3 R28, PT, PT, R28, R23, RZ ;  /* 0x000000171c1c7210 */ /* 0x000fe20007ffe0ff */
[----:B------:R2:W-:Y:S04]  /*0520*/  STS [R27+0x10], R23 ;  /* 0x000010171b007388 */ /* 0x0005e80000000800 */
[----:B------:R-:W-:Y:S01]  /*0530*/  IMAD.IADD R25, R25, 0x1, R28 ;  /* 0x0000000119197824 */ /* 0x000fe200078e021c */
[----:B------:R2:W-:Y:S03]  /*0540*/  STS [R27+0x14], R28 ;  /* 0x0000141c1b007388 */ /* 0x0005e60000000800 */
[----:B------:R-:W-:Y:S01]  /*0550*/  IMAD.IADD R24, R24, 0x1, R25 ;  /* 0x0000000118187824 */ /* 0x000fe200078e0219 */
[----:B------:R2:W-:Y:S04]  /*0560*/  STS [R27+0x18], R25 ;  /* 0x000018191b007388 */ /* 0x0005e80000000800 */
[----:B------:R2:W-:Y:S04]  /*0570*/  STS [R27+0x1c], R24 ;  /* 0x00001c181b007388 */ /* 0x0005e80000000800 */
[----:B-1----:R2:W-:Y:S02]  /*0580*/  @!P0 STS [R22+0x290], R11 ;  /* 0x0002900b16008388 */ /* 0x0025e40000000800 */
.L_x_188:
[----:B------:R-:W-:Y:S05]  /*0590*/  WARPSYNC.ALL ;  /* 0x0000000000007948 */ /* 0x000fea0003800000 */
[----:B------:R-:W-:Y:S01]  /*05a0*/  BAR.SYNC.DEFER_BLOCKING 0x0 ;  /* 0x0000000000007b1d */ /* 0x000fe20000010000 */
[----:B------:R-:W-:-:S05]  /*05b0*/  ISETP.NE.AND P0, PT, R26, RZ, PT ;  /* 0x000000ff1a00720c */ /* 0x000fca0003f05270 */
[----:B0-2---:R0:W1:Y:S04]  /*05c0*/  LDS R11, [R12+0x10] ;  /* 0x000010000c0b7984 */ /* 0x0050680000000800 */
[----:B------:R0:W2:Y:S01]  /*05d0*/  LDS R23, [R22+0x290] ;  /* 0x0002900016177984 */ /* 0x0000a20000000800 */
[----:B------:R-:W-:Y:S06]  /*05e0*/  BAR.SYNC.DEFER_BLOCKING 0x0 ;  /* 0x0000000000007b1d */ /* 0x000fec0000010000 */
[----:B------:R-:W-:Y:S05]  /*05f0*/  @P0 BRA `(.L_x_190) ;  /* 0x0000000000180947 */ /* 0x000fea0003800000 */
[----:B------:R-:W-:-:S13]  /*0600*/  ISETP.NE.AND P0, PT, R21, RZ, PT ;  /* 0x000000ff1500720c */ /* 0x000fda0003f05270 */
[----:B------:R-:W-:Y:S05]  /*0610*/  @P0 BRA `(.L_x_191) ;  /* 0x0000000000c00947 */ /* 0x000fea0003800000 */
[----:B0-----:R-:W2:Y:S01]  /*0620*/  LDC.64 R12, c[0x0][0x390] ;  /* 0x0000e400ff0c7b82 */ /* 0x001ea20000000a00 */
[----:B------:R-:W-:-:S05]  /*0630*/  IMAD.MOV.U32 R22, RZ, RZ, 0x2 ;  /* 0x00000002ff167424 */ /* 0x000fca00078e00ff */
[----:B--2---:R3:W-:Y:S01]  /*0640*/  STG.E.64.STRONG.SYS desc[UR6][R12.64], R22 ;  /* 0x000000160c007986 */ /* 0x0047e2000c115b06 */
[----:B------:R-:W-:Y:S05]  /*0650*/  BRA `(.L_x_191) ;  /* 0x0000000000b07947 */ /* 0x000fea0003800000 */
.L_x_190:
[----:B------:R-:W3:Y:S01]  /*0660*/  LDC.64 R14, c[0x0][0x390] ;  /* 0x0000e400ff0e7b82 */ /* 0x000ee20000000a00 */
[----:B------:R-:W-:-:S13]  /*0670*/  ISETP.NE.AND P0, PT, R21, RZ, PT ;  /* 0x000000ff1500720c */ /* 0x000fda0003f05270 */
[----:B0-----:R-:W-:Y:S01]  /*0680*/  @!P0 MOV R12, 0x1 ;  /* 0x00000001000c8802 */ /* 0x001fe20000000f00 */
[----:B--2---:R-:W-:Y:S02]  /*0690*/  @!P0 IMAD.MOV.U32 R13, RZ, RZ, R23 ;  /* 0x000000ffff0d8224 */ /* 0x004fe400078e0017 */
[----:B---3--:R-:W-:-:S05]  /*06a0*/  IMAD.WIDE.U32 R14, R26, 0x8, R14 ;  /* 0x000000081a0e7825 */ /* 0x008fca00078e000e */
[----:B------:R0:W-:Y:S01]  /*06b0*/  @!P0 STG.E.64.STRONG.SYS desc[UR6][R14.64], R12 ;  /* 0x0000000c0e008986 */ /* 0x0001e2000c115b06 */
[----:B------:R-:W-:Y:S05]  /*06c0*/  @!P0 BRA `(.L_x_192) ;  /* 0x0000000000048947 */ /* 0x000fea0003800000 */
[----:B------:R-:W-:Y:S05]  /*06d0*/  @P1 BRA `(.L_x_191) ;  /* 0x0000000000901947 */ /* 0x000fea0003800000 */
.L_x_192:
[----:B------:R-:W-:Y:S01]  /*06e0*/  IADD3 R26, PT, PT, R26, -0x20, R21 ;  /* 0xffffffe01a1a7810 */ /* 0x000fe20007ffe015 */
[----:B------:R-:W-:-:S07]  /*06f0*/  IMAD.MOV.U32 R28, RZ, RZ, RZ ;  /* 0x000000ffff1c7224 */ /* 0x000fce00078e00ff */
.L_x_195:
[----:B0-----:R-:W0:Y:S02]  /*0700*/  LDC.64 R12, c[0x0][0x390] ;  /* 0x0000e400ff0c7b82 */ /* 0x001e240000000a00 */
[----:B0-----:R-:W-:-:S05]  /*0710*/  IMAD.WIDE R12, R26, 0x8, R12 ;  /* 0x000000081a0c7825 */ /* 0x001fca00078e020c */
[----:B------:R-:W2:Y:S01]  /*0720*/  LDG.E.64.STRONG.SYS R24, desc[UR6][R12.64] ;  /* 0x000000060c187981 */ /* 0x000ea2000c1f5b00 */
[----:B------:R-:W-:Y:S05]  /*0730*/  YIELD ;  /* 0x0000000000007946 */ /* 0x000fea0003800000 */
[----:B--2---:R-:W-:-:S13]  /*0740*/  ISETP.NE.AND P0, PT, R24, RZ, PT ;  /* 0x000000ff1800720c */ /* 0x004fda0003f05270 */
[----:B------:R-:W-:Y:S05]  /*0750*/  @P0 BRA `(.L_x_193) ;  /* 0x0000000000100947 */ /* 0x000fea0003800000 */
.L_x_194:
[----:B------:R-:W2:Y:S01]  /*0760*/  LDG.E.64.STRONG.SYS R24, desc[UR6][R12.64] ;  /* 0x000000060c187981 */ /* 0x000ea2000c1f5b00 */
[----:B------:R-:W-:Y:S05]  /*0770*/  YIELD ;  /* 0x0000000000007946 */ /* 0x000fea0003800000 */
[----:B--2---:R-:W-:-:S13]  /*0780*/  ISETP.NE.AND P0, PT, R24, RZ, PT ;  /* 0x000000ff1800720c */ /* 0x004fda0003f05270 */
[----:B------:R-:W-:Y:S05]  /*0790*/  @!P0 BRA `(.L_x_194) ;  /* 0xfffffffc00f08947 */ /* 0x000fea000383ffff */
.L_x_193:
[----:B------:R-:W-:Y:S01]  /*07a0*/  ISETP.GE.AND P0, PT, R24, 0x2, PT ;  /* 0x000000021800780c */ /* 0x000fe20003f06270 */
[----:B------:R-:W-:Y:S05]  /*07b0*/  WARPSYNC.ALL ;  /* 0x0000000000007948 */ /* 0x000fea0003800000 */
[----:B------:R-:W-:-:S07]  /*07c0*/  IMAD.MOV.U32 R12, RZ, RZ, R28 ;  /* 0x000000ffff0c7224 */ /* 0x000fce00078e001c */
[----:B------:R-:W-:-:S13]  /*07d0*/  VOTE.ALL P0, !P0 ;  /* 0x0000000000ff7806 */ /* 0x000fda0004000000 */
[----:B------:R-:W-:Y:S01]  /*07e0*/  @P0 IADD3 R28, PT, PT, R25, R28, RZ ;  /* 0x0000001c191c0210 */ /* 0x000fe20007ffe0ff */
[----:B------:R-:W-:Y:S01]  /*07f0*/  @P0 VIADD R26, R26, 0xffffffe0 ;  /* 0xffffffe01a1a0836 */ /* 0x000fe20000000000 */
[----:B------:R-:W-:Y:S06]  /*0800*/  @P0 BRA `(.L_x_195) ;  /* 0xfffffffc00bc0947 */ /* 0x000fec000383ffff */
[----:B------:R-:W-:Y:S02]  /*0810*/  ISETP.GT.AND P0, PT, R24, 0x1, PT ;  /* 0x000000011800780c */ /* 0x000fe40003f04270 */
[C---:B------:R-:W-:Y:S02]  /*0820*/  LOP3.LUT R22, R21.reuse, 0x1f, RZ, 0xc0, !PT ;  /* 0x0000001f15167812 */ /* 0x040fe400078ec0ff */
[----:B------:R-:W-:-:S09]  /*0830*/  ISETP.NE.AND P1, PT, R21, RZ, PT ;  /* 0x000000ff1500720c */ /* 0x000fd20003f25270 */
[----:B------:R-:W-:-:S04]  /*0840*/  VOTE.ANY R13, PT, P0 ;  /* 0x00000000000d7806 */ /* 0x000fc800000e0100 */
[----:B------:R-:W0:Y:S02]  /*0850*/  @!P1 S2R R27, SR_CgaCtaId ;  /* 0x00000000001b9919 */ /* 0x000e240000008800 */
[----:B------:R-:W2:Y:S02]  /*0860*/  FLO.U32 R13, R13 ;  /* 0x0000000d000d7300 */ /* 0x000ea400000e0000 */
[----:B--2---:R-:W-:Y:S02]  /*0870*/  ISETP.GE.U32.AND P0, PT, R22, R13, PT ;  /* 0x0000000d1600720c */ /* 0x004fe40003f06070 */
[----:B------:R-:W-:Y:S02]  /*0880*/  @!P1 MOV R22, 0x400 ;  /* 0x0000040000169802 */ /* 0x000fe40000000f00 */
[----:B------:R-:W-:-:S05]  /*0890*/  SEL R25, R25, RZ, P0 ;  /* 0x000000ff19197207 */ /* 0x000fca0000000000 */
[----:B------:R-:W-:-:S04]  /*08a0*/  IMAD.IADD R12, R25, 0x1, R12 ;  /* 0x00000001190c7824 */ /* 0x000fc800078e020c */
[----:B------:R-:W2:Y:S01]  /*08b0*/  REDUX.SUM.S32 UR4, R12 ;  /* 0x000000000c0473c4 */ /* 0x000ea2000000c200 */
[----:B0-----:R-:W-:Y:S01]  /*08c0*/  @!P1 LEA R24, R27, R22, 0x18 ;  /* 0x000000161b189211 */ /* 0x001fe200078ec0ff */
[----:B------:R-:W-:Y:S02]  /*08d0*/  @!P1 IMAD.MOV.U32 R22, RZ, RZ, 0x2 ;  /* 0x00000002ff169424 */ /* 0x000fe400078e00ff */
[----:B--2---:R-:W-:-:S05]  /*08e0*/  IMAD.U32 R21, RZ, RZ, UR4 ;  /* 0x00000004ff157e24 */ /* 0x004fca000f8e00ff */
[----:B------:R-:W-:Y:S01]  /*08f0*/  @!P1 IADD3 R23, PT, PT, R23, R21, RZ ;  /* 0x0000001517179210 */ /* 0x000fe20007ffe0ff */
[----:B------:R2:W-:Y:S04]  /*0900*/  @!P1 STS [R24+0x1810], R21 ;  /* 0x0018101518009388 */ /* 0x0005e80000000800 */
[----:B------:R2:W-:Y:S02]  /*0910*/  @!P1 STG.E.64.STRONG.SYS desc[UR6][R14.64], R22 ;  /* 0x000000160e009986 */ /* 0x0005e4000c115b06 */
.L_x_191:
[----:B------:R-:W-:Y:S05]  /*0920*/  WARPSYNC.ALL ;  /* 0x0000000000007948 */ /* 0x000fea0003800000 */
[----:B------:R-:W4:Y:S08]  /*0930*/  S2UR UR5, SR_CgaCtaId ;  /* 0x00000000000579c3 */ /* 0x000f300000008800 */
[----:B------:R-:W-:Y:S06]  /*0940*/  BAR.SYNC.DEFER_BLOCKING 0x0 ;  /* 0x0000000000007b1d */ /* 0x000fec0000010000 */
[----:B------:R-:W-:-:S02]  /*0950*/  UMOV UR4, 0x400 ;  /* 0x0000040000047882 */ /* 0x000fc40000000000 */
[----:B----4-:R-:W-:-:S09]  /*0960*/  ULEA UR4, UR5, UR4, 0x18 ;  /* 0x0000000405047291 */ /* 0x010fd2000f8ec0ff */
[----:B0--3--:R-:W1:Y:S02]  /*0970*/  LDS R12, [UR4+0x1810] ;  /* 0x00181004ff0c7984 */ /* 0x009e640008000800 */
[----:B------:R-:W0:Y:S02]  /*0980*/  LDCU.64 UR4, c[0x0][0x388] ;  /* 0x00007100ff0477ac */ /* 0x000e240008000a00 */
[----:B0-----:R-:W-:-:S04]  /*0990*/  IADD3 R20, P0, PT, R20, UR4, RZ ;  /* 0x0000000414147c10 */ /* 0x001fc8000ff1e0ff */
[----:B--2---:R-:W-:Y:S01]  /*09a0*/  IADD3.X R21, PT, PT, R3, UR5, RZ, P0, !PT ;  /* 0x0000000503157c10 */ /* 0x004fe200087fe4ff */
[----:B-1----:R-:W-:-:S04]  /*09b0*/  IMAD.IADD R12, R11, 0x1, R12 ;  /* 0x000000010b0c7824 */ /* 0x002fc800078e020c */
[----:B------:R-:W-:-:S05]  /*09c0*/  IMAD.IADD R13, R16, 0x1, R12 ;  /* 0x00000001100d7824 */ /* 0x000fca00078e020c */
[----:B------:R-:W-:-:S05]  /*09d0*/  IADD3 R14, PT, PT, R17, R13, RZ ;  /* 0x0000000d110e7210 */ /* 0x000fca0007ffe0ff */
[----:B------:R-:W-:-:S04]  /*09e0*/  IMAD.IADD R15, R18, 0x1, R14 ;  /* 0x00000001120f7824 */ /* 0x000fc800078e020e */
[----:B------:R-:W-:Y:S01]  /*09f0*/  IMAD.IADD R16, R19, 0x1, R15 ;  /* 0x0000000113107824 */ /* 0x000fe200078e020f */
[----:B------:R-:W-:Y:S03]  /*0a00*/  STS.128 [R0], R12 ;  /* 0x0000000c00007388 */ /* 0x000fe60000000c00 */
[----:B------:R-:W-:-:S05]  /*0a10*/  IMAD.IADD R17, R4, 0x1, R16 ;  /* 0x0000000104117824 */ /* 0x000fca00078e0210 */
[----:B------:R-:W-:-:S05]  /*0a20*/  IADD3 R18, PT, PT, R5, R17, RZ ;  /* 0x0000001105127210 */ /* 0x000fca0007ffe0ff */
[----:B------:R-:W-:-:S04]  /*0a30*/  IMAD.IADD R19, R6, 0x1, R18 ;  /* 0x0000000106137824 */ /* 0x000fc800078e0212 */
[----:B------:R-:W-:Y:S01]  /*0a40*/  IMAD.IADD R4, R7, 0x1, R19 ;  /* 0x0000000107047824 */ /* 0x000fe200078e0213 */
[----:B------:R-:W-:Y:S03]  /*0a50*/  STS.128 [R0+0x10], R16 ;  /* 0x0000101000007388 */ /* 0x000fe60000000c00 */
[----:B------:R-:W-:-:S05]  /*0a60*/  IMAD.IADD R5, R8, 0x1, R4 ;  /* 0x0000000108057824 */ /* 0x000fca00078e0204 */
[----:B------:R-:W-:-:S05]  /*0a70*/  IADD3 R6, PT, PT, R9, R5, RZ ;  /* 0x0000000509067210 */ /* 0x000fca0007ffe0ff */
[----:B------:R-:W-:-:S05]  /*0a80*/  IMAD.IADD R7, R10, 0x1, R6 ;  /* 0x000000010a077824 */ /* 0x000fca00078e0206 */
[----:B------:R-:W-:Y:S01]  /*0a90*/  STS.128 [R0+0x20], R4 ;  /* 0x0000200400007388 */ /* 0x000fe20000000c00 */
[----:B------:R-:W-:Y:S06]  /*0aa0*/  BAR.SYNC.DEFER_BLOCKING 0x0 ;  /* 0x0000000000007b1d */ /* 0x000fec0000010000 */
        /* <DEDUP_REMOVED lines=23> */
[----:B------:R-:W-:Y:S01]  /*0c20*/  STG.E desc[UR6][R20.64+0x1600], R17 ;  /* 0x0016001114007986 */ /* 0x000fe2000c101906 */
[----:B------:R-:W-:Y:S05]  /*0c30*/  EXIT ;  /* 0x000000000000794d */ /* 0x000fea0003800000 */
.L_x_189:
[----:B------:R-:W-:Y:S02]  /*0c40*/  HFMA2 R14, -RZ, RZ, 0, 0 ;  /* 0x00000000ff0e7431 */ /* 0x000fe400000001ff */
[----:B------:R-:W-:Y:S02]  /*0c50*/  IMAD.MOV.U32 R11, RZ, RZ, R23 ;  /* 0x000000ffff0b7224 */ /* 0x000fe400078e0017 */
[----:B------:R-:W-:Y:S02]  /*0c60*/  IMAD.MOV.U32 R15, RZ, RZ, 0x1 ;  /* 0x00000001ff0f7424 */ /* 0x000fe400078e00ff */
[----:B------:R-:W-:-:S07]  /*0c70*/  IMAD.MOV.U32 R13, RZ, RZ, -0x1 ;  /* 0xffffffffff0d7424 */ /* 0x000fce00078e00ff */
[----:B------:R-:W-:Y:S05]  /*0c80*/  WARPSYNC.COLLECTIVE R13, `(.L_x_196) ;  /* 0x000000000d087348 */ /* 0x000fea0003c00000 */
[----:B------:R0:W1:Y:S02]  /*0c90*/  SHFL.UP P0, R14, R11, R15, R14 ;  /* 0x0400000f0b0e7389 */ /* 0x000064000000000e */
[----:B01----:R-:W-:Y:S05]  /*0ca0*/  ENDCOLLECTIVE ;  /* 0x000000000000791b */ /* 0x003fea0003800000 */
.L_x_196:
[----:B------:R-:W-:Y:S02]  /*0cb0*/  IMAD.MOV.U32 R15, RZ, RZ, 0x2 ;  /* 0x00000002ff0f7424 */ /* 0x000fe400078e00ff */
[----:B------:R-:W-:Y:S02]  /*0cc0*/  IMAD.MOV.U32 R11, RZ, RZ, R14 ;  /* 0x000000ffff0b7224 */ /* 0x000fe400078e000e */
[----:B------:R-:W-:-:S03]  /*0cd0*/  IMAD.MOV.U32 R14, RZ, RZ, RZ ;  /* 0x000000ffff0e7224 */ /* 0x000fc600078e00ff */
[----:B------:R-:W-:-:S07]  /*0ce0*/  @P0 IADD3 R11, PT, PT, R23, R11, RZ ;  /* 0x0000000b170b0210 */ /* 0x000fce0007ffe0ff */
[----:B------:R-:W-:Y:S05]  /*0cf0*/  WARPSYNC.COLLECTIVE R13, `(.L_x_197) ;  /* 0x000000000d087348 */ /* 0x000fea0003c00000 */
[----:B------:R0:W1:Y:S02]  /*0d00*/  SHFL.UP P0, R14, R11, R15, R14 ;  /* 0x0400000f0b0e7389 */ /* 0x000064000000000e */
[----:B01----:R-:W-:Y:S05]  /*0d10*/  ENDCOLLECTIVE ;  /* 0x000000000000791b */ /* 0x003fea0003800000 */
.L_x_197:
[----:B------:R-:W-:Y:S01]  /*0d20*/  HFMA2 R15, -RZ, RZ, 0, 2.384185791015625e-07 ;  /* 0x00000004ff0f7431 */ /* 0x000fe200000001ff */
[----:B------:R-:W-:Y:S01]  /*0d30*/  MOV R29, R14 ;  /* 0x0000000e001d7202 */ /* 0x000fe20000000f00 */
[----:B------:R-:W-:-:S04]  /*0d40*/  IMAD.MOV.U32 R14, RZ, RZ, RZ ;  /* 0x000000ffff0e7224 */ /* 0x000fc800078e00ff */
[----:B------:R-:W-:-:S04]  /*0d50*/  @P0 IMAD.IADD R29, R11, 0x1, R29 ;  /* 0x000000010b1d0824 */ /* 0x000fc800078e021d */
[----:B------:R-:W-:-:S07]  /*0d60*/  IMAD.MOV.U32 R11, RZ, RZ, R29 ;  /* 0x000000ffff0b7224 */ /* 0x000fce00078e001d */
[----:B------:R-:W-:Y:S05]  /*0d70*/  WARPSYNC.COLLECTIVE R13, `(.L_x_198) ;  /* 0x000000000d087348 */ /* 0x000fea0003c00000 */
[----:B------:R0:W1:Y:S02]  /*0d80*/  SHFL.UP P0, R14, R11, R15, R14 ;  /* 0x0400000f0b0e7389 */ /* 0x000064000000000e */
[----:B01----:R-:W-:Y:S05]  /*0d90*/  ENDCOLLECTIVE ;  /* 0x000000000000791b */ /* 0x003fea0003800000 */
.L_x_198:
[----:B------:R-:W-:Y:S02]  /*0da0*/  IMAD.MOV.U32 R15, RZ, RZ, 0x8 ;  /* 0x00000008ff0f7424 */ /* 0x000fe400078e00ff */
[----:B------:R-:W-:Y:S02]  /*0db0*/  IMAD.MOV.U32 R11, RZ, RZ, R14 ;  /* 0x000000ffff0b7224 */ /* 0x000fe400078e000e */
[----:B------:R-:W-:-:S03]  /*0dc0*/  IMAD.MOV.U32 R14, RZ, RZ, RZ ;  /* 0x000000ffff0e7224 */ /* 0x000fc600078e00ff */
[----:B------:R-:W-:-:S07]  /*0dd0*/  @P0 IADD3 R11, PT, PT, R29, R11, RZ ;  /* 0x0000000b1d0b0210 */ /* 0x000fce0007ffe0ff */
[----:B------:R-:W-:Y:S05]  /*0de0*/  WARPSYNC.COLLECTIVE R13, `(.L_x_199) ;  /* 0x000000000d087348 */ /* 0x000fea0003c00000 */
[----:B------:R0:W1:Y:S02]  /*0df0*/  SHFL.UP P0, R14, R11, R15, R14 ;  /* 0x0400000f0b0e7389 */ /* 0x000064000000000e */
[----:B01----:R-:W-:Y:S05]  /*0e00*/  ENDCOLLECTIVE ;  /* 0x000000000000791b */ /* 0x003fea0003800000 */
.L_x_199:
[----:B------:R-:W-:Y:S01]  /*0e10*/  HFMA2 R15, -RZ, RZ, 0, 9.5367431640625e-07 ;  /* 0x00000010ff0f7431 */ /* 0x000fe200000001ff */
[----:B------:R-:W-:Y:S01]  /*0e20*/  MOV R29, R14 ;  /* 0x0000000e001d7202 */ /* 0x000fe20000000f00 */
[----:B------:R-:W-:-:S04]  /*0e30*/  IMAD.MOV.U32 R14, RZ, RZ, RZ ;  /* 0x000000ffff0e7224 */ /* 0x000fc800078e00ff */
[----:B------:R-:W-:-:S04]  /*0e40*/  @P0 IMAD.IADD R29, R11, 0x1, R29 ;  /* 0x000000010b1d0824 */ /* 0x000fc800078e021d */
[----:B------:R-:W-:-:S07]  /*0e50*/  IMAD.MOV.U32 R11, RZ, RZ, R29 ;  /* 0x000000ffff0b7224 */ /* 0x000fce00078e001d */
[----:B------:R-:W-:Y:S05]  /*0e60*/  WARPSYNC.COLLECTIVE R13, `(.L_x_200) ;  /* 0x000000000d087348 */ /* 0x000fea0003c00000 */
[----:B------:R0:W1:Y:S02]  /*0e70*/  SHFL.UP P0, R14, R11, R15, R14 ;  /* 0x0400000f0b0e7389 */ /* 0x000064000000000e */
[----:B01----:R-:W-:Y:S05]  /*0e80*/  ENDCOLLECTIVE ;  /* 0x000000000000791b */ /* 0x003fea0003800000 */
.L_x_200:
[----:B------:R-:W-:Y:S05]  /*0e90*/  BRA `(.L_x_201) ;  /* 0xfffffff400887947 */ /* 0x000fea000383ffff */
.L_x_202:
        /* <DEDUP_REMOVED lines=14> */
.L_x_241:


//--------------------- .text._Z18single_kernel_scanIiEvPKT_PS0_PV17block_status_word --------------------------
	.section	.text._Z18single_kernel_scanIiEvPKT_PS0_PV17block_status_word,"ax",@progbits
	.align	128
        .global         _Z18single_kernel_scanIiEvPKT_PS0_PV17block_status_word
        .type           _Z18single_kernel_scanIiEvPKT_PS0_PV17block_status_word,@function
        .size           _Z18single_kernel_scanIiEvPKT_PS0_PV17block_status_word,(.L_x_242 - _Z18single_kernel_scanIiEvPKT_PS0_PV17block_status_word)
        .other          _Z18single_kernel_scanIiEvPKT_PS0_PV17block_status_word,@"STO_CUDA_ENTRY STV_DEFAULT"
_Z18single_kernel_scanIiEvPKT_PS0_PV17block_status_word:
.text._Z18single_kernel_scanIiEvPKT_PS0_PV17block_status_word:
        /* <DEDUP_REMOVED lines=24> */
[----:B------:R-:W0:Y:S01]  /*0180*/  S2UR UR5, SR_CgaCtaId ;  /* 0x00000000000579c3 */ /* 0x000e220000008800 */
[----:B------:R-:W-:Y:S01]  /*0190*/  UMOV UR4, 0x400 ;  /* 0x0000040000047882 */ /* 0x000fe20000000000 */
[----:B------:R-:W-:Y:S01]  /*01a0*/  BSSY B0, `(.L_x_203) ;  /* 0x0000038000007945 */ /* 0x000fe20003800000 */
[----:B0-----:R-:W-:-:S06]  /*01b0*/  ULEA UR4, UR5, UR4, 0x18 ;  /* 0x0000000405047291 */ /* 0x001fcc000f8ec0ff */
[----:B------:R-:W-:-:S05]  /*01c0*/  LEA R2, R17, UR4, 0x2 ;  /* 0x0000000411027c11 */ /* 0x000fca000f8e10ff */
[----:B------:R-:W-:Y:S01]  /*01d0*/  IMAD R0, R17, 0x2c, R2 ;  /* 0x0000002c11007824 */ /* 0x000fe200078e0202 */
[----:B--2---:R-:W-:Y:S04]  /*01e0*/  STS [R2], R7 ;  /* 0x0000000702007388 */ /* 0x004fe80000000800 */
[----:B---3--:R-:W-:Y:S04]  /*01f0*/  STS [R2+0x200], R9 ;  /* 0x0002000902007388 */ /* 0x008fe80000000800 */
[----:B----4-:R-:W-:Y:S04]  /*0200*/  STS [R2+0x400], R11 ;  /* 0x0004000b02007388 */ /* 0x010fe80000000800 */
[----:B-----5:R-:W-:Y:S04]  /*0210*/  STS [R2+0x600], R13 ;  /* 0x0006000d02007388 */ /* 0x020fe80000000800 */
[----:B------:R-:W-:Y:S04]  /*0220*/  STS [R2+0x800], R15 ;  /* 0x0008000f02007388 */ /* 0x000fe80000000800 */
[----:B------:R-:W-:Y:S04]  /*0230*/  STS [R2+0xa00], R19 ;  /* 0x000a001302007388 */ /* 0x000fe80000000800 */
[----:B------:R0:W-:Y:S04]  /*0240*/  STS [R2+0xc00], R21 ;  /* 0x000c001502007388 */ /* 0x0001e80000000800 */
[----:B------:R-:W-:Y:S04]  /*0250*/  STS [R2+0xe00], R23 ;  /* 0x000e001702007388 */ /* 0x000fe80000000800 */
[----:B------:R-:W-:Y:S04]  /*0260*/  STS [R2+0x1000], R25 ;  /* 0x0010001902007388 */ /* 0x000fe80000000800 */
[----:B------:R-:W-:Y:S04]  /*0270*/  STS [R2+0x1200], R27 ;  /* 0x0012001b02007388 */ /* 0x000fe80000000800 */
[----:B------:R-:W-:Y:S04]  /*0280*/  STS [R2+0x1400], R29 ;  /* 0x0014001d02007388 */ /* 0x000fe80000000800 */
[----:B------:R1:W-:Y:S01]  /*0290*/  STS [R2+0x1600], R18 ;  /* 0x0016001202007388 */ /* 0x0003e20000000800 */
[----:B------:R-:W-:Y:S06]  /*02a0*/  BAR.SYNC.DEFER_BLOCKING 0x0 ;  /* 0x0000000000007b1d */ /* 0x000fec0000010000 */
[----:B0-----:R-:W0:Y:S01]  /*02b0*/  S2R R21, SR_LANEID ;  /* 0x0000000000157919 */ /* 0x001e220000000000 */
[----:B------:R-:W2:Y:S04]  /*02c0*/  LDS.128 R4, [R0] ;  /* 0x0000000000047984 */ /* 0x000ea80000000c00 */
[----:B------:R-:W3:Y:S04]  /*02d0*/  LDS.128 R8, [R0+0x10] ;  /* 0x0000100000087984 */ /* 0x000ee80000000c00 */
[----:B------:R-:W4:Y:S01]  /*02e0*/  LDS.128 R12, [R0+0x20] ;  /* 0x00002000000c7984 */ /* 0x000f220000000c00 */
[----:B------:R-:W-:Y:S01]  /*02f0*/  BAR.SYNC.DEFER_BLOCKING 0x0 ;  /* 0x0000000000007b1d */ /* 0x000fe20000010000 */
[----:B0-----:R-:W-:-:S13]  /*0300*/  ISETP.NE.AND P0, PT, R21, RZ, PT ;  /* 0x000000ff1500720c */ /* 0x001fda0003f05270 */
[----:B-1----:R-:W-:-:S04]  /*0310*/  @!P0 SHF.R.U32.HI R18, RZ, 0x3, R17 ;  /* 0x00000003ff128819 */ /* 0x002fc80000011611 */
[----:B------:R-:W-:Y:S02]  /*0320*/  @!P0 LOP3.LUT R18, R18, 0x7c, RZ, 0xc0, !PT ;  /* 0x0000007c12128812 */ /* 0x000fe400078ec0ff */
[----:B--2---:R-:W-:-:S04]  /*0330*/  IADD3 R19, PT, PT, R6, R5, R4 ;  /* 0x0000000506137210 */ /* 0x004fc80007ffe004 */
[----:B---3--:R-:W-:-:S04]  /*0340*/  IADD3 R19, PT, PT, R8, R7, R19 ;  /* 0x0000000708137210 */ /* 0x008fc80007ffe013 */
[----:B------:R-:W-:-:S04]  /*0350*/  IADD3 R19, PT, PT, R10, R9, R19 ;  /* 0x000000090a137210 */ /* 0x000fc80007ffe013 */
[----:B----4-:R-:W-:-:S04]  /*0360*/  IADD3 R19, PT, PT, R12, R11, R19 ;  /* 0x0000000b0c137210 */ /* 0x010fc80007ffe013 */
[----:B------:R-:W-:-:S05]  /*0370*/  IADD3 R20, PT, PT, R14, R13, R19 ;  /* 0x0000000d0e147210 */ /* 0x000fca0007ffe013 */
[----:B------:R-:W-:-:S04]  /*0380*/  IMAD.IADD R20, R15, 0x1, R20 ;  /* 0x000000010f147824 */ /* 0x000fc800078e0214 */
[----:B------:R-:W0:Y:S02]  /*0390*/  REDUX.SUM.S32 UR5, R20 ;  /* 0x00000000140573c4 */ /* 0x000e24000000c200 */
[----:B0-----:R-:W-:-:S05]  /*03a0*/  MOV R23, UR5 ;  /* 0x0000000500177c02 */ /* 0x001fca0008000f00 */
[----:B------:R0:W-:Y:S01]  /*03b0*/  @!P0 STS [R18+UR4+0x4], R23 ;  /* 0x0000041712008988 */ /* 0x0001e20008000804 */
[----:B------:R-:W-:Y:S01]  /*03c0*/  BAR.SYNC.DEFER_BLOCKING 0x0 ;  /* 0x0000000000007b1d */ /* 0x000fe20000010000 */
[----:B------:R-:W-:-:S13]  /*03d0*/  ISETP.NE.AND P0, PT, R17, RZ, PT ;  /* 0x000000ff1100720c */ /* 0x000fda0003f05270 */
[----:B0-----:R-:W-:Y:S05]  /*03e0*/  @P0 BRA `(.L_x_204) ;  /* 0x00000000004c0947 */ /* 0x001fea0003800000 */
[----:B------:R-:W0:Y:S01]  /*03f0*/  LDS.64 R18, [UR4+0x8] ;  /* 0x00000804ff127984 */ /* 0x000e220008000a00 */
[----:B------:R-:W-:-:S03]  /*0400*/  ISETP.NE.AND P0, PT, R22, RZ, PT ;  /* 0x000000ff1600720c */ /* 0x000fc60003f05270 */
[----:B------:R-:W1:Y:S10]  /*0410*/  LDS R25, [UR4+0x10] ;  /* 0x00001004ff197984 */ /* 0x000e740008000800 */
[----:B------:R-:W2:Y:S01]  /*0420*/  @!P0 LDC.64 R20, c[0x0][0x390] ;  /* 0x0000e400ff148b82 */ /* 0x000ea20000000a00 */
[----:B0-----:R-:W-:-:S05]  /*0430*/  IADD3 R18, PT, PT, R19, R18, R23 ;  /* 0x0000001213127210 */ /* 0x001fca0007ffe017 */
[----:B-1----:R-:W-:Y:S02]  /*0440*/  IMAD.IADD R19, R18, 0x1, R25 ;  /* 0x0000000112137824 */ /* 0x002fe400078e0219 */
[----:B------:R-:W-:-:S05]  /*0450*/  @!P0 IMAD.MOV.U32 R18, RZ, RZ, 0x1 ;  /* 0x00000001ff128424 */ /* 0x000fca00078e00ff */
[----:B--2---:R0:W-:Y:S01]  /*0460*/  @!P0 STG.E.64.STRONG.SYS desc[UR6][R20.64], R18 ;  /* 0x0000001214008986 */ /* 0x0041e2000c115b06 */
[----:B------:R-:W-:Y:S05]  /*0470*/  @!P0 BRA `(.L_x_204) ;  /* 0x0000000000288947 */ /* 0x000fea0003800000 */
[----:B0-----:R-:W0:Y:S02]  /*0480*/  LDC.64 R20, c[0x0][0x390] ;  /* 0x0000e400ff147b82 */ /* 0x001e240000000a00 */
[----:B0-----:R-:W-:-:S07]  /*0490*/  IMAD.WIDE.U32 R22, R22, 0x8, R20 ;  /* 0x0000000816167825 */ /* 0x001fce00078e0014 */
.L_x_205:
[----:B------:R-:W2:Y:S01]  /*04a0*/  LDG.E.64.STRONG.SYS R20, desc[UR6][R22.64+-0x8] ;  /* 0xfffff80616147981 */ /* 0x000ea2000c1f5b00 */
[----:B------:R-:W-:Y:S05]  /*04b0*/  YIELD ;  /* 0x0000000000007946 */ /* 0x000fea0003800000 */
[----:B--2---:R-:W-:-:S13]  /*04c0*/  ISETP.NE.AND P0, PT, R20, RZ, PT ;  /* 0x000000ff1400720c */ /* 0x004fda0003f05270 */
[----:B------:R-:W-:Y:S05]  /*04d0*/  @!P0 BRA `(.L_x_205) ;  /* 0xfffffffc00f08947 */ /* 0x000fea000383ffff */
[----:B------:R-:W-:Y:S01]  /*04e0*/  IADD3 R19, PT, PT, R19, R21, RZ ;  /* 0x0000001513137210 */ /* 0x000fe20007ffe0ff */
[----:B------:R-:W-:Y:S02]  /*04f0*/  IMAD.MOV.U32 R18, RZ, RZ, 0x1 ;  /* 0x00000001ff127424 */ /* 0x000fe400078e00ff */
[----:B------:R-:W-:-:S03]  /*0500*/  IMAD.IADD R4, R4, 0x1, R21 ;  /* 0x0000000104047824 */ /* 0x000fc600078e0215 */
[----:B------:R1:W-:Y:S04]  /*0510*/  STG.E.64.STRONG.SYS desc[UR6][R22.64], R18 ;  /* 0x0000001216007986 */ /* 0x0003e8000c115b06 */
.L_x_204:
[----:B------:R-:W-:Y:S05]  /*0520*/  BSYNC B0 ;  /* 0x0000000000007941 */ /* 0x000fea0003800000 */
.L_x_203:
[----:B------:R-:W-:Y:S01]  /*0530*/  IADD3 R27, PT, PT, R5, R4, RZ ;  /* 0x00000004051b7210 */ /* 0x000fe20007ffe0ff */
[----:B------:R-:W-:Y:S05]  /*0540*/  WARPSYNC.ALL ;  /* 0x0000000000007948 */ /* 0x000fea0003800000 */
[----:B------:R-:W-:Y:S01]  /*0550*/  IMAD.IADD R6, R6, 0x1, R27 ;  /* 0x0000000106067824 */ /* 0x000fe200078e021b */
[----:B------:R-:W-:Y:S01]  /*0560*/  BAR.SYNC.DEFER_BLOCKING 0x0 ;  /* 0x0000000000007b1d */ /* 0x000fe20000010000 */
[----:B------:R-:W-:Y:S02]  /*0570*/  ISETP.GT.U32.AND P0, PT, R17, 0x1f, PT ;  /* 0x0000001f1100780c */ /* 0x000fe40003f04070 */
[----:B------:R-:W-:-:S05]  /*0580*/  IMAD.IADD R25, R7, 0x1, R6 ;  /* 0x0000000107197824 */ /* 0x000fca00078e0206 */
[----:B------:R-:W-:Y:S02]  /*0590*/  IADD3 R5, PT, PT, R8, R25, RZ ;  /* 0x0000001908057210 */ /* 0x000fe40007ffe0ff */
[----:B------:R-:W-:-:S03]  /*05a0*/  LEA.HI R8, R17, R17, RZ, 0x1e ;  /* 0x0000001111087211 */ /* 0x000fc600078ff0ff */
[----:B-1----:R-:W-:Y:S01]  /*05b0*/  IMAD.IADD R23, R9, 0x1, R5 ;  /* 0x0000000109177824 */ /* 0x002fe200078e0205 */
[----:B------:R-:W-:-:S03]  /*05c0*/  LEA R8, R8, UR4, 0x2 ;  /* 0x0000000408087c11 */ /* 0x000fc6000f8e10ff */
[----:B------:R-:W-:-:S05]  /*05d0*/  IMAD.IADD R7, R10, 0x1, R23 ;  /* 0x000000010a077824 */ /* 0x000fca00078e0217 */
[----:B0-----:R-:W-:-:S05]  /*05e0*/  IADD3 R21, PT, PT, R11, R7, RZ ;  /* 0x000000070b157210 */ /* 0x001fca0007ffe0ff */
[----:B------:R-:W-:-:S04]  /*05f0*/  IMAD.IADD R20, R12, 0x1, R21 ;  /* 0x000000010c147824 */ /* 0x000fc800078e0215 */
[----:B------:R-:W-:-:S05]  /*0600*/  IMAD.IADD R19, R13, 0x1, R20 ;  /* 0x000000010d137824 */ /* 0x000fca00078e0214 */
[----:B------:R-:W-:-:S05]  /*0610*/  IADD3 R18, PT, PT, R14, R19, RZ ;  /* 0x000000130e127210 */ /* 0x000fca0007ffe0ff */
[----:B------:R-:W-:-:S05]  /*0620*/  IMAD.IADD R15, R15, 0x1, R18 ;  /* 0x000000010f0f7824 */ /* 0x000fca00078e0212 */
[----:B------:R0:W-:Y:S01]  /*0630*/  STS [R8+0x10], R15 ;  /* 0x0000100f08007388 */ /* 0x0001e20000000800 */
[----:B------:R-:W-:Y:S06]  /*0640*/  BAR.SYNC.DEFER_BLOCKING 0x0 ;  /* 0x0000000000007b1d */ /* 0x000fec0000010000 */
[----:B------:R-:W-:Y:S05]  /*0650*/  @P0 BRA `(.L_x_206) ;  /* 0x0000000000700947 */ /* 0x000fea0003800000 */
[----:B------:R-:W-:Y:S01]  /*0660*/  IMAD.U32 R10, RZ, RZ, UR4 ;  /* 0x00000004ff0a7e24 */ /* 0x000fe2000f8e00ff */
[----:B------:R-:W-:-:S03]  /*0670*/  UMOV UR5, 0xffffffff ;  /* 0xffffffff00057882 */ /* 0x000fc60000000000 */
[----:B------:R-:W-:-:S05]  /*0680*/  IMAD R17, R17, 0x14, R10 ;  /* 0x0000001411117824 */ /* 0x000fca00078e020a */
[----:B------:R-:W-:Y:S04]  /*0690*/  LDS R11, [R17+0x10] ;  /* 0x00001000110b7984 */ /* 0x000fe80000000800 */
[----:B------:R-:W-:Y:S04]  /*06a0*/  LDS R10, [R17+0x14] ;  /* 0x00001400110a7984 */ /* 0x000fe80000000800 */
[----:B------:R-:W1:Y:S04]  /*06b0*/  LDS R12, [R17+0x1c] ;  /* 0x00001c00110c7984 */ /* 0x000e680000000800 */
[----:B------:R-:W2:Y:S01]  /*06c0*/  LDS R9, [R17+0x18] ;  /* 0x0000180011097984 */ /* 0x000ea20000000800 */
[----:B-1----:R-:W-:-:S04]  /*06d0*/  IADD3 R12, PT, PT, R10, R11, R12 ;  /* 0x0000000b0a0c7210 */ /* 0x002fc80007ffe00c */
[----:B--2---:R-:W-:Y:S01]  /*06e0*/  IADD3 R12, PT, PT, R9, R12, RZ ;  /* 0x0000000c090c7210 */ /* 0x004fe20007ffe0ff */
[----:B------:R-:W-:Y:S06]  /*06f0*/  BRA.DIV UR5, `(.L_x_207) ;  /* 0x0000000605047947 */ /* 0x000fec000b800000 */
[----:B------:R-:W1:Y:S02]  /*0700*/  SHFL.UP P0, R13, R12, 0x1, RZ ;  /* 0x042000000c0d7989 */ /* 0x000e6400000000ff */
[----:B-1----:R-:W-:-:S05]  /*0710*/  @P0 IMAD.IADD R13, R12, 0x1, R13 ;  /* 0x000000010c0d0824 */ /* 0x002fca00078e020d */
[----:B------:R-:W1:Y:S02]  /*0720*/  SHFL.UP P0, R14, R13, 0x2, RZ ;  /* 0x044000000d0e7989 */ /* 0x000e6400000000ff */
[----:B-1----:R-:W-:-:S05]  /*0730*/  @P0 IMAD.IADD R14, R13, 0x1, R14 ;  /* 0x000000010d0e0824 */ /* 0x002fca00078e020e */
[----:B0-----:R-:W0:Y:S02]  /*0740*/  SHFL.UP P0, R15, R14, 0x4, RZ ;  /* 0x048000000e0f7989 */ /* 0x001e2400000000ff */
[----:B0-----:R-:W-:-:S05]  /*0750*/  @P0 IADD3 R15, PT, PT, R14, R15, RZ ;  /* 0x0000000f0e0f0210 */ /* 0x001fca0007ffe0ff */
[----:B------:R-:W0:Y:S02]  /*0760*/  SHFL.UP P0, R22, R15, 0x8, RZ ;  /* 0x050000000f167989 */ /* 0x000e2400000000ff */
[----:B0-----:R-:W-:-:S05]  /*0770*/  @P0 IMAD.IADD R22, R15, 0x1, R22 ;  /* 0x000000010f160824 */ /* 0x001fca00078e0216 */
[----:B------:R0:W1:Y:S02]  /*0780*/  SHFL.UP P0, R29, R22, 0x10, RZ ;  /* 0x06000000161d7989 */ /* 0x00006400000000ff */
.L_x_213:
[----:B-1----:R-:W-:-:S05]  /*0790*/  @P0 IMAD.IADD R29, R22, 0x1, R29 ;  /* 0x00000001161d0824 */ /* 0x002fca00078e021d */
[----:B------:R-:W-:-:S05]  /*07a0*/  IADD3 R12, PT, PT, -R12, R29, RZ ;  /* 0x0000001d0c0c7210 */ /* 0x000fca0007ffe1ff */
[----:B------:R-:W-:Y:S01]  /*07b0*/  IMAD.IADD R11, R11, 0x1, R12 ;  /* 0x000000010b0b7824 */ /* 0x000fe200078e020c */
[----:B------:R1:W-:Y:S03]  /*07c0*/  STS [R17+0x10], R12 ;  /* 0x0000100c11007388 */ /* 0x0003e60000000800 */
[----:B------:R-:W-:Y:S01]  /*07d0*/  IMAD.IADD R10, R10, 0x1, R11 ;  /* 0x000000010a0a7824 */ /* 0x000fe200078e020b */
[----:B------:R1:W-:Y:S04]  /*07e0*/  STS [R17+0x14], R11 ;  /* 0x0000140b11007388 */ /* 0x0003e80000000800 */
[----:B------:R-:W-:Y:S01]  /*07f0*/  IADD3 R14, PT, PT, R9, R10, RZ ;  /* 0x0000000a090e7210 */ /* 0x000fe20007ffe0ff */
[----:B------:R1:W-:Y:S04]  /*0800*/  STS [R17+0x18], R10 ;  /* 0x0000180a11007388 */ /* 0x0003e80000000800 */
[----:B------:R1:W-:Y:S02]  /*0810*/  STS [R17+0x1c], R14 ;  /* 0x00001c0e11007388 */ /* 0x0003e40000000800 */
.L_x_206:
[----:B------:R-:W-:Y:S05]  /*0820*/  WARPSYNC.ALL ;  /* 0x0000000000007948 */ /* 0x000fea0003800000 */
[----:B------:R-:W-:Y:S06]  /*0830*/  BAR.SYNC.DEFER_BLOCKING 0x0 ;  /* 0x0000000000007b1d */ /* 0x000fec0000010000 */
[----:B------:R-:W2:Y:S01]  /*0840*/  LDCU.64 UR8, c[0x0][0x388] ;  /* 0x00007100ff0877ac */ /* 0x000ea20008000a00 */
[----:B0-----:R-:W0:Y:S01]  /*0850*/  LDS R8, [R8+0x10] ;  /* 0x0000100008087984 */ /* 0x001e220000000800 */
[----:B--2---:R-:W-:-:S04]  /*0860*/  IADD3 R16, P0, PT, R16, UR8, RZ ;  /* 0x0000000810107c10 */ /* 0x004fc8000ff1e0ff */
[----:B-1----:R-:W-:Y:S01]  /*0870*/  IADD3.X R17, PT, PT, R3, UR9, RZ, P0, !PT ;  /* 0x0000000903117c10 */ /* 0x002fe200087fe4ff */
[----:B0-----:R-:W-:Y:S01]  /*0880*/  IMAD.IADD R9, R8, 0x1, R4 ;  /* 0x0000000108097824 */ /* 0x001fe200078e0204 */
[-C--:B------:R-:W-:Y:S01]  /*0890*/  IADD3 R11, PT, PT, R6, R8.reuse, RZ ;  /* 0x00000008060b7210 */ /* 0x080fe20007ffe0ff */
[--C-:B------:R-:W-:Y:S01]  /*08a0*/  IMAD.IADD R10, R27, 0x1, R8.reuse ;  /* 0x000000011b0a7824 */ /* 0x100fe200078e0208 */
[----:B------:R-:W-:Y:S01]  /*08b0*/  BAR.SYNC.DEFER_BLOCKING 0x0 ;  /* 0x0000000000007b1d */ /* 0x000fe20000010000 */
[--C-:B------:R-:W-:Y:S01]  /*08c0*/  IMAD.IADD R4, R25, 0x1, R8.reuse ;  /* 0x0000000119047824 */ /* 0x100fe200078e0208 */
[-C--:B------:R-:W-:Y:S01]  /*08d0*/  IADD3 R6, PT, PT, R23, R8.reuse, RZ ;  /* 0x0000000817067210 */ /* 0x080fe20007ffe0ff */
[--C-:B------:R-:W-:Y:S01]  /*08e0*/  IMAD.IADD R5, R5, 0x1, R8.reuse ;  /* 0x0000000105057824 */ /* 0x100fe200078e0208 */
[----:B------:R-:W-:Y:S01]  /*08f0*/  IADD3 R13, PT, PT, R20, R8, RZ ;  /* 0x00000008140d7210 */ /* 0x000fe20007ffe0ff */
[--C-:B------:R-:W-:Y:S02]  /*0900*/  IMAD.IADD R7, R7, 0x1, R8.reuse ;  /* 0x0000000107077824 */ /* 0x100fe400078e0208 */
[----:B------:R-:W-:-:S02]  /*0910*/  IMAD.IADD R12, R21, 0x1, R8 ;  /* 0x00000001150c7824 */ /* 0x000fc400078e0208 */
[--C-:B------:R-:W-:Y:S02]  /*0920*/  IMAD.IADD R14, R19, 0x1, R8.reuse ;  /* 0x00000001130e7824 */ /* 0x100fe400078e0208 */
[----:B------:R-:W-:Y:S01]  /*0930*/  IMAD.IADD R15, R18, 0x1, R8 ;  /* 0x00000001120f7824 */ /* 0x000fe200078e0208 */
[----:B------:R-:W-:Y:S04]  /*0940*/  STS.128 [R0], R8 ;  /* 0x0000000800007388 */ /* 0x000fe80000000c00 */
[----:B------:R-:W-:Y:S04]  /*0950*/  STS.128 [R0+0x10], R4 ;  /* 0x0000100400007388 */ /* 0x000fe80000000c00 */
        /* <DEDUP_REMOVED lines=27> */
.L_x_207:
[----:B------:R-:W-:Y:S01]  /*0b10*/  IMAD.MOV.U32 R29, RZ, RZ, RZ ;  /* 0x000000ffff1d7224 */ /* 0x000fe200078e00ff */
[----:B------:R-:W-:Y:S01]  /*0b20*/  MOV R26, R12 ;  /* 0x0000000c001a7202 */ /* 0x000fe20000000f00 */
[----:B------:R-:W-:Y:S01]  /*0b30*/  IMAD.MOV.U32 R28, RZ, RZ, 0x1 ;  /* 0x00000001ff1c7424 */ /* 0x000fe200078e00ff */
[----:B------:R-:W-:-:S07]  /*0b40*/  MOV R24, 0xffffffff ;  /* 0xffffffff00187802 */ /* 0x000fce0000000f00 */
[----:B0-----:R-:W-:Y:S05]  /*0b50*/  WARPSYNC.COLLECTIVE R24, `(.L_x_208) ;  /* 0x0000000018087348 */ /* 0x001fea0003c00000 */
[----:B------:R1:W2:Y:S02]  /*0b60*/  SHFL.UP P0, R29, R26, R28, R29 ;  /* 0x0400001c1a1d7389 */ /* 0x0002a4000000001d */
[----:B012---:R-:W-:Y:S05]  /*0b70*/  ENDCOLLECTIVE ;  /* 0x000000000000791b */ /* 0x007fea0003800000 */
.L_x_208:
[----:B------:R-:W-:Y:S02]  /*0b80*/  IMAD.MOV.U32 R28, RZ, RZ, 0x2 ;  /* 0x00000002ff1c7424 */ /* 0x000fe400078e00ff */
[----:B------:R-:W-:Y:S02]  /*0b90*/  IMAD.MOV.U32 R13, RZ, RZ, R29 ;  /* 0x000000ffff0d7224 */ /* 0x000fe400078e001d */
[----:B------:R-:W-:Y:S02]  /*0ba0*/  IMAD.MOV.U32 R29, RZ, RZ, RZ ;  /* 0x000000ffff1d7224 */ /* 0x000fe400078e00ff */
[----:B------:R-:W-:-:S05]  /*0bb0*/  @P0 IMAD.IADD R13, R12, 0x1, R13 ;  /* 0x000000010c0d0824 */ /* 0x000fca00078e020d */
[----:B------:R-:W-:-:S07]  /*0bc0*/  MOV R26, R13 ;  /* 0x0000000d001a7202 */ /* 0x000fce0000000f00 */
[----:B------:R-:W-:Y:S05]  /*0bd0*/  WARPSYNC.COLLECTIVE R24, `(.L_x_209) ;  /* 0x0000000018087348 */ /* 0x000fea0003c00000 */
[----:B------:R0:W1:Y:S02]  /*0be0*/  SHFL.UP P0, R29, R26, R28, R29 ;  /* 0x0400001c1a1d7389 */ /* 0x000064000000001d */
[----:B01----:R-:W-:Y:S05]  /*0bf0*/  ENDCOLLECTIVE ;  /* 0x000000000000791b */ /* 0x003fea0003800000 */
.L_x_209:
[----:B------:R-:W-:Y:S01]  /*0c00*/  IMAD.MOV.U32 R28, RZ, RZ, 0x4 ;  /* 0x00000004ff1c7424 */ /* 0x000fe200078e00ff */
[----:B------:R-:W-:Y:S01]  /*0c10*/  MOV R14, R29 ;  /* 0x0000001d000e7202 */ /* 0x000fe20000000f00 */
[----:B------:R-:W-:-:S04]  /*0c20*/  HFMA2 R29, -RZ, RZ, 0, 0 ;  /* 0x00000000ff1d7431 */ /* 0x000fc800000001ff */
[----:B------:R-:W-:-:S05]  /*0c30*/  @P0 IMAD.IADD R14, R13, 0x1, R14 ;  /* 0x000000010d0e0824 */ /* 0x000fca00078e020e */
[----:B------:R-:W-:-:S07]  /*0c40*/  MOV R26, R14 ;  /* 0x0000000e001a7202 */ /* 0x000fce0000000f00 */
[----:B------:R-:W-:Y:S05]  /*0c50*/  WARPSYNC.COLLECTIVE R24, `(.L_x_210) ;  /* 0x0000000018087348 */ /* 0x000fea0003c00000 */
[----:B------:R0:W1:Y:S02]  /*0c60*/  SHFL.UP P0, R29, R26, R28, R29 ;  /* 0x0400001c1a1d7389 */ /* 0x000064000000001d */
[----:B01----:R-:W-:Y:S05]  /*0c70*/  ENDCOLLECTIVE ;  /* 0x000000000000791b */ /* 0x003fea0003800000 */
.L_x_210:
[----:B------:R-:W-:Y:S01]  /*0c80*/  MOV R28, 0x8 ;  /* 0x00000008001c7802 */ /* 0x000fe20000000f00 */
[----:B------:R-:W-:Y:S02]  /*0c90*/  IMAD.MOV.U32 R15, RZ, RZ, R29 ;  /* 0x000000ffff0f7224 */ /* 0x000fe400078e001d */
[----:B------:R-:W-:-:S03]  /*0ca0*/  IMAD.MOV.U32 R29, RZ, RZ, RZ ;  /* 0x000000ffff1d7224 */ /* 0x000fc600078e00ff */
[----:B------:R-:W-:-:S05]  /*0cb0*/  @P0 IADD3 R15, PT, PT, R14, R15, RZ ;  /* 0x0000000f0e0f0210 */ /* 0x000fca0007ffe0ff */
[----:B------:R-:W-:-:S07]  /*0cc0*/  IMAD.MOV.U32 R26, RZ, RZ, R15 ;  /* 0x000000ffff1a7224 */ /* 0x000fce00078e000f */
[----:B------:R-:W-:Y:S05]  /*0cd0*/  WARPSYNC.COLLECTIVE R24, `(.L_x_211) ;  /* 0x0000000018087348 */ /* 0x000fea0003c00000 */
[----:B------:R0:W1:Y:S02]  /*0ce0*/  SHFL.UP P0, R29, R26, R28, R29 ;  /* 0x0400001c1a1d7389 */ /* 0x000064000000001d */
[----:B01----:R-:W-:Y:S05]  /*0cf0*/  ENDCOLLECTIVE ;  /* 0x000000000000791b */ /* 0x003fea0003800000 */
.L_x_211:
        /* <DEDUP_REMOVED lines=8> */
.L_x_212:
[----:B------:R-:W-:Y:S05]  /*0d80*/  BRA `(.L_x_213) ;  /* 0xfffffff800807947 */ /* 0x000fea000383ffff */
.L_x_214:
        /* <DEDUP_REMOVED lines=15> */
.L_x_242:


//--------------------- .text._Z25hierarchical_final_adjustIiEvPT_S1_ --------------------------
	.section	.text._Z25hierarchical_final_adjustIiEvPT_S1_,"ax",@progbits
	.align	128
        .global         _Z25hierarchical_final_adjustIiEvPT_S1_
        .type           _Z25hierarchical_final_adjustIiEvPT_S1_,@function
        .size           _Z25hierarchical_final_adjustIiEvPT_S1_,(.L_x_243 - _Z25hierarchical_final_adjustIiEvPT_S1_)
        .other          _Z25hierarchical_final_adjustIiEvPT_S1_,@"STO_CUDA_ENTRY STV_DEFAULT"
_Z25hierarchical_final_adjustIiEvPT_S1_:
.text._Z25hierarchical_final_adjustIiEvPT_S1_:
[----:B------:R-:W-:Y:S01]  /*0000*/  LDC R1, c[0x0][0x37c] ;  /* 0x0000df00ff017b82 */ /* 0x000fe20000000800 */
[----:B------:R-:W0:Y:S02]  /*0010*/  S2R R17, SR_CTAID.X ;  /* 0x0000000000117919 */ /* 0x000e240000002500 */
[----:B0-----:R-:W-:-:S13]  /*0020*/  ISETP.NE.AND P0, PT, R17, RZ, PT ;  /* 0x000000ff1100720c */ /* 0x001fda0003f05270 */
[----:B------:R-:W-:Y:S05]  /*0030*/  @!P0 EXIT ;  /* 0x000000000000894d */ /* 0x000fea0003800000 */
[----:B------:R-:W0:Y:S01]  /*0040*/  S2R R6, SR_TID.X ;  /* 0x0000000000067919 */ /* 0x000e220000002100 */
[----:B------:R-:W1:Y:S01]  /*0050*/  LDCU.64 UR4, c[0x0][0x380] ;  /* 0x00007000ff0477ac */ /* 0x000e620008000a00 */
[----:B------:R-:W-:Y:S01]  /*0060*/  IMAD R0, R17, 0x600, RZ ;  /* 0x0000060011007824 */ /* 0x000fe200078e02ff */
[----:B------:R-:W2:Y:S01]  /*0070*/  LDC.64 R4, c[0x0][0x388] ;  /* 0x0000e200ff047b82 */ /* 0x000ea20000000a00 */
[----:B------:R-:W3:Y:S03]  /*0080*/  LDCU.64 UR6, c[0x0][0x358] ;  /* 0x00006b00ff0677ac */ /* 0x000ee60008000a00 */
[----:B0-----:R-:W-:-:S04]  /*0090*/  IADD3 R3, P0, PT, R0, R6, RZ ;  /* 0x0000000600037210 */ /* 0x001fc80007f1e0ff */
[----:B------:R-:W-:Y:S02]  /*00a0*/  LEA.HI.X.SX32 R0, R0, RZ, 0x1, P0 ;  /* 0x000000ff00007211 */ /* 0x000fe400000f0eff */
[----:B-1----:R-:W-:-:S04]  /*00b0*/  LEA R2, P0, R3, UR4, 0x2 ;  /* 0x0000000403027c11 */ /* 0x002fc8000f8010ff */
[----:B------:R-:W-:-:S05]  /*00c0*/  LEA.HI.X R3, R3, UR5, R0, 0x2, P0 ;  /* 0x0000000503037c11 */ /* 0x000fca00080f1400 */
[----:B---3--:R-:W3:Y:S04]  /*00d0*/  LDG.E R7, desc[UR6][R2.64] ;  /* 0x0000000602077981 */ /* 0x008ee8000c1e1900 */
        /* <DEDUP_REMOVED lines=11> */
[----:B--2---:R-:W-:-:S05]  /*0190*/  IMAD.WIDE.U32 R4, R17, 0x4, R4 ;  /* 0x0000000411047825 */ /* 0x004fca00078e0004 */
[----:B------:R0:W2:Y:S01]  /*01a0*/  LDG.E R16, desc[UR6][R4.64] ;  /* 0x0000000604107981 */ /* 0x0000a2000c1e1900 */
[----:B------:R-:W1:Y:S01]  /*01b0*/  S2UR UR5, SR_CgaCtaId ;  /* 0x00000000000579c3 */ /* 0x000e620000008800 */
[----:B------:R-:W-:Y:S02]  /*01c0*/  UMOV UR4, 0x400 ;  /* 0x0000040000047882 */ /* 0x000fe40000000000 */
[----:B-1----:R-:W-:-:S06]  /*01d0*/  ULEA UR4, UR5, UR4, 0x18 ;  /* 0x0000000405047291 */ /* 0x002fcc000f8ec0ff */
[----:B------:R-:W-:-:S05]  /*01e0*/  LEA R0, R6, UR4, 0x2 ;  /* 0x0000000406007c11 */ /* 0x000fca000f8e10ff */
[----:B------:R-:W-:Y:S01]  /*01f0*/  IMAD R17, R6, 0x2c, R0 ;  /* 0x0000002c06117824 */ /* 0x000fe200078e0200 */
[----:B---3--:R-:W-:Y:S04]  /*0200*/  STS [R0], R7 ;  /* 0x0000000700007388 */ /* 0x008fe80000000800 */
[----:B----4-:R-:W-:Y:S04]  /*0210*/  STS [R0+0x200], R9 ;  /* 0x0002000900007388 */ /* 0x010fe80000000800 */
[----:B-----5:R-:W-:Y:S04]  /*0220*/  STS [R0+0x400], R11 ;  /* 0x0004000b00007388 */ /* 0x020fe80000000800 */
[----:B------:R-:W-:Y:S04]  /*0230*/  STS [R0+0x600], R13 ;  /* 0x0006000d00007388 */ /* 0x000fe80000000800 */
[----:B------:R-:W-:Y:S04]  /*0240*/  STS [R0+0x800], R15 ;  /* 0x0008000f00007388 */ /* 0x000fe80000000800 */
[----:B------:R-:W-:Y:S04]  /*0250*/  STS [R0+0xa00], R19 ;  /* 0x000a001300007388 */ /* 0x000fe80000000800 */
[----:B------:R-:W-:Y:S04]  /*0260*/  STS [R0+0xc00], R21 ;  /* 0x000c001500007388 */ /* 0x000fe80000000800 */
[----:B------:R-:W-:Y:S04]  /*0270*/  STS [R0+0xe00], R23 ;  /* 0x000e001700007388 */ /* 0x000fe80000000800 */
[----:B------:R-:W-:Y:S04]  /*0280*/  STS [R0+0x1000], R25 ;  /* 0x0010001900007388 */ /* 0x000fe80000000800 */
[----:B------:R-:W-:Y:S04]  /*0290*/  STS [R0+0x1200], R27 ;  /* 0x0012001b00007388 */ /* 0x000fe80000000800 */
[----:B------:R-:W-:Y:S04]  /*02a0*/  STS [R0+0x1400], R29 ;  /* 0x0014001d00007388 */ /* 0x000fe80000000800 */
[----:B------:R-:W-:Y:S01]  /*02b0*/  STS [R0+0x1600], R18 ;  /* 0x0016001200007388 */ /* 0x000fe20000000800 */
[----:B------:R-:W-:Y:S06]  /*02c0*/  BAR.SYNC.DEFER_BLOCKING 0x0 ;  /* 0x0000000000007b1d */ /* 0x000fec0000010000 */
[----:B------:R-:W2:Y:S04]  /*02d0*/  LDS.128 R8, [R17] ;  /* 0x0000000011087984 */ /* 0x000ea80000000c00 */
[----:B------:R-:W1:Y:S04]  /*02e0*/  LDS.128 R12, [R17+0x10] ;  /* 0x00001000110c7984 */ /* 0x000e680000000c00 */
[----:B0-----:R-:W0:Y:S01]  /*02f0*/  LDS.128 R4, [R17+0x20] ;  /* 0x0000200011047984 */ /* 0x001e220000000c00 */
[C---:B--2---:R-:W-:Y:S01]  /*0300*/  IMAD.IADD R8, R16.reuse, 0x1, R8 ;  /* 0x0000000110087824 */ /* 0x044fe200078e0208 */
[C---:B------:R-:W-:Y:S01]  /*0310*/  IADD3 R10, PT, PT, R16.reuse, R10, RZ ;  /* 0x0000000a100a7210 */ /* 0x040fe20007ffe0ff */
[----:B------:R-:W-:-:S02]  /*0320*/  IMAD.IADD R9, R16, 0x1, R9 ;  /* 0x0000000110097824 */ /* 0x000fc400078e0209 */
[C---:B------:R-:W-:Y:S01]  /*0330*/  IMAD.IADD R11, R16.reuse, 0x1, R11 ;  /* 0x00000001100b7824 */ /* 0x040fe200078e020b */
[----:B------:R-:W-:Y:S01]  /*0340*/  BAR.SYNC.DEFER_BLOCKING 0x0 ;  /* 0x0000000000007b1d */ /* 0x000fe20000010000 */
[C---:B-1----:R-:W-:Y:S01]  /*0350*/  IADD3 R12, PT, PT, R16.reuse, R12, RZ ;  /* 0x0000000c100c7210 */ /* 0x042fe20007ffe0ff */
[C---:B------:R-:W-:Y:S01]  /*0360*/  IMAD.IADD R13, R16.reuse, 0x1, R13 ;  /* 0x00000001100d7824 */ /* 0x040fe200078e020d */
[C---:B------:R-:W-:Y:S01]  /*0370*/  IADD3 R14, PT, PT, R16.reuse, R14, RZ ;  /* 0x0000000e100e7210 */ /* 0x040fe20007ffe0ff */
[C---:B------:R-:W-:Y:S01]  /*0380*/  IMAD.IADD R15, R16.reuse, 0x1, R15 ;  /* 0x00000001100f7824 */ /* 0x040fe200078e020f */
[C---:B0-----:R-:W-:Y:S01]  /*0390*/  IADD3 R4, PT, PT, R16.reuse, R4, RZ ;  /* 0x0000000410047210 */ /* 0x041fe20007ffe0ff */
[C---:B------:R-:W-:Y:S01]  /*03a0*/  IMAD.IADD R5, R16.reuse, 0x1, R5 ;  /* 0x0000000110057824 */ /* 0x040fe200078e0205 */
[C---:B------:R-:W-:Y:S01]  /*03b0*/  IADD3 R6, PT, PT, R16.reuse, R6, RZ ;  /* 0x0000000610067210 */ /* 0x040fe20007ffe0ff */
[----:B------:R-:W-:Y:S01]  /*03c0*/  IMAD.IADD R7, R16, 0x1, R7 ;  /* 0x0000000110077824 */ /* 0x000fe200078e0207 */
[----:B------:R-:W-:Y:S06]  /*03d0*/  BAR.SYNC.DEFER_BLOCKING 0x0 ;  /* 0x0000000000007b1d */ /* 0x000fec0000010000 */
        /* <DEDUP_REMOVED lines=28> */
[----:B------:R-:W-:Y:S06]  /*05a0*/  BAR.SYNC.DEFER_BLOCKING 0x0 ;  /* 0x0000000000007b1d */ /* 0x000fec0000010000 */
[----:B------:R-:W-:Y:S05]  /*05b0*/  EXIT ;  /* 0x000000000000794d */ /* 0x000fea0003800000 */
.L_x_215:
        /* <DEDUP_REMOVED lines=12> */
.L_x_243:


//--------------------- .text._Z32hierarchical_blocks_results_scanIiEviPKT_PS0_ --------------------------
	.section	.text._Z32hierarchical_blocks_results_scanIiEviPKT_PS0_,"ax",@progbits
	.align	128
        .global         _Z32hierarchical_blocks_results_scanIiEviPKT_PS0_
        .type           _Z32hierarchical_blocks_results_scanIiEviPKT_PS0_,@function
        .size           _Z32hierarchical_blocks_results_scanIiEviPKT_PS0_,(.L_x_244 - _Z32hierarchical_blocks_results_scanIiEviPKT_PS0_)
        .other          _Z32hierarchical_blocks_results_scanIiEviPKT_PS0_,@"STO_CUDA_ENTRY STV_DEFAULT"
_Z32hierarchical_blocks_results_scanIiEviPKT_PS0_:
.text._Z32hierarchical_blocks_results_scanIiEviPKT_PS0_:
[----:B------:R-:W-:Y:S08]  /*0000*/  LDC R1, c[0x0][0x37c] ;  /* 0x0000df00ff017b82 */ /* 0x000ff00000000800 */
[----:B------:R-:W0:Y:S02]  /*0010*/  LDC R0, c[0x0][0x380] ;  /* 0x0000e000ff007b82 */ /* 0x000e240000000800 */
[----:B0-----:R-:W-:-:S13]  /*0020*/  ISETP.GE.AND P0, PT, R0, 0x1, PT ;  /* 0x000000010000780c */ /* 0x001fda0003f06270 */
[----:B------:R-:W-:Y:S05]  /*0030*/  @!P0 EXIT ;  /* 0x000000000000894d */ /* 0x000fea0003800000 */
[----:B------:R-:W0:Y:S01]  /*0040*/  S2R R10, SR_TID.X ;  /* 0x00000000000a7919 */ /* 0x000e220000002100 */
[----:B------:R-:W-:Y:S01]  /*0050*/  IMAD.MOV.U32 R2, RZ, RZ, RZ ;  /* 0x000000ffff027224 */ /* 0x000fe200078e00ff */
[----:B------:R-:W1:Y:S01]  /*0060*/  LDCU.64 UR6, c[0x0][0x358] ;  /* 0x00006b00ff0677ac */ /* 0x000e620008000a00 */
[----:B------:R-:W2:Y:S01]  /*0070*/  S2R R0, SR_TID.X ;  /* 0x0000000000007919 */ /* 0x000ea20000002100 */
[----:B------:R-:W3:Y:S01]  /*0080*/  LDCU UR8, c[0x0][0x380] ;  /* 0x00007000ff0877ac */ /* 0x000ee20008000800 */
[----:B------:R-:W-:-:S05]  /*0090*/  UMOV UR4, URZ ;  /* 0x000000ff00047c82 */ /* 0x000fca0008000000 */
.L_x_218:
[----:B0---4-:R-:W-:Y:S02]  /*00a0*/  VIADD R3, R10, UR4 ;  /* 0x000000040a037c36 */ /* 0x011fe40008000000 */
[----:B------:R-:W-:-:S03]  /*00b0*/  HFMA2 R8, -RZ, RZ, 0, 0 ;  /* 0x00000000ff087431 */ /* 0x000fc600000001ff */
[----:B---3--:R-:W-:-:S13]  /*00c0*/  ISETP.GE.AND P0, PT, R3, UR8, PT ;  /* 0x0000000803007c0c */ /* 0x008fda000bf06270 */
[----:B------:R-:W0:Y:S02]  /*00d0*/  @!P0 LDC.64 R6, c[0x0][0x388] ;  /* 0x0000e200ff068b82 */ /* 0x000e240000000a00 */
[----:B0-----:R-:W-:-:S05]  /*00e0*/  @!P0 IMAD.WIDE R6, R3, 0x4, R6 ;  /* 0x0000000403068825 */ /* 0x001fca00078e0206 */
[----:B-1----:R-:W3:Y:S01]  /*00f0*/  @!P0 LDG.E R8, desc[UR6][R6.64] ;  /* 0x0000000606088981 */ /* 0x002ee2000c1e1900 */
[----:B------:R-:W-:Y:S02]  /*0100*/  MOV R4, 0x400 ;  /* 0x0000040000047802 */ /* 0x000fe40000000f00 */
[C---:B------:R-:W-:Y:S01]  /*0110*/  ISETP.GT.U32.AND P0, PT, R10.reuse, 0x1f, PT ;  /* 0x0000001f0a00780c */ /* 0x040fe20003f04070 */
[----:B------:R-:W0:Y:S01]  /*0120*/  S2R R9, SR_CgaCtaId ;  /* 0x0000000000097919 */ /* 0x000e220000008800 */
[----:B------:R-:W-:Y:S02]  /*0130*/  LEA.HI R5, R10, R10, RZ, 0x1b ;  /* 0x0000000a0a057211 */ /* 0x000fe400078fd8ff */
[----:B0-----:R-:W-:-:S05]  /*0140*/  LEA R4, R9, R4, 0x18 ;  /* 0x0000000409047211 */ /* 0x001fca00078ec0ff */
[----:B------:R-:W-:-:S05]  /*0150*/  IMAD R5, R5, 0x4, R4 ;  /* 0x0000000405057824 */ /* 0x000fca00078e0204 */
[----:B---3--:R0:W-:Y:S01]  /*0160*/  STS [R5+0x10], R8 ;  /* 0x0000100805007388 */ /* 0x0081e20000000800 */
[----:B------:R-:W-:Y:S06]  /*0170*/  BAR.SYNC.DEFER_BLOCKING 0x0 ;  /* 0x0000000000007b1d */ /* 0x000fec0000010000 */
[----:B------:R-:W-:Y:S05]  /*0180*/  @P0 BRA `(.L_x_216) ;  /* 0x0000000800080947 */ /* 0x000fea0003800000 */
[----:B------:R-:W0:Y:S01]  /*0190*/  S2R R9, SR_TID.X ;  /* 0x0000000000097919 */ /* 0x000e220000002100 */
[----:B------:R-:W-:Y:S01]  /*01a0*/  UMOV UR5, 0xffffffff ;  /* 0xffffffff00057882 */ /* 0x000fe20000000000 */
[C---:B0-----:R-:W-:Y:S01]  /*01b0*/  IMAD R8, R9.reuse, 0x84, R4 ;  /* 0x0000008409087824 */ /* 0x041fe200078e0204 */
[----:B------:R-:W-:-:S04]  /*01c0*/  ISETP.NE.AND P1, PT, R9, RZ, PT ;  /* 0x000000ff0900720c */ /* 0x000fc80003f25270 */
[----:B------:R-:W-:Y:S04]  /*01d0*/  LDS R42, [R8+0x10] ;  /* 0x00001000082a7984 */ /* 0x000fe80000000800 */
[----:B------:R-:W-:Y:S04]  /*01e0*/  LDS R13, [R8+0x14] ;  /* 0x00001400080d7984 */ /* 0x000fe80000000800 */
[----:B------:R-:W0:Y:S04]  /*01f0*/  LDS R40, [R8+0x18] ;  /* 0x0000180008287984 */ /* 0x000e280000000800 */
[----:B------:R-:W-:Y:S04]  /*0200*/  LDS R29, [R8+0x1c] ;  /* 0x00001c00081d7984 */ /* 0x000fe80000000800 */
[----:B------:R-:W1:Y:S04]  /*0210*/  LDS R38, [R8+0x20] ;  /* 0x0000200008267984 */ /* 0x000e680000000800 */
[----:B------:R-:W-:Y:S04]  /*0220*/  LDS R39, [R8+0x24] ;  /* 0x0000240008277984 */ /* 0x000fe80000000800 */
[----:B------:R-:W3:Y:S04]  /*0230*/  LDS R36, [R8+0x28] ;  /* 0x0000280008247984 */ /* 0x000ee80000000800 */
[----:B------:R-:W-:Y:S04]  /*0240*/  LDS R34, [R8+0x2c] ;  /* 0x00002c0008227984 */ /* 0x000fe80000000800 */
[----:B------:R-:W4:Y:S04]  /*0250*/  LDS R32, [R8+0x30] ;  /* 0x0000300008207984 */ /* 0x000f280000000800 */
[----:B------:R-:W-:Y:S04]  /*0260*/  LDS R43, [R8+0x34] ;  /* 0x00003400082b7984 */ /* 0x000fe80000000800 */
[----:B------:R-:W5:Y:S04]  /*0270*/  LDS R30, [R8+0x38] ;  /* 0x00003800081e7984 */ /* 0x000f680000000800 */
[----:B------:R-:W-:Y:S04]  /*0280*/  LDS R35, [R8+0x3c] ;  /* 0x00003c0008237984 */ /* 0x000fe80000000800 */
[----:B------:R-:W2:Y:S01]  /*0290*/  LDS R24, [R8+0x40] ;  /* 0x0000400008187984 */ /* 0x000ea20000000800 */
[----:B0-----:R-:W-:-:S03]  /*02a0*/  IADD3 R11, PT, PT, R40, R13, R42 ;  /* 0x0000000d280b7210 */ /* 0x001fc60007ffe02a */
[----:B------:R-:W-:Y:S04]  /*02b0*/  LDS R23, [R8+0x44] ;  /* 0x0000440008177984 */ /* 0x000fe80000000800 */
[----:B------:R-:W0:Y:S01]  /*02c0*/  LDS R6, [R8+0x48] ;  /* 0x0000480008067984 */ /* 0x000e220000000800 */
[----:B-1----:R-:W-:-:S03]  /*02d0*/  IADD3 R11, PT, PT, R38, R11, R29 ;  /* 0x0000000b260b7210 */ /* 0x002fc60007ffe01d */
[----:B------:R-:W-:Y:S04]  /*02e0*/  LDS R7, [R8+0x4c] ;  /* 0x00004c0008077984 */ /* 0x000fe80000000800 */
[----:B------:R-:W1:Y:S01]  /*02f0*/  LDS R20, [R8+0x50] ;  /* 0x0000500008147984 */ /* 0x000e620000000800 */
[----:B---3--:R-:W-:-:S03]  /*0300*/  IADD3 R11, PT, PT, R36, R11, R39 ;  /* 0x0000000b240b7210 */ /* 0x008fc60007ffe027 */
[----:B------:R-:W-:Y:S04]  /*0310*/  LDS R19, [R8+0x54] ;  /* 0x0000540008137984 */ /* 0x000fe80000000800 */
[----:B------:R-:W3:Y:S01]  /*0320*/  LDS R10, [R8+0x58] ;  /* 0x00005800080a7984 */ /* 0x000ee20000000800 */
[----:B----4-:R-:W-:-:S03]  /*0330*/  IADD3 R11, PT, PT, R32, R11, R34 ;  /* 0x0000000b200b7210 */ /* 0x010fc60007ffe022 */
[----:B------:R-:W-:Y:S04]  /*0340*/  LDS R17, [R8+0x5c] ;  /* 0x00005c0008117984 */ /* 0x000fe80000000800 */
[----:B------:R-:W4:Y:S01]  /*0350*/  LDS R16, [R8+0x60] ;  /* 0x0000600008107984 */ /* 0x000f220000000800 */
[----:B-----5:R-:W-:-:S03]  /*0360*/  IADD3 R12, PT, PT, R30, R11, R43 ;  /* 0x0000000b1e0c7210 */ /* 0x020fc60007ffe02b */
[----:B------:R-:W-:Y:S04]  /*0370*/  LDS R28, [R8+0x64] ;  /* 0x00006400081c7984 */ /* 0x000fe80000000800 */
[----:B------:R-:W5:Y:S01]  /*0380*/  LDS R27, [R8+0x68] ;  /* 0x00006800081b7984 */ /* 0x000f620000000800 */
[----:B--2---:R-:W-:-:S03]  /*0390*/  IADD3 R31, PT, PT, R24, R12, R35 ;  /* 0x0000000c181f7210 */ /* 0x004fc60007ffe023 */
        /* <DEDUP_REMOVED lines=12> */
[----:B------:R-:W4:Y:S01]  /*0460*/  LDS R12, [R8+0x8c] ;  /* 0x00008c00080c7984 */ /* 0x000f220000000800 */
[----:B-----5:R-:W-:-:S04]  /*0470*/  IADD3 R31, PT, PT, R27, R31, R28 ;  /* 0x0000001f1b1f7210 */ /* 0x020fc80007ffe01c */
[----:B--2---:R-:W-:-:S04]  /*0480*/  IADD3 R31, PT, PT, R25, R31, R26 ;  /* 0x0000001f191f7210 */ /* 0x004fc80007ffe01a */
[----:B0-----:R-:W-:-:S04]  /*0490*/  IADD3 R31, PT, PT, R21, R31, R22 ;  /* 0x0000001f151f7210 */ /* 0x001fc80007ffe016 */
[----:B-1----:R-:W-:-:S04]  /*04a0*/  IADD3 R31, PT, PT, R15, R31, R18 ;  /* 0x0000001f0f1f7210 */ /* 0x002fc80007ffe012 */
[----:B---3--:R-:W-:-:S05]  /*04b0*/  IADD3 R9, PT, PT, R11, R31, R14 ;  /* 0x0000001f0b097210 */ /* 0x008fca0007ffe00e */
[----:B----4-:R-:W-:Y:S01]  /*04c0*/  IMAD.IADD R9, R12, 0x1, R9 ;  /* 0x000000010c097824 */ /* 0x010fe200078e0209 */
[----:B------:R-:W-:Y:S06]  /*04d0*/  BRA.DIV UR5, `(.L_x_217) ;  /* 0x00000006057c7947 */ /* 0x000fec000b800000 */
[----:B------:R-:W0:Y:S02]  /*04e0*/  SHFL.UP P0, R37, R9, 0x1, RZ ;  /* 0x0420000009257989 */ /* 0x000e2400000000ff */
[----:B0-----:R-:W-:-:S05]  /*04f0*/  @P0 IADD3 R37, PT, PT, R9, R37, RZ ;  /* 0x0000002509250210 */ /* 0x001fca0007ffe0ff */
[----:B------:R-:W0:Y:S02]  /*0500*/  SHFL.UP P0, R41, R37, 0x2, RZ ;  /* 0x0440000025297989 */ /* 0x000e2400000000ff */
[----:B0-----:R-:W-:-:S05]  /*0510*/  @P0 IMAD.IADD R41, R37, 0x1, R41 ;  /* 0x0000000125290824 */ /* 0x001fca00078e0229 */
[----:B------:R-:W0:Y:S02]  /*0520*/  SHFL.UP P0, R45, R41, 0x4, RZ ;  /* 0x04800000292d7989 */ /* 0x000e2400000000ff */
[----:B0-----:R-:W-:-:S05]  /*0530*/  @P0 IMAD.IADD R45, R41, 0x1, R45 ;  /* 0x00000001292d0824 */ /* 0x001fca00078e022d */
[----:B------:R-:W0:Y:S02]  /*0540*/  SHFL.UP P0, R37, R45, 0x8, RZ ;  /* 0x050000002d257989 */ /* 0x000e2400000000ff */
[----:B0-----:R-:W-:-:S05]  /*0550*/  @P0 IADD3 R37, PT, PT, R45, R37, RZ ;  /* 0x000000252d250210 */ /* 0x001fca0007ffe0ff */
[----:B------:R0:W1:Y:S02]  /*0560*/  SHFL.UP P0, R12, R37, 0x10, RZ ;  /* 0x06000000250c7989 */ /* 0x00006400000000ff */
.L_x_224:
[----:B-1----:R-:W-:Y:S01]  /*0570*/  @P0 IMAD.IADD R12, R37, 0x1, R12 ;  /* 0x00000001250c0824 */ /* 0x002fe200078e020c */
[----:B------:R-:W-:Y:S05]  /*0580*/  WARPSYNC.ALL ;  /* 0x0000000000007948 */ /* 0x000fea0003800000 */
[----:B------:R-:W-:-:S05]  /*0590*/  IMAD.IADD R9, R12, 0x1, -R9 ;  /* 0x000000010c097824 */ /* 0x000fca00078e0a09 */
[----:B------:R-:W-:Y:S01]  /*05a0*/  IADD3 R33, PT, PT, R42, R9, RZ ;  /* 0x000000092a217210 */ /* 0x000fe20007ffe0ff */
[----:B------:R-:W-:Y:S04]  /*05b0*/  STS [R8+0x10], R9 ;  /* 0x0000100908007388 */ /* 0x000fe80000000800 */
[----:B------:R-:W-:Y:S01]  /*05c0*/  IMAD.IADD R13, R13, 0x1, R33 ;  /* 0x000000010d0d7824 */ /* 0x000fe200078e0221 */
[----:B------:R-:W1:Y:S03]  /*05d0*/  SHFL.IDX PT, R9, R12, 0x1f, 0x1f ;  /* 0x03e01f000c097f89 */ /* 0x000e6600000e0000 */
[----:B------:R-:W-:Y:S01]  /*05e0*/  IMAD.IADD R31, R40, 0x1, R13 ;  /* 0x00000001281f7824 */ /* 0x000fe200078e020d */
[----:B------:R3:W-:Y:S04]  /*05f0*/  STS [R8+0x14], R33 ;  /* 0x0000142108007388 */ /* 0x0007e80000000800 */
[----:B------:R-:W-:Y:S01]  /*0600*/  IADD3 R29, PT, PT, R29, R31, RZ ;  /* 0x0000001f1d1d7210 */ /* 0x000fe20007ffe0ff */
[----:B------:R3:W-:Y:S04]  /*0610*/  STS [R8+0x18], R13 ;  /* 0x0000180d08007388 */ /* 0x0007e80000000800 */
[----:B0-----:R-:W-:Y:S01]  /*0620*/  IMAD.IADD R37, R38, 0x1, R29 ;  /* 0x0000000126257824 */ /* 0x001fe200078e021d */
[----:B------:R3:W-:Y:S03]  /*0630*/  STS [R8+0x1c], R31 ;  /* 0x00001c1f08007388 */ /* 0x0007e60000000800 */
[----:B------:R-:W-:Y:S01]  /*0640*/  IMAD.IADD R39, R39, 0x1, R37 ;  /* 0x0000000127277824 */ /* 0x000fe200078e0225 */
[----:B------:R3:W-:Y:S04]  /*0650*/  STS [R8+0x20], R29 ;  /* 0x0000201d08007388 */ /* 0x0007e80000000800 */
[----:B------:R-:W-:Y:S01]  /*0660*/  IADD3 R41, PT, PT, R36, R39, RZ ;  /* 0x0000002724297210 */ /* 0x000fe20007ffe0ff */
[----:B------:R3:W-:Y:S04]  /*0670*/  STS [R8+0x24], R37 ;  /* 0x0000242508007388 */ /* 0x0007e80000000800 */
[----:B------:R-:W-:Y:S01]  /*0680*/  IMAD.IADD R45, R34, 0x1, R41 ;  /* 0x00000001222d7824 */ /* 0x000fe200078e0229 */
        /* <DEDUP_REMOVED lines=47> */
[----:B------:R3:W-:Y:S04]  /*0980*/  STS [R8+0x88], R14 ;  /* 0x0000880e08007388 */ /* 0x0007e80000000800 */
[----:B------:R3:W-:Y:S04]  /*0990*/  STS [R8+0x8c], R11 ;  /* 0x00008c0b08007388 */ /* 0x0007e80000000800 */
[----:B-1----:R3:W-:Y:S02]  /*09a0*/  @!P1 STS [R4+0x1090], R9 ;  /* 0x0010900904009388 */ /* 0x0027e40000000800 */
.L_x_216:
[----:B------:R-:W-:Y:S05]  /*09b0*/  WARPSYNC.ALL ;  /* 0x0000000000007948 */ /* 0x000fea0003800000 */
[----:B------:R-:W-:Y:S01]  /*09c0*/  ISETP.GE.AND P0, PT, R3, UR8, PT ;  /* 0x0000000803007c0c */ /* 0x000fe2000bf06270 */
[----:B--23--:R-:W-:Y:S01]  /*09d0*/  IMAD.MOV.U32 R10, RZ, RZ, R0 ;  /* 0x000000ffff0a7224 */ /* 0x00cfe200078e0000 */
[----:B------:R-:W-:Y:S11]  /*09e0*/  BAR.SYNC.DEFER_BLOCKING 0x0 ;  /* 0x0000000000007b1d */ /* 0x000ff60000010000 */
[----:B------:R-:W1:Y:S01]  /*09f0*/  @!P0 LDC.64 R6, c[0x0][0x390] ;  /* 0x0000e400ff068b82 */ /* 0x000e620000000a00 */
[----:B------:R-:W2:Y:S01]  /*0a00*/  LDCU UR5, c[0x0][0x360] ;  /* 0x00006c00ff0577ac */ /* 0x000ea20008000800 */
[----:B0-----:R-:W0:Y:S01]  /*0a10*/  LDS R5, [R5+0x10] ;  /* 0x0000100005057984 */ /* 0x001e220000000800 */
[----:B--2---:R-:W-:-:S03]  /*0a20*/  UIADD3 UR4, UPT, UPT, UR5, UR4, URZ ;  /* 0x0000000405047290 */ /* 0x004fc6000fffe0ff */
[----:B------:R-:W2:Y:S01]  /*0a30*/  LDS R9, [R4+0x1090] ;  /* 0x0010900004097984 */ /* 0x000ea20000000800 */
[----:B------:R-:W-:Y:S01]  /*0a40*/  UISETP.GE.AND UP0, UPT, UR4, UR8, UPT ;  /* 0x000000080400728c */ /* 0x000fe2000bf06270 */
[----:B-1----:R-:W-:-:S04]  /*0a50*/  @!P0 IMAD.WIDE R6, R3, 0x4, R6 ;  /* 0x0000000403068825 */ /* 0x002fc800078e0206 */
[C---:B0-----:R-:W-:Y:S01]  /*0a60*/  @!P0 IMAD.IADD R3, R2.reuse, 0x1, R5 ;  /* 0x0000000102038824 */ /* 0x041fe200078e0205 */
[----:B------:R-:W-:Y:S01]  /*0a70*/  BAR.SYNC.DEFER_BLOCKING 0x0 ;  /* 0x0000000000007b1d */ /* 0x000fe20000010000 */
[----:B--2---:R-:W-:-:S05]  /*0a80*/  @!P0 IADD3 R9, PT, PT, R2, R9, RZ ;  /* 0x0000000902098210 */ /* 0x004fca0007ffe0ff */
[----:B------:R-:W-:Y:S01]  /*0a90*/  @!P0 IMAD.MOV.U32 R2, RZ, RZ, R9 ;  /* 0x000000ffff028224 */ /* 0x000fe200078e0009 */
[----:B------:R4:W-:Y:S01]  /*0aa0*/  @!P0 STG.E desc[UR6][R6.64], R3 ;  /* 0x0000000306008986 */ /* 0x0009e2000c101906 */
[----:B------:R-:W-:Y:S05]  /*0ab0*/  BRA.U !UP0, `(.L_x_218) ;  /* 0xfffffff508787547 */ /* 0x000fea000b83ffff */
[----:B------:R-:W-:Y:S05]  /*0ac0*/  EXIT ;  /* 0x000000000000794d */ /* 0x000fea0003800000 */
.L_x_217:
[----:B------:R-:W-:Y:S01]  /*0ad0*/  IMAD.MOV.U32 R41, RZ, RZ, R9 ;  /* 0x000000ffff297224 */ /* 0x000fe200078e0009 */
[----:B------:R-:W-:Y:S01]  /*0ae0*/  MOV R31, 0x1 ;  /* 0x00000001001f7802 */ /* 0x000fe20000000f00 */
[----:B------:R-:W-:Y:S02]  /*0af0*/  IMAD.MOV.U32 R44, RZ, RZ, RZ ;  /* 0x000000ffff2c7224 */ /* 0x000fe400078e00ff */
[----:B------:R-:W-:-:S07]  /*0b00*/  IMAD.MOV.U32 R33, RZ, RZ, -0x1 ;  /* 0xffffffffff217424 */ /* 0x000fce00078e00ff */
[----:B------:R-:W-:Y:S05]  /*0b10*/  WARPSYNC.COLLECTIVE R33, `(.L_x_219) ;  /* 0x0000000021087348 */ /* 0x000fea0003c00000 */
[----:B------:R0:W1:Y:S02]  /*0b20*/  SHFL.UP P0, R12, R41, R31, R44 ;  /* 0x0400001f290c7389 */ /* 0x000064000000002c */
[----:B01----:R-:W-:Y:S05]  /*0b30*/  ENDCOLLECTIVE ;  /* 0x000000000000791b */ /* 0x003fea0003800000 */
.L_x_219:
[----:B------:R-:W-:Y:S01]  /*0b40*/  IMAD.MOV.U32 R31, RZ, RZ, 0x2 ;  /* 0x00000002ff1f7424 */ /* 0x000fe200078e00ff */
[----:B------:R-:W-:-:S05]  /*0b50*/  MOV R37, R12 ;  /* 0x0000000c00257202 */ /* 0x000fca0000000f00 */
[----:B------:R-:W-:-:S05]  /*0b60*/  @P0 IMAD.IADD R37, R9, 0x1, R37 ;  /* 0x0000000109250824 */ /* 0x000fca00078e0225 */
[----:B------:R-:W-:-:S07]  /*0b70*/  MOV R41, R37 ;  /* 0x0000002500297202 */ /* 0x000fce0000000f00 */
[----:B------:R-:W-:Y:S05]  /*0b80*/  WARPSYNC.COLLECTIVE R33, `(.L_x_220) ;  /* 0x0000000021087348 */ /* 0x000fea0003c00000 */
[----:B------:R0:W1:Y:S02]  /*0b90*/  SHFL.UP P0, R12, R41, R31, R44 ;  /* 0x0400001f290c7389 */ /* 0x000064000000002c */
[----:B01----:R-:W-:Y:S05]  /*0ba0*/  ENDCOLLECTIVE ;  /* 0x000000000000791b */ /* 0x003fea0003800000 */
.L_x_220:
[----:B------:R-:W-:Y:S01]  /*0bb0*/  HFMA2 R31, -RZ, RZ, 0, 2.384185791015625e-07 ;  /* 0x00000004ff1f7431 */ /* 0x000fe200000001ff */
[----:B------:R-:W-:-:S05]  /*0bc0*/  MOV R41, R12 ;  /* 0x0000000c00297202 */ /* 0x000fca0000000f00 */
[----:B------:R-:W-:-:S07]  /*0bd0*/  @P0 IMAD.IADD R41, R37, 0x1, R41 ;  /* 0x0000000125290824 */ /* 0x000fce00078e0229 */
[----:B------:R-:W-:Y:S05]  /*0be0*/  WARPSYNC.COLLECTIVE R33, `(.L_x_221) ;  /* 0x0000000021087348 */ /* 0x000fea0003c00000 */
[----:B------:R0:W1:Y:S02]  /*0bf0*/  SHFL.UP P0, R12, R41, R31, R44 ;  /* 0x0400001f290c7389 */ /* 0x000064000000002c */
[----:B01----:R-:W-:Y:S05]  /*0c00*/  ENDCOLLECTIVE ;  /* 0x000000000000791b */ /* 0x003fea0003800000 */
.L_x_221:
[----:B------:R-:W-:Y:S01]  /*0c10*/  MOV R31, 0x8 ;  /* 0x00000008001f7802 */ /* 0x000fe20000000f00 */
[----:B------:R-:W-:-:S05]  /*0c20*/  IMAD.MOV.U32 R45, RZ, RZ, R12 ;  /* 0x000000ffff2d7224 */ /* 0x000fca00078e000c */
[----:B------:R-:W-:-:S05]  /*0c30*/  @P0 IADD3 R45, PT, PT, R41, R45, RZ ;  /* 0x0000002d292d0210 */ /* 0x000fca0007ffe0ff */
[----:B------:R-:W-:-:S07]  /*0c40*/  IMAD.MOV.U32 R41, RZ, RZ, R45 ;  /* 0x000000ffff297224 */ /* 0x000fce00078e002d */
[----:B------:R-:W-:Y:S05]  /*0c50*/  WARPSYNC.COLLECTIVE R33, `(.L_x_222) ;  /* 0x0000000021087348 */ /* 0x000fea0003c00000 */
[----:B------:R0:W1:Y:S02]  /*0c60*/  SHFL.UP P0, R12, R41, R31, R44 ;  /* 0x0400001f290c7389 */ /* 0x000064000000002c */
[----:B01----:R-:W-:Y:S05]  /*0c70*/  ENDCOLLECTIVE ;  /* 0x000000000000791b */ /* 0x003fea0003800000 */
.L_x_222:
[----:B------:R-:W-:Y:S02]  /*0c80*/  HFMA2 R31, -RZ, RZ, 0, 9.5367431640625e-07 ;  /* 0x00000010ff1f7431 */ /* 0x000fe400000001ff */
[----:B------:R-:W-:-:S05]  /*0c90*/  IMAD.MOV.U32 R37, RZ, RZ, R12 ;  /* 0x000000ffff257224 */ /* 0x000fca00078e000c */
[----:B------:R-:W-:-:S05]  /*0ca0*/  @P0 IADD3 R37, PT, PT, R45, R37, RZ ;  /* 0x000000252d250210 */ /* 0x000fca0007ffe0ff */
[----:B------:R-:W-:-:S07]  /*0cb0*/  IMAD.MOV.U32 R41, RZ, RZ, R37 ;  /* 0x000000ffff297224 */ /* 0x000fce00078e0025 */
[----:B------:R-:W-:Y:S05]  /*0cc0*/  WARPSYNC.COLLECTIVE R33, `(.L_x_223) ;  /* 0x0000000021087348 */ /* 0x000fea0003c00000 */
[----:B------:R0:W1:Y:S02]  /*0cd0*/  SHFL.UP P0, R12, R41, R31, R44 ;  /* 0x0400001f290c7389 */ /* 0x000064000000002c */
[----:B01----:R-:W-:Y:S05]  /*0ce0*/  ENDCOLLECTIVE ;  /* 0x000000000000791b */ /* 0x003fea0003800000 */
.L_x_223:
[----:B------:R-:W-:Y:S05]  /*0cf0*/  BRA `(.L_x_224) ;  /* 0xfffffff8001c7947 */ /* 0x000fea000383ffff */
.L_x_225:
        /* <DEDUP_REMOVED lines=16> */
.L_x_244:


//--------------------- .text._Z25hierarchical_partial_scanIiEvPKT_PS0_S3_ --------------------------
	.section	.text._Z25hierarchical_partial_scanIiEvPKT_PS0_S3_,"ax",@progbits
	.align	128
        .global         _Z25hierarchical_partial_scanIiEvPKT_PS0_S3_
        .type           _Z25hierarchical_partial_scanIiEvPKT_PS0_S3_,@function
        .size           _Z25hierarchical_partial_scanIiEvPKT_PS0_S3_,(.L_x_245 - _Z25hierarchical_partial_scanIiEvPKT_PS0_S3_)
        .other          _Z25hierarchical_partial_scanIiEvPKT_PS0_S3_,@"STO_CUDA_ENTRY STV_DEFAULT"
_Z25hierarchical_partial_scanIiEvPKT_PS0_S3_:
.text._Z25hierarchical_partial_scanIiEvPKT_PS0_S3_:
        /* <DEDUP_REMOVED lines=29> */
[----:B------:R-:W-:Y:S01]  /*01d0*/  IMAD R17, R3, 0x2c, R18 ;  /* 0x0000002c03117824 */ /* 0x000fe200078e0212 */
[----:B--2---:R-:W-:Y:S04]  /*01e0*/  STS [R18], R7 ;  /* 0x0000000712007388 */ /* 0x004fe80000000800 */
[----:B---3--:R-:W-:Y:S04]  /*01f0*/  STS [R18+0x200], R9 ;  /* 0x0002000912007388 */ /* 0x008fe80000000800 */
        /* <DEDUP_REMOVED lines=11> */
[----:B------:R-:W0:Y:S04]  /*02b0*/  LDS.128 R4, [R17] ;  /* 0x0000000011047984 */ /* 0x000e280000000c00 */
[----:B------:R-:W1:Y:S04]  /*02c0*/  LDS.128 R8, [R17+0x10] ;  /* 0x0000100011087984 */ /* 0x000e680000000c00 */
[----:B------:R-:W2:Y:S01]  /*02d0*/  LDS.128 R12, [R17+0x20] ;  /* 0x00002000110c7984 */ /* 0x000ea20000000c00 */
[----:B0-----:R-:W-:-:S05]  /*02e0*/  IADD3 R27, PT, PT, R4, R5, RZ ;  /* 0x00000005041b7210 */ /* 0x001fca0007ffe0ff */
[----:B------:R-:W-:-:S04]  /*02f0*/  IMAD.IADD R6, R6, 0x1, R27 ;  /* 0x0000000106067824 */ /* 0x000fc800078e021b */
[----:B------:R-:W-:-:S05]  /*0300*/  IMAD.IADD R7, R7, 0x1, R6 ;  /* 0x0000000107077824 */ /* 0x000fca00078e0206 */
[----:B-1----:R-:W-:-:S05]  /*0310*/  IADD3 R5, PT, PT, R8, R7, RZ ;  /* 0x0000000708057210 */ /* 0x002fca0007ffe0ff */
[----:B------:R-:W-:Y:S01]  /*0320*/  IMAD.IADD R19, R9, 0x1, R5 ;  /* 0x0000000109137824 */ /* 0x000fe200078e0205 */
[----:B------:R-:W-:-:S03]  /*0330*/  LEA.HI R9, R3, R3, RZ, 0x1e ;  /* 0x0000000303097211 */ /* 0x000fc600078ff0ff */
[----:B------:R-:W-:Y:S02]  /*0340*/  IMAD.IADD R21, R10, 0x1, R19 ;  /* 0x000000010a157824 */ /* 0x000fe400078e0213 */
[----:B------:R-:W-:-:S03]  /*0350*/  IMAD R8, R9, 0x4, R20 ;  /* 0x0000000409087824 */ /* 0x000fc600078e0214 */
[----:B------:R-:W-:-:S05]  /*0360*/  IADD3 R23, PT, PT, R11, R21, RZ ;  /* 0x000000150b177210 */ /* 0x000fca0007ffe0ff */
[----:B--2---:R-:W-:-:S04]  /*0370*/  IMAD.IADD R22, R12, 0x1, R23 ;  /* 0x000000010c167824 */ /* 0x004fc800078e0217 */
[----:B------:R-:W-:-:S05]  /*0380*/  IMAD.IADD R25, R13, 0x1, R22 ;  /* 0x000000010d197824 */ /* 0x000fca00078e0216 */
[----:B------:R-:W-:-:S05]  /*0390*/  IADD3 R24, PT, PT, R14, R25, RZ ;  /* 0x000000190e187210 */ /* 0x000fca0007ffe0ff */
[----:B------:R-:W-:Y:S01]  /*03a0*/  IMAD.IADD R15, R15, 0x1, R24 ;  /* 0x000000010f0f7824 */ /* 0x000fe200078e0218 */
[----:B------:R-:W-:Y:S06]  /*03b0*/  BAR.SYNC.DEFER_BLOCKING 0x0 ;  /* 0x0000000000007b1d */ /* 0x000fec0000010000 */
[----:B------:R0:W-:Y:S02]  /*03c0*/  STS [R8+0x10], R15 ;  /* 0x0000100f08007388 */ /* 0x0001e40000000800 */
[----:B------:R-:W-:Y:S06]  /*03d0*/  BAR.SYNC.DEFER_BLOCKING 0x0 ;  /* 0x0000000000007b1d */ /* 0x000fec0000010000 */
[----:B------:R-:W-:Y:S05]  /*03e0*/  @P0 BRA `(.L_x_226) ;  /* 0x00000000007c0947 */ /* 0x000fea0003800000 */
[----:B------:R-:W-:Y:S01]  /*03f0*/  IMAD R28, R3, 0x14, R20 ;  /* 0x00000014031c7824 */ /* 0x000fe200078e0214 */
[----:B------:R-:W-:-:S04]  /*0400*/  UMOV UR4, 0xffffffff ;  /* 0xffffffff00047882 */ /* 0x000fc80000000000 */
[----:B------:R-:W-:Y:S04]  /*0410*/  LDS R26, [R28+0x10] ;  /* 0x000010001c1a7984 */ /* 0x000fe80000000800 */
[----:B0-----:R-:W-:Y:S04]  /*0420*/  LDS R15, [R28+0x14] ;  /* 0x000014001c0f7984 */ /* 0x001fe80000000800 */
[----:B------:R-:W0:Y:S04]  /*0430*/  LDS R9, [R28+0x1c] ;  /* 0x00001c001c097984 */ /* 0x000e280000000800 */
[----:B------:R-:W1:Y:S01]  /*0440*/  LDS R14, [R28+0x18] ;  /* 0x000018001c0e7984 */ /* 0x000e620000000800 */
[----:B0-----:R-:W-:-:S04]  /*0450*/  IADD3 R9, PT, PT, R15, R26, R9 ;  /* 0x0000001a0f097210 */ /* 0x001fc80007ffe009 */
[----:B-1----:R-:W-:Y:S01]  /*0460*/  IADD3 R13, PT, PT, R14, R9, RZ ;  /* 0x000000090e0d7210 */ /* 0x002fe20007ffe0ff */
        /* <DEDUP_REMOVED lines=10> */
.L_x_233:
[----:B-1----:R-:W-:Y:S01]  /*0510*/  @P0 IMAD.IADD R10, R29, 0x1, R10 ;  /* 0x000000011d0a0824 */ /* 0x002fe200078e020a */
[----:B------:R-:W-:Y:S05]  /*0520*/  WARPSYNC.ALL ;  /* 0x0000000000007948 */ /* 0x000fea0003800000 */
[----:B------:R-:W1:Y:S01]  /*0530*/  SHFL.IDX PT, R9, R10, 0x1f, 0x1f ;  /* 0x03e01f000a097f89 */ /* 0x000e6200000e0000 */
[----:B------:R-:W-:Y:S02]  /*0540*/  IADD3 R13, PT, PT, -R13, R10, RZ ;  /* 0x0000000a0d0d7210 */ /* 0x000fe40007ffe1ff */
[----:B------:R-:W-:-:S03]  /*0550*/  ISETP.NE.AND P0, PT, R3, RZ, PT ;  /* 0x000000ff0300720c */ /* 0x000fc60003f05270 */
[----:B------:R-:W-:Y:S01]  /*0560*/  IMAD.IADD R26, R26, 0x1, R13 ;  /* 0x000000011a1a7824 */ /* 0x000fe200078e020d */
[----:B------:R2:W-:Y:S04]  /*0570*/  STS [R28+0x10], R13 ;  /* 0x0000100d1c007388 */ /* 0x0005e80000000800 */
[----:B------:R-:W-:Y:S01]  /*0580*/  IADD3 R15, PT, PT, R15, R26, RZ ;  /* 0x0000001a0f0f7210 */ /* 0x000fe20007ffe0ff */
[----:B------:R2:W-:Y:S04]  /*0590*/  STS [R28+0x14], R26 ;  /* 0x0000141a1c007388 */ /* 0x0005e80000000800 */
[----:B------:R-:W-:Y:S01]  /*05a0*/  IMAD.IADD R11, R14, 0x1, R15 ;  /* 0x000000010e0b7824 */ /* 0x000fe200078e020f */
[----:B------:R2:W-:Y:S04]  /*05b0*/  STS [R28+0x18], R15 ;  /* 0x0000180f1c007388 */ /* 0x0005e80000000800 */
[----:B------:R2:W-:Y:S04]  /*05c0*/  STS [R28+0x1c], R11 ;  /* 0x00001c0b1c007388 */ /* 0x0005e80000000800 */
[----:B-1----:R2:W-:Y:S02]  /*05d0*/  @!P0 STS [R20+0x290], R9 ;  /* 0x0002900914008388 */ /* 0x0025e40000000800 */
.L_x_226:
[----:B------:R-:W-:Y:S05]  /*05e0*/  WARPSYNC.ALL ;  /* 0x0000000000007948 */ /* 0x000fea0003800000 */
[----:B------:R-:W-:Y:S06]  /*05f0*/  BAR.SYNC.DEFER_BLOCKING 0x0 ;  /* 0x0000000000007b1d */ /* 0x000fec0000010000 */
[----:B------:R-:W1:Y:S01]  /*0600*/  LDCU.64 UR8, c[0x0][0x388] ;  /* 0x00007100ff0877ac */ /* 0x000e620008000a00 */
[----:B------:R-:W3:Y:S01]  /*0610*/  LDCU UR4, c[0x0][0x360] ;  /* 0x00006c00ff0477ac */ /* 0x000ee20008000800 */
[----:B0-----:R-:W0:Y:S04]  /*0620*/  LDS R8, [R8+0x10] ;  /* 0x0000100008087984 */ /* 0x001e280000000800 */
[----:B--2---:R-:W-:Y:S01]  /*0630*/  LDS R20, [R20+0x290] ;  /* 0x0002900014147984 */ /* 0x004fe20000000800 */
[----:B---3--:R-:W-:Y:S01]  /*0640*/  UIADD3 UR4, UPT, UPT, UR4, -0x1, URZ ;  /* 0xffffffff04047890 */ /* 0x008fe2000fffe0ff */
[-C--:B0-----:R-:W-:Y:S01]  /*0650*/  IADD3 R9, PT, PT, R4, R8.reuse, RZ ;  /* 0x0000000804097210 */ /* 0x081fe20007ffe0ff */
[--C-:B------:R-:W-:Y:S01]  /*0660*/  IMAD.IADD R4, R7, 0x1, R8.reuse ;  /* 0x0000000107047824 */ /* 0x100fe200078e0208 */
[-C--:B------:R-:W-:Y:S01]  /*0670*/  IADD3 R11, PT, PT, R6, R8.reuse, RZ ;  /* 0x00000008060b7210 */ /* 0x080fe20007ffe0ff */
[--C-:B------:R-:W-:Y:S01]  /*0680*/  IMAD.IADD R10, R27, 0x1, R8.reuse ;  /* 0x000000011b0a7824 */ /* 0x100fe200078e0208 */
[----:B------:R-:W-:Y:S01]  /*0690*/  BAR.SYNC.DEFER_BLOCKING 0x0 ;  /* 0x0000000000007b1d */ /* 0x000fe20000010000 */
[-C--:B------:R-:W-:Y:S01]  /*06a0*/  IADD3 R5, PT, PT, R5, R8.reuse, RZ ;  /* 0x0000000805057210 */ /* 0x080fe20007ffe0ff */
[--C-:B------:R-:W-:Y:S01]  /*06b0*/  IMAD.IADD R6, R19, 0x1, R8.reuse ;  /* 0x0000000113067824 */ /* 0x100fe200078e0208 */
[-C--:B------:R-:W-:Y:S01]  /*06c0*/  IADD3 R7, PT, PT, R21, R8.reuse, RZ ;  /* 0x0000000815077210 */ /* 0x080fe20007ffe0ff */
[--C-:B------:R-:W-:Y:S01]  /*06d0*/  IMAD.IADD R12, R23, 0x1, R8.reuse ;  /* 0x00000001170c7824 */ /* 0x100fe200078e0208 */
[-C--:B------:R-:W-:Y:S01]  /*06e0*/  IADD3 R13, PT, PT, R22, R8.reuse, RZ ;  /* 0x00000008160d7210 */ /* 0x080fe20007ffe0ff */
[----:B------:R-:W-:Y:S01]  /*06f0*/  IMAD.IADD R14, R25, 0x1, R8 ;  /* 0x00000001190e7824 */ /* 0x000fe200078e0208 */
[----:B------:R-:W-:Y:S01]  /*0700*/  IADD3 R15, PT, PT, R24, R8, RZ ;  /* 0x00000008180f7210 */ /* 0x000fe20007ffe0ff */
[----:B------:R-:W-:Y:S04]  /*0710*/  STS.128 [R17], R8 ;  /* 0x0000000811007388 */ /* 0x000fe80000000c00 */
[----:B------:R1:W-:Y:S04]  /*0720*/  STS.128 [R17+0x10], R4 ;  /* 0x0000100411007388 */ /* 0x0003e80000000c00 */
[----:B------:R-:W-:Y:S01]  /*0730*/  STS.128 [R17+0x20], R12 ;  /* 0x0000200c11007388 */ /* 0x000fe20000000c00 */
[----:B------:R-:W-:Y:S01]  /*0740*/  BAR.SYNC.DEFER_BLOCKING 0x0 ;  /* 0x0000000000007b1d */ /* 0x000fe20000010000 */
[----:B-1----:R-:W-:-:S04]  /*0750*/  IADD3 R4, P0, PT, R2, UR8, RZ ;  /* 0x0000000802047c10 */ /* 0x002fc8000ff1e0ff */
[----:B------:R-:W-:Y:S02]  /*0760*/  IADD3.X R5, PT, PT, R0, UR9, RZ, P0, !PT ;  /* 0x0000000900057c10 */ /* 0x000fe400087fe4ff */
[----:B------:R-:W-:Y:S01]  /*0770*/  ISETP.NE.AND P0, PT, R3, UR4, PT ;  /* 0x0000000403007c0c */ /* 0x000fe2000bf05270 */
        /* <DEDUP_REMOVED lines=12> */
[----:B0-----:R0:W-:Y:S04]  /*0840*/  STG.E desc[UR6][R4.64], R19 ;  /* 0x0000001304007986 */ /* 0x0011e8000c101906 */
[----:B-1----:R0:W-:Y:S04]  /*0850*/  STG.E desc[UR6][R4.64+0x200], R21 ;  /* 0x0002001504007986 */ /* 0x0021e8000c101906 */
[----:B--2---:R0:W-:Y:S04]  /*0860*/  STG.E desc[UR6][R4.64+0x400], R23 ;  /* 0x0004001704007986 */ /* 0x0041e8000c101906 */
[----:B---3--:R0:W-:Y:S04]  /*0870*/  STG.E desc[UR6][R4.64+0x600], R25 ;  /* 0x0006001904007986 */ /* 0x0081e8000c101906 */
[----:B----4-:R0:W-:Y:S04]  /*0880*/  STG.E desc[UR6][R4.64+0x800], R27 ;  /* 0x0008001b04007986 */ /* 0x0101e8000c101906 */
[----:B-----5:R0:W-:Y:S04]  /*0890*/  STG.E desc[UR6][R4.64+0xa00], R29 ;  /* 0x000a001d04007986 */ /* 0x0201e8000c101906 */
[----:B------:R0:W-:Y:S04]  /*08a0*/  STG.E desc[UR6][R4.64+0xc00], R9 ;  /* 0x000c000904007986 */ /* 0x0001e8000c101906 */
[----:B------:R0:W-:Y:S04]  /*08b0*/  STG.E desc[UR6][R4.64+0xe00], R7 ;  /* 0x000e000704007986 */ /* 0x0001e8000c101906 */
[----:B------:R0:W-:Y:S04]  /*08c0*/  STG.E desc[UR6][R4.64+0x1000], R11 ;  /* 0x0010000b04007986 */ /* 0x0001e8000c101906 */
[----:B------:R0:W-:Y:S04]  /*08d0*/  STG.E desc[UR6][R4.64+0x1200], R13 ;  /* 0x0012000d04007986 */ /* 0x0001e8000c101906 */
[----:B------:R0:W-:Y:S04]  /*08e0*/  STG.E desc[UR6][R4.64+0x1400], R15 ;  /* 0x0014000f04007986 */ /* 0x0001e8000c101906 */
[----:B------:R0:W-:Y:S01]  /*08f0*/  STG.E desc[UR6][R4.64+0x1600], R17 ;  /* 0x0016001104007986 */ /* 0x0001e2000c101906 */
[----:B------:R-:W-:Y:S06]  /*0900*/  BAR.SYNC.DEFER_BLOCKING 0x0 ;  /* 0x0000000000007b1d */ /* 0x000fec0000010000 */
[----:B------:R-:W-:Y:S05]  /*0910*/  @P0 EXIT ;  /* 0x000000000000094d */ /* 0x000fea0003800000 */
[----:B------:R-:W0:Y:S02]  /*0920*/  LDC.64 R2, c[0x0][0x390] ;  /* 0x0000e400ff027b82 */ /* 0x000e240000000a00 */
[----:B0-----:R-:W-:-:S05]  /*0930*/  IMAD.WIDE.U32 R16, R16, 0x4, R2 ;  /* 0x0000000410107825 */ /* 0x001fca00078e0002 */
[----:B------:R-:W-:Y:S01]  /*0940*/  STG.E desc[UR6][R16.64], R20 ;  /* 0x0000001410007986 */ /* 0x000fe2000c101906 */
[----:B------:R-:W-:Y:S05]  /*0950*/  EXIT ;  /* 0x000000000000794d */ /* 0x000fea0003800000 */
.L_x_227:
[----:B------:R-:W-:Y:S01]  /*0960*/  HFMA2 R12, -RZ, RZ, 0, 5.9604644775390625e-08 ;  /* 0x00000001ff0c7431 */ /* 0x000fe200000001ff */
[----:B------:R-:W-:Y:S01]  /*0970*/  MOV R10, 0xffffffff ;  /* 0xffffffff000a7802 */ /* 0x000fe20000000f00 */
[----:B------:R-:W-:Y:S02]  /*0980*/  IMAD.MOV.U32 R9, RZ, RZ, R13 ;  /* 0x000000ffff097224 */ /* 0x000fe400078e000d */
[----:B------:R-:W-:-:S07]  /*0990*/  IMAD.MOV.U32 R11, RZ, RZ, RZ ;  /* 0x000000ffff0b7224 */ /* 0x000fce00078e00ff */
[----:B------:R-:W-:Y:S05]  /*09a0*/  WARPSYNC.COLLECTIVE R10, `(.L_x_228) ;  /* 0x000000000a087348 */ /* 0x000fea0003c00000 */
[----:B------:R0:W1:Y:S02]  /*09b0*/  SHFL.UP P0, R10, R9, R12, R11 ;  /* 0x0400000c090a7389 */ /* 0x000064000000000b */
[----:B01----:R-:W-:Y:S05]  /*09c0*/  ENDCOLLECTIVE ;  /* 0x000000000000791b */ /* 0x003fea0003800000 */
.L_x_228:
[----:B------:R-:W-:Y:S02]  /*09d0*/  IMAD.MOV.U32 R12, RZ, RZ, 0x2 ;  /* 0x00000002ff0c7424 */ /* 0x000fe400078e00ff */
[----:B------:R-:W-:Y:S01]  /*09e0*/  IMAD.MOV.U32 R9, RZ, RZ, R10 ;  /* 0x000000ffff097224 */ /* 0x000fe200078e000a */
[----:B------:R-:W-:-:S04]  /*09f0*/  MOV R10, 0xffffffff ;  /* 0xffffffff000a7802 */ /* 0x000fc80000000f00 */
[----:B------:R-:W-:-:S07]  /*0a00*/  @P0 IADD3 R9, PT, PT, R13, R9, RZ ;  /* 0x000000090d090210 */ /* 0x000fce0007ffe0ff */
[----:B------:R-:W-:Y:S05]  /*0a10*/  WARPSYNC.COLLECTIVE R10, `(.L_x_229) ;  /* 0x000000000a087348 */ /* 0x000fea0003c00000 */
[----:B------:R0:W1:Y:S02]  /*0a20*/  SHFL.UP P0, R10, R9, R12, R11 ;  /* 0x0400000c090a7389 */ /* 0x000064000000000b */
[----:B01----:R-:W-:Y:S05]  /*0a30*/  ENDCOLLECTIVE ;  /* 0x000000000000791b */ /* 0x003fea0003800000 */
.L_x_229:
[----:B------:R-:W-:Y:S02]  /*0a40*/  HFMA2 R12, -RZ, RZ, 0, 2.384185791015625e-07 ;  /* 0x00000004ff0c7431 */ /* 0x000fe400000001ff */
[----:B------:R-:W-:Y:S02]  /*0a50*/  IMAD.MOV.U32 R29, RZ, RZ, R10 ;  /* 0x000000ffff1d7224 */ /* 0x000fe400078e000a */
[----:B------:R-:W-:-:S03]  /*0a60*/  IMAD.MOV.U32 R10, RZ, RZ, -0x1 ;  /* 0xffffffffff0a7424 */ /* 0x000fc600078e00ff */
[----:B------:R-:W-:-:S05]  /*0a70*/  @P0 IADD3 R29, PT, PT, R9, R29, RZ ;  /* 0x0000001d091d0210 */ /* 0x000fca0007ffe0ff */
[----:B------:R-:W-:-:S07]  /*0a80*/  IMAD.MOV.U32 R9, RZ, RZ, R29 ;  /* 0x000000ffff097224 */ /* 0x000fce00078e001d */
[----:B------:R-:W-:Y:S05]  /*0a90*/  WARPSYNC.COLLECTIVE R10, `(.L_x_230) ;  /* 0x000000000a087348 */ /* 0x000fea0003c00000 */
[----:B------:R0:W1:Y:S02]  /*0aa0*/  SHFL.UP P0, R10, R9, R12, R11 ;  /* 0x0400000c090a7389 */ /* 0x000064000000000b */
[----:B01----:R-:W-:Y:S05]  /*0ab0*/  ENDCOLLECTIVE ;  /* 0x000000000000791b */ /* 0x003fea0003800000 */
.L_x_230:
[----:B------:R-:W-:Y:S01]  /*0ac0*/  HFMA2 R12, -RZ, RZ, 0, 4.76837158203125e-07 ;  /* 0x00000008ff0c7431 */ /* 0x000fe200000001ff */
[----:B------:R-:W-:Y:S01]  /*0ad0*/  MOV R9, R10 ;  /* 0x0000000a00097202 */ /* 0x000fe20000000f00 */
[----:B------:R-:W-:-:S04]  /*0ae0*/  IMAD.MOV.U32 R10, RZ, RZ, -0x1 ;  /* 0xffffffffff0a7424 */ /* 0x000fc800078e00ff */
[----:B------:R-:W-:-:S07]  /*0af0*/  @P0 IMAD.IADD R9, R29, 0x1, R9 ;  /* 0x000000011d090824 */ /* 0x000fce00078e0209 */
[----:B------:R-:W-:Y:S05]  /*0b00*/  WARPSYNC.COLLECTIVE R10, `(.L_x_231) ;  /* 0x000000000a087348 */ /* 0x000fea0003c00000 */
[----:B------:R0:W1:Y:S02]  /*0b10*/  SHFL.UP P0, R10, R9, R12, R11 ;  /* 0x0400000c090a7389 */ /* 0x000064000000000b */
[----:B01----:R-:W-:Y:S05]  /*0b20*/  ENDCOLLECTIVE ;  /* 0x000000000000791b */ /* 0x003fea0003800000 */
.L_x_231:
[----:B------:R-:W-:Y:S01]  /*0b30*/  IMAD.MOV.U32 R12, RZ, RZ, 0x10 ;  /* 0x00000010ff0c7424 */ /* 0x000fe200078e00ff */
[----:B------:R-:W-:Y:S02]  /*0b40*/  MOV R29, R10 ;  /* 0x0000000a001d7202 */ /* 0x000fe40000000f00 */
[----:B------:R-:W-:-:S03]  /*0b50*/  MOV R10, 0xffffffff ;  /* 0xffffffff000a7802 */ /* 0x000fc60000000f00 */
[----:B------:R-:W-:-:S05]  /*0b60*/  @P0 IMAD.IADD R29, R9, 0x1, R29 ;  /* 0x00000001091d0824 */ /* 0x000fca00078e021d */
[----:B------:R-:W-:-:S07]  /*0b70*/  MOV R9, R29 ;  /* 0x0000001d00097202 */ /* 0x000fce0000000f00 */
[----:B------:R-:W-:Y:S05]  /*0b80*/  WARPSYNC.COLLECTIVE R10, `(.L_x_232) ;  /* 0x000000000a087348 */ /* 0x000fea0003c00000 */
[----:B------:R0:W1:Y:S02]  /*0b90*/  SHFL.UP P0, R10, R9, R12, R11 ;  /* 0x0400000c090a7389 */ /* 0x000064000000000b */
[----:B01----:R-:W-:Y:S05]  /*0ba0*/  ENDCOLLECTIVE ;  /* 0x000000000000791b */ /* 0x003fea0003800000 */
.L_x_232:
[----:B------:R-:W-:Y:S05]  /*0bb0*/  BRA `(.L_x_233) ;  /* 0xfffffff800547947 */ /* 0x000fea000383ffff */
.L_x_234:
        /* <DEDUP_REMOVED lines=12> */
.L_x_245:


//--------------------- .text._Z4fillIiEviT_PS0_  --------------------------
	.section	.text._Z4fillIiEviT_PS0_,"ax",@progbits
	.align	128
        .global         _Z4fillIiEviT_PS0_
        .type           _Z4fillIiEviT_PS0_,@function
        .size           _Z4fillIiEviT_PS0_,(.L_x_246 - _Z4fillIiEviT_PS0_)
        .other          _Z4fillIiEviT_PS0_,@"STO_CUDA_ENTRY STV_DEFAULT"
_Z4fillIiEviT_PS0_:
.text._Z4fillIiEviT_PS0_:
[----:B------:R-:W-:Y:S01]  /*0000*/  LDC R1, c[0x0][0x37c] ;  /* 0x0000df00ff017b82 */ /* 0x000fe20000000800 */
[----:B------:R-:W0:Y:S07]  /*0010*/  S2R R5, SR_TID.X ;  /* 0x0000000000057919 */ /* 0x000e2e0000002100 */
[----:B------:R-:W0:Y:S01]  /*0020*/  S2UR UR4, SR_CTAID.X ;  /* 0x00000000000479c3 */ /* 0x000e220000002500 */
[----:B------:R-:W1:Y:S07]  /*0030*/  LDCU UR5, c[0x0][0x380] ;  /* 0x00007000ff0577ac */ /* 0x000e6e0008000800 */
[----:B------:R-:W0:Y:S02]  /*0040*/  LDC R0, c[0x0][0x360] ;  /* 0x0000d800ff007b82 */ /* 0x000e240000000800 */
[----:B0-----:R-:W-:-:S05]  /*0050*/  IMAD R5, R0, UR4, R5 ;  /* 0x0000000400057c24 */ /* 0x001fca000f8e0205 */
[----:B-1----:R-:W-:-:S13]  /*0060*/  ISETP.GE.AND P0, PT, R5, UR5, PT ;  /* 0x0000000505007c0c */ /* 0x002fda000bf06270 */
[----:B------:R-:W-:Y:S05]  /*0070*/  @P0 EXIT ;  /* 0x000000000000094d */ /* 0x000fea0003800000 */
[----:B------:R-:W0:Y:S01]  /*0080*/  LDC.64 R2, c[0x0][0x388] ;  /* 0x0000e200ff027b82 */ /* 0x000e220000000a00 */
[----:B------:R-:W1:Y:S07]  /*0090*/  LDCU.64 UR4, c[0x0][0x358] ;  /* 0x00006b00ff0477ac */ /* 0x000e6e0008000a00 */
[----:B------:R-:W1:Y:S01]  /*00a0*/  LDC R7, c[0x0][0x384] ;  /* 0x0000e100ff077b82 */ /* 0x000e620000000800 */
[----:B0-----:R-:W-:-:S05]  /*00b0*/  IMAD.WIDE R2, R5, 0x4, R2 ;  /* 0x0000000405027825 */ /* 0x001fca00078e0202 */
[----:B-1----:R-:W-:Y:S01]  /*00c0*/  STG.E desc[UR4][R2.64], R7 ;  /* 0x0000000702007986 */ /* 0x002fe2000c101904 */
[----:B------:R-:W-:Y:S05]  /*00d0*/  EXIT ;  /* 0x000000000000794d */ /* 0x000fea0003800000 */
.L_x_235:
        /* <DEDUP_REMOVED lines=10> */
.L_x_246:


//--------------------- .text._Z11kernel_initiP17block_status_word --------------------------
	.section	.text._Z11kernel_initiP17block_status_word,"ax",@progbits
	.align	128
        .global         _Z11kernel_initiP17block_status_word
        .type           _Z11kernel_initiP17block_status_word,@function
        .size           _Z11kernel_initiP17block_status_word,(.L_x_247 - _Z11kernel_initiP17block_status_word)
        .other          _Z11kernel_initiP17block_status_word,@"STO_CUDA_ENTRY STV_DEFAULT"
_Z11kernel_initiP17block_status_word:
.text._Z11kernel_initiP17block_status_word:
[----:B------:R-:W-:Y:S01]  /*0000*/  LDC R1, c[0x0][0x37c] ;  /* 0x0000df00ff017b82 */ /* 0x000fe20000000800 */
[----:B------:R-:W0:Y:S07]  /*0010*/  S2R R5, SR_TID.X ;  /* 0x0000000000057919 */ /* 0x000e2e0000002100 */
[----:B------:R-:W0:Y:S08]  /*0020*/  S2UR UR4, SR_CTAID.X ;  /* 0x00000000000479c3 */ /* 0x000e300000002500 */
[----:B------:R-:W0:Y:S02]  /*0030*/  LDC R0, c[0x0][0x360] ;  /* 0x0000d800ff007b82 */ /* 0x000e240000000800 */
[----:B0-----:R-:W-:Y:S01]  /*0040*/  IMAD R5, R0, UR4, R5 ;  /* 0x0000000400057c24 */ /* 0x001fe2000f8e0205 */
[----:B------:R-:W0:Y:S04]  /*0050*/  LDCU.64 UR4, c[0x0][0x358] ;  /* 0x00006b00ff0477ac */ /* 0x000e280008000a00 */
[----:B------:R-:W-:-:S13]  /*0060*/  ISETP.GT.AND P0, PT, R5, 0x1f, PT ;  /* 0x0000001f0500780c */ /* 0x000fda0003f04270 */
[----:B------:R-:W1:Y:S01]  /*0070*/  @!P0 LDC.64 R2, c[0x0][0x388] ;  /* 0x0000e200ff028b82 */ /* 0x000e620000000a00 */
[----:B------:R-:W-:Y:S01]  /*0080*/  @!P0 MOV R7, 0x2a ;  /* 0x0000002a00078802 */ /* 0x000fe20000000f00 */
[----:B-1----:R-:W-:-:S05]  /*0090*/  @!P0 IMAD.WIDE R2, R5, 0x8, R2 ;  /* 0x0000000805028825 */ /* 0x002fca00078e0202 */
[----:B0-----:R0:W-:Y:S04]  /*00a0*/  @!P0 STG.E desc[UR4][R2.64], R7 ;  /* 0x0000000702008986 */ /* 0x0011e8000c101904 */
[----:B------:R0:W-:Y:S01]  /*00b0*/  @!P0 STG.E desc[UR4][R2.64+0x4], RZ ;  /* 0x000004ff02008986 */ /* 0x0001e2000c101904 */
[----:B------:R-:W-:Y:S05]  /*00c0*/  @!P0 EXIT ;  /* 0x000000000000894d */ /* 0x000fea0003800000 */
[----:B------:R-:W1:Y:S02]  /*00d0*/  LDCU UR6, c[0x0][0x380] ;  /* 0x00007000ff0677ac */ /* 0x000e640008000800 */
[----:B-1----:R-:W-:-:S13]  /*00e0*/  ISETP.GE.AND P0, PT, R5, UR6, PT ;  /* 0x0000000605007c0c */ /* 0x002fda000bf06270 */
[----:B------:R-:W-:Y:S05]  /*00f0*/  @P0 EXIT ;  /* 0x000000000000094d */ /* 0x000fea0003800000 */
[----:B0-----:R-:W0:Y:S02]  /*0100*/  LDC.64 R2, c[0x0][0x388] ;  /* 0x0000e200ff027b82 */ /* 0x001e240000000a00 */
[----:B0-----:R-:W-:-:S05]  /*0110*/  IMAD.WIDE.U32 R2, R5, 0x8, R2 ;  /* 0x0000000805027825 */ /* 0x001fca00078e0002 */
[----:B------:R-:W-:Y:S01]  /*0120*/  STG.E desc[UR4][R2.64], RZ ;  /* 0x000000ff02007986 */ /* 0x000fe2000c101904 */
[----:B------:R-:W-:Y:S05]  /*0130*/  EXIT ;  /* 0x000000000000794d */ /* 0x000fea0003800000 */
.L_x_236:
        /* <DEDUP_REMOVED lines=12> */
.L_x_247:


//--------------------- .nv.shared._ZN3cub18CUB_300001_SM_10006detail4scan16DeviceScanKernelINS2_10policy_hubIiiijN4cuda3std3__44plusIvEEE10Policy1000EPKiPiNS0_13ScanTileStateIiLb1EEES9_NS1_10InputValueIiSE_EEjiLb0EiEEvT0_T1_T2_iT3_T4_T5_ --------------------------
	.section	.nv.shared._ZN3cub18CUB_300001_SM_10006detail4scan16DeviceScanKernelINS2_10policy_hubIiiijN4cuda3std3__44plusIvEEE10Policy1000EPKiPiNS0_13ScanTileStateIiLb1EEES9_NS1_10InputValueIiSE_EEjiLb0EiEEvT0_T1_T2_iT3_T4_T5_,"aw",@nobits
	.sectionflags	@""
	.align	16
.nv.shared._ZN3cub18CUB_300001_SM_10006detail4scan16DeviceScanKernelINS2_10policy_hubIiiijN4cuda3std3__44plusIvEEE10Policy1000EPKiPiNS0_13ScanTileStateIiLb1EEES9_NS1_10InputValueIiSE_EEjiLb0EiEEvT0_T1_T2_iT3_T4_T5_:
	.zero		34832


//--------------------- .nv.shared.reserved.0     --------------------------
	.section	.nv.shared.reserved.0,"aw",@nobits
	.weak		__nv_reservedSMEM_offset_0_alias
	.size		__nv_reservedSMEM_offset_0_alias, 0, 64
	.other		__nv_reservedSMEM_offset_0_alias,@"STO_CUDA_RESERVED_SHARED STV_DEFAULT"
__nv_reservedSMEM_offset_0_alias:
	.zero		0
	.zero		64


//--------------------- .nv.global                --------------------------
	.section	.nv.global,"aw",@nobits
.nv.global:
	.type		_ZN34_INTERNAL_d3b4d9a7_4_k_cu_896cfa5c6thrust24THRUST_300001_SM_1000_NS12placeholders2_5E,@object
	.size		_ZN34_INTERNAL_d3b4d9a7_4_k_cu_896cfa5c6thrust24THRUST_300001_SM_1000_NS12placeholders2_5E,(_ZN34_INTERNAL_d3b4d9a7_4_k_cu_896cfa5c4cuda3std3__45__cpo6cbeginE - _ZN34_INTERNAL_d3b4d9a7_4_k_cu_896cfa5c6thrust24THRUST_300001_SM_1000_NS12placeholders2_5E)
_ZN34_INTERNAL_d3b4d9a7_4_k_cu_896cfa5c6thrust24THRUST_300001_SM_1000_NS12placeholders2_5E:
	.zero		1
	.type		_ZN34_INTERNAL_d3b4d9a7_4_k_cu_896cfa5c4cuda3std3__45__cpo6cbeginE,@object
	.size		_ZN34_INTERNAL_d3b4d9a7_4_k_cu_896cfa5c4cuda3std3__45__cpo6cbeginE,(_ZN34_INTERNAL_d3b4d9a7_4_k_cu_896cfa5c4cuda3std6ranges3__45__cpo6cbeginE - _ZN34_INTERNAL_d3b4d9a7_4_k_cu_896cfa5c4cuda3std3__45__cpo6cbeginE)
_ZN34_INTERNAL_d3b4d9a7_4_k_cu_896cfa5c4cuda3std3__45__cpo6cbeginE:
	.zero		1
	.type		_ZN34_INTERNAL_d3b4d9a7_4_k_cu_896cfa5c4cuda3std6ranges3__45__cpo6cbeginE,@object
	.size		_ZN34_INTERNAL_d3b4d9a7_4_k_cu_896cfa5c4cuda3std6ranges3__45__cpo6cbeginE,(_ZN34_INTERNAL_d3b4d9a7_4_k_cu_896cfa5c4cuda3std3__48in_placeE - _ZN34_INTERNAL_d3b4d9a7_4_k_cu_896cfa5c4cuda3std6ranges3__45__cpo6cbeginE)
_ZN34_INTERNAL_d3b4d9a7_4_k_cu_896cfa5c4cuda3std6ranges3__45__cpo6cbeginE:
	.zero		1
	.type		_ZN34_INTERNAL_d3b4d9a7_4_k_cu_896cfa5c4cuda3std3__48in_placeE,@object
	.size		_ZN34_INTERNAL_d3b4d9a7_4_k_cu_896cfa5c4cuda3std3__48in_placeE,(_ZN34_INTERNAL_d3b4d9a7_4_k_cu_896cfa5c4cuda3std6ranges3__45__cpo4sizeE - _ZN34_INTERNAL_d3b4d9a7_4_k_cu_896cfa5c4cuda3std3__48in_placeE)
_ZN34_INTERNAL_d3b4d9a7_4_k_cu_896cfa5c4cuda3std3__48in_placeE:
	.zero		1
	.type		_ZN34_INTERNAL_d3b4d9a7_4_k_cu_896cfa5c4cuda3std6ranges3__45__cpo4sizeE,@object
	.size		_ZN34_INTERNAL_d3b4d9a7_4_k_cu_896cfa5c4cuda3std6ranges3__45__cpo4sizeE,(_ZN34_INTERNAL_d3b4d9a7_4_k_cu_896cfa5c6thrust24THRUST_300001_SM_1000_NS12placeholders2_9E - _ZN34_INTERNAL_d3b4d9a7_4_k_cu_896cfa5c4cuda3std6ranges3__45__cpo4sizeE)
_ZN34_INTERNAL_d3b4d9a7_4_k_cu_896cfa5c4cuda3std6ranges3__45__cpo4sizeE:
	.zero		1
	.type		_ZN34_INTERNAL_d3b4d9a7_4_k_cu_896cfa5c6thrust24THRUST_300001_SM_1000_NS12placeholders2_9E,@object
	.size		_ZN34_INTERNAL_d3b4d9a7_4_k_cu_896cfa5c6thrust24THRUST_300001_SM_1000_NS12placeholders2_9E,(_ZN34_INTERNAL_d3b4d9a7_4_k_cu_896cfa5c4cuda3std3__45__cpo7crbeginE - _ZN34_INTERNAL_d3b4d9a7_4_k_cu_896cfa5c6thrust24THRUST_300001_SM_1000_NS12placeholders2_9E)
_ZN34_INTERNAL_d3b4d9a7_4_k_cu_896cfa5c6thrust24THRUST_300001_SM_1000_NS12placeholders2_9E:
	.zero		1
	.type		_ZN34_INTERNAL_d3b4d9a7_4_k_cu_896cfa5c4cuda3std3__45__cpo7crbeginE,@object
	.size		_ZN34_INTERNAL_d3b4d9a7_4_k_cu_896cfa5c4cuda3std3__45__cpo7crbeginE,(_ZN34_INTERNAL_d3b4d9a7_4_k_cu_896cfa5c4cuda3std6ranges3__45__cpo4nextE - _ZN34_INTERNAL_d3b4d9a7_4_k_cu_896cfa5c4cuda3std3__45__cpo7crbeginE)
_ZN34_INTERNAL_d3b4d9a7_4_k_cu_896cfa5c4cuda3std3__45__cpo7crbeginE:
	.zero		1
	.type		_ZN34_INTERNAL_d3b4d9a7_4_k_cu_896cfa5c4cuda3std6ranges3__45__cpo4nextE,@object
	.size		_ZN34_INTERNAL_d3b4d9a7_4_k_cu_896cfa5c4cuda3std6ranges3__45__cpo4nextE,(_ZN34_INTERNAL_d3b4d9a7_4_k_cu_896cfa5c4cuda3std6ranges3__45__cpo4swapE - _ZN34_INTERNAL_d3b4d9a7_4_k_cu_896cfa5c4cuda3std6ranges3__45__cpo4nextE)
_ZN34_INTERNAL_d3b4d9a7_4_k_cu_896cfa5c4cuda3std6ranges3__45__cpo4nextE:
	.zero		1
	.type		_ZN34_INTERNAL_d3b4d9a7_4_k_cu_896cfa5c4cuda3std6ranges3__45__cpo4swapE,@object
	.size		_ZN34_INTERNAL_d3b4d9a7_4_k_cu_896cfa5c4cuda3std6ranges3__45__cpo4swapE,(_ZN34_INTERNAL_d3b4d9a7_4_k_cu_896cfa5c6thrust24THRUST_300001_SM_1000_NS12placeholders2_1E - _ZN34_INTERNAL_d3b4d9a7_4_k_cu_896cfa5c4cuda3std6ranges3__45__cpo4swapE)
_ZN34_INTERNAL_d3b4d9a7_4_k_cu_896cfa5c4cuda3std6ranges3__45__cpo4swapE:
	.zero		1
	.type		_ZN34_INTERNAL_d3b4d9a7_4_k_cu_896cfa5c6thrust24THRUST_300001_SM_1000_NS12placeholders2_1E,@object
	.size		_ZN34_INTERNAL_d3b4d9a7_4_k_cu_896cfa5c6thrust24THRUST_300001_SM_1000_NS12placeholders2_1E,(_ZN34_INTERNAL_d3b4d9a7_4_k_cu_896cfa5c6thrust24THRUST_300001_SM_1000_NS12placeholders2_3E - _ZN34_INTERNAL_d3b4d9a7_4_k_cu_896cfa5c6thrust24THRUST_300001_SM_1000_NS12placeholders2_1E)
_ZN34_INTERNAL_d3b4d9a7_4_k_cu_896cfa5c6thrust24THRUST_300001_SM_1000_NS12placeholders2_1E:
	.zero		1
	.type		_ZN34_INTERNAL_d3b4d9a7_4_k_cu_896cfa5c6thrust24THRUST_300001_SM_1000_NS12placeholders2_3E,@object
	.size		_ZN34_INTERNAL_d3b4d9a7_4_k_cu_896cfa5c6thrust24THRUST_300001_SM_1000_NS12placeholders2_3E,(_ZN34_INTERNAL_d3b4d9a7_4_k_cu_896cfa5c4cuda3std3__45__cpo5beginE - _ZN34_INTERNAL_d3b4d9a7_4_k_cu_896cfa5c6thrust24THRUST_300001_SM_1000_NS12placeholders2_3E)
_ZN34_INTERNAL_d3b4d9a7_4_k_cu_896cfa5c6thrust24THRUST_300001_SM_1000_NS12placeholders2_3E:
	.zero		1
	.type		_ZN34_INTERNAL_d3b4d9a7_4_k_cu_896cfa5c4cuda3std3__45__cpo5beginE,@object
	.size		_ZN34_INTERNAL_d3b4d9a7_4_k_cu_896cfa5c4cuda3std3__45__cpo5beginE,(_ZN34_INTERNAL_d3b4d9a7_4_k_cu_896cfa5c4cuda3std6ranges3__45__cpo5beginE - _ZN34_INTERNAL_d3b4d9a7_4_k_cu_896cfa5c4cuda3std3__45__cpo5beginE)
_ZN34_INTERNAL_d3b4d9a7_4_k_cu_896cfa5c4cuda3std3__45__cpo5beginE:
	.zero		1
	.type		_ZN34_INTERNAL_d3b4d9a7_4_k_cu_896cfa5c4cuda3std6ranges3__45__cpo5beginE,@object
	.size		_ZN34_INTERNAL_d3b4d9a7_4_k_cu_896cfa5c4cuda3std6ranges3__45__cpo5beginE,(_ZN34_INTERNAL_d3b4d9a7_4_k_cu_896cfa5c4cuda3std3__436_GLOBAL__N__d3b4d9a7_4_k_cu_896cfa5c6ignoreE - _ZN34_INTERNAL_d3b4d9a7_4_k_cu_896cfa5c4cuda3std6ranges3__45__cpo5beginE)
_ZN34_INTERNAL_d3b4d9a7_4_k_cu_896cfa5c4cuda3std6ranges3__45__cpo5beginE:
	.zero		1
	.type		_ZN34_INTERNAL_d3b4d9a7_4_k_cu_896cfa5c4cuda3std3__436_GLOBAL__N__d3b4d9a7_4_k_cu_896cfa5c6ignoreE,@object
	.size		_ZN34_INTERNAL_d3b4d9a7_4_k_cu_896cfa5c4cuda3std3__436_GLOBAL__N__d3b4d9a7_4_k_cu_896cfa5c6ignoreE,(_ZN34_INTERNAL_d3b4d9a7_4_k_cu_896cfa5c4cuda3std6ranges3__45__cpo4dataE - _ZN34_INTERNAL_d3b4d9a7_4_k_cu_896cfa5c4cuda3std3__436_GLOBAL__N__d3b4d9a7_4_k_cu_896cfa5c6ignoreE)
_ZN34_INTERNAL_d3b4d9a7_4_k_cu_896cfa5c4cuda3std3__436_GLOBAL__N__d3b4d9a7_4_k_cu_896cfa5c6ignoreE:
	.zero		1
	.type		_ZN34_INTERNAL_d3b4d9a7_4_k_cu_896cfa5c4cuda3std6ranges3__45__cpo4dataE,@object
	.size		_ZN34_INTERNAL_d3b4d9a7_4_k_cu_896cfa5c4cuda3std6ranges3__45__cpo4dataE,(_ZN34_INTERNAL_d3b4d9a7_4_k_cu_896cfa5c6thrust24THRUST_300001_SM_1000_NS12placeholders2_7E - _ZN34_INTERNAL_d3b4d9a7_4_k_cu_896cfa5c4cuda3std6ranges3__45__cpo4dataE)
_ZN34_INTERNAL_d3b4d9a7_4_k_cu_896cfa5c4cuda3std6ranges3__45__cpo4dataE:
	.zero		1
	.type		_ZN34_INTERNAL_d3b4d9a7_4_k_cu_896cfa5c6thrust24THRUST_300001_SM_1000_NS12placeholders2_7E,@object
	.size		_ZN34_INTERNAL_d3b4d9a7_4_k_cu_896cfa5c6thrust24THRUST_300001_SM_1000_NS12placeholders2_7E,(_ZN34_INTERNAL_d3b4d9a7_4_k_cu_896cfa5c4cuda3std3__45__cpo6rbeginE - _ZN34_INTERNAL_d3b4d9a7_4_k_cu_896cfa5c6thrust24THRUST_300001_SM_1000_NS12placeholders2_7E)
_ZN34_INTERNAL_d3b4d9a7_4_k_cu_896cfa5c6thrust24THRUST_300001_SM_1000_NS12placeholders2_7E:
	.zero		1
	.type		_ZN34_INTERNAL_d3b4d9a7_4_k_cu_896cfa5c4cuda3std3__45__cpo6rbeginE,@object
	.size		_ZN34_INTERNAL_d3b4d9a7_4_k_cu_896cfa5c4cuda3std3__45__cpo6rbeginE,(_ZN34_INTERNAL_d3b4d9a7_4_k_cu_896cfa5c4cuda3std6ranges3__45__cpo7advanceE - _ZN34_INTERNAL_d3b4d9a7_4_k_cu_896cfa5c4cuda3std3__45__cpo6rbeginE)
_ZN34_INTERNAL_d3b4d9a7_4_k_cu_896cfa5c4cuda3std3__45__cpo6rbeginE:
	.zero		1
	.type		_ZN34_INTERNAL_d3b4d9a7_4_k_cu_896cfa5c4cuda3std6ranges3__45__cpo7advanceE,@object
	.size		_ZN34_INTERNAL_d3b4d9a7_4_k_cu_896cfa5c4cuda3std6ranges3__45__cpo7advanceE,(_ZN34_INTERNAL_d3b4d9a7_4_k_cu_896cfa5c4cuda3std3__47nulloptE - _ZN34_INTERNAL_d3b4d9a7_4_k_cu_896cfa5c4cuda3std6ranges3__45__cpo7advanceE)
_ZN34_INTERNAL_d3b4d9a7_4_k_cu_896cfa5c4cuda3std6ranges3__45__cpo7advanceE:
	.zero		1
	.type		_ZN34_INTERNAL_d3b4d9a7_4_k_cu_896cfa5c4cuda3std3__47nulloptE,@object
	.size		_ZN34_INTERNAL_d3b4d9a7_4_k_cu_896cfa5c4cuda3std3__47nulloptE,(_ZN34_INTERNAL_d3b4d9a7_4_k_cu_896cfa5c4cuda3std6ranges3__45__cpo8distanceE - _ZN34_INTERNAL_d3b4d9a7_4_k_cu_896cfa5c4cuda3std3__47nulloptE)
_ZN34_INTERNAL_d3b4d9a7_4_k_cu_896cfa5c4cuda3std3__47nulloptE:
	.zero		1
	.type		_ZN34_INTERNAL_d3b4d9a7_4_k_cu_896cfa5c4cuda3std6ranges3__45__cpo8distanceE,@object
	.size		_ZN34_INTERNAL_d3b4d9a7_4_k_cu_896cfa5c4cuda3std6ranges3__45__cpo8distanceE,(_ZN34_INTERNAL_d3b4d9a7_4_k_cu_896cfa5c6thrust24THRUST_300001_SM_1000_NS12placeholders2_6E - _ZN34_INTERNAL_d3b4d9a7_4_k_cu_896cfa5c4cuda3std6ranges3__45__cpo8distanceE)
_ZN34_INTERNAL_d3b4d9a7_4_k_cu_896cfa5c4cuda3std6ranges3__45__cpo8distanceE:
	.zero		1
	.type		_ZN34_INTERNAL_d3b4d9a7_4_k_cu_896cfa5c6thrust24THRUST_300001_SM_1000_NS12placeholders2_6E,@object
	.size		_ZN34_INTERNAL_d3b4d9a7_4_k_cu_896cfa5c6thrust24THRUST_300001_SM_1000_NS12placeholders2_6E,(_ZN34_INTERNAL_d3b4d9a7_4_k_cu_896cfa5c4cuda3std3__45__cpo4cendE - _ZN34_INTERNAL_d3b4d9a7_4_k_cu_896cfa5c6thrust24THRUST_300001_SM_1000_NS12placeholders2_6E)
_ZN34_INTERNAL_d3b4d9a7_4_k_cu_896cfa5c6thrust24THRUST_300001_SM_1000_NS12placeholders2_6E:
	.zero		1
	.type		_ZN34_INTERNAL_d3b4d9a7_4_k_cu_896cfa5c4cuda3std3__45__cpo4cendE,@object
	.size		_ZN34_INTERNAL_d3b4d9a7_4_k_cu_896cfa5c4cuda3std3__45__cpo4cendE,(_ZN34_INTERNAL_d3b4d9a7_4_k_cu_896cfa5c4cuda3std6ranges3__45__cpo4cendE - _ZN34_INTERNAL_d3b4d9a7_4_k_cu_896cfa5c4cuda3std3__45__cpo4cendE)
_ZN34_INTERNAL_d3b4d9a7_4_k_cu_896cfa5c4cuda3std3__45__cpo4cendE:
	.zero		1
	.type		_ZN34_INTERNAL_d3b4d9a7_4_k_cu_896cfa5c4cuda3std6ranges3__45__cpo4cendE,@object
	.size		_ZN34_INTERNAL_d3b4d9a7_4_k_cu_896cfa5c4cuda3std6ranges3__45__cpo4cendE,(_ZN34_INTERNAL_d3b4d9a7_4_k_cu_896cfa5c4cuda3std3__420unreachable_sentinelE - _ZN34_INTERNAL_d3b4d9a7_4_k_cu_896cfa5c4cuda3std6ranges3__45__cpo4cendE)
_ZN34_INTERNAL_d3b4d9a7_4_k_cu_896cfa5c4cuda3std6ranges3__45__cpo4cendE:
	.zero		1
	.type		_ZN34_INTERNAL_d3b4d9a7_4_k_cu_896cfa5c4cuda3std3__420unreachable_sentinelE,@object
	.size		_ZN34_INTERNAL_d3b4d9a7_4_k_cu_896cfa5c4cuda3std3__420unreachable_sentinelE,(_ZN34_INTERNAL_d3b4d9a7_4_k_cu_896cfa5c4cuda3std6ranges3__45__cpo5ssizeE - _ZN34_INTERNAL_d3b4d9a7_4_k_cu_896cfa5c4cuda3std3__420unreachable_sentinelE)
_ZN34_INTERNAL_d3b4d9a7_4_k_cu_896cfa5c4cuda3std3__420unreachable_sentinelE:
	.zero		1
	.type		_ZN34_INTERNAL_d3b4d9a7_4_k_cu_896cfa5c4cuda3std6ranges3__45__cpo5ssizeE,@object
	.size		_ZN34_INTERNAL_d3b4d9a7_4_k_cu_896cfa5c4cuda3std6ranges3__45__cpo5ssizeE,(_ZN34_INTERNAL_d3b4d9a7_4_k_cu_896cfa5c6thrust24THRUST_300001_SM_1000_NS12placeholders3_10E - _ZN34_INTERNAL_d3b4d9a7_4_k_cu_896cfa5c4cuda3std6ranges3__45__cpo5ssizeE)
_ZN34_INTERNAL_d3b4d9a7_4_k_cu_896cfa5c4cuda3std6ranges3__45__cpo5ssizeE:
	.zero		1
	.type		_ZN34_INTERNAL_d3b4d9a7_4_k_cu_896cfa5c6thrust24THRUST_300001_SM_1000_NS12placeholders3_10E,@object
	.size		_ZN34_INTERNAL_d3b4d9a7_4_k_cu_896cfa5c6thrust24THRUST_300001_SM_1000_NS12placeholders3_10E,(_ZN34_INTERNAL_d3b4d9a7_4_k_cu_896cfa5c4cuda3std3__45__cpo5crendE - _ZN34_INTERNAL_d3b4d9a7_4_k_cu_896cfa5c6thrust24THRUST_300001_SM_1000_NS12placeholders3_10E)
_ZN34_INTERNAL_d3b4d9a7_4_k_cu_896cfa5c6thrust24THRUST_300001_SM_1000_NS12placeholders3_10E:
	.zero		1
	.type		_ZN34_INTERNAL_d3b4d9a7_4_k_cu_896cfa5c4cuda3std3__45__cpo5crendE,@object
	.size		_ZN34_INTERNAL_d3b4d9a7_4_k_cu_896cfa5c4cuda3std3__45__cpo5crendE,(_ZN34_INTERNAL_d3b4d9a7_4_k_cu_896cfa5c4cuda3std6ranges3__45__cpo4prevE - _ZN34_INTERNAL_d3b4d9a7_4_k_cu_896cfa5c4cuda3std3__45__cpo5crendE)
_ZN34_INTERNAL_d3b4d9a7_4_k_cu_896cfa5c4cuda3std3__45__cpo5crendE:
	.zero		1
	.type		_ZN34_INTERNAL_d3b4d9a7_4_k_cu_896cfa5c4cuda3std6ranges3__45__cpo4prevE,@object
	.size		_ZN34_INTERNAL_d3b4d9a7_4_k_cu_896cfa5c4cuda3std6ranges3__45__cpo4prevE,(_ZN34_INTERNAL_d3b4d9a7_4_k_cu_896cfa5c4cuda3std6ranges3__45__cpo9iter_moveE - _ZN34_INTERNAL_d3b4d9a7_4_k_cu_896cfa5c4cuda3std6ranges3__45__cpo4prevE)
_ZN34_INTERNAL_d3b4d9a7_4_k_cu_896cfa5c4cuda3std6ranges3__45__cpo4prevE:
	.zero		1
	.type		_ZN34_INTERNAL_d3b4d9a7_4_k_cu_896cfa5c4cuda3std6ranges3__45__cpo9iter_moveE,@object
	.size		_ZN34_INTERNAL_d3b4d9a7_4_k_cu_896cfa5c4cuda3std6ranges3__45__cpo9iter_moveE,(_ZN34_INTERNAL_d3b4d9a7_4_k_cu_896cfa5c6thrust24THRUST_300001_SM_1000_NS12placeholders2_2E - _ZN34_INTERNAL_d3b4d9a7_4_k_cu_896cfa5c4cuda3std6ranges3__45__cpo9iter_moveE)
_ZN34_INTERNAL_d3b4d9a7_4_k_cu_896cfa5c4cuda3std6ranges3__45__cpo9iter_moveE:
	.zero		1
	.type		_ZN34_INTERNAL_d3b4d9a7_4_k_cu_896cfa5c6thrust24THRUST_300001_SM_1000_NS12placeholders2_2E,@object
	.size		_ZN34_INTERNAL_d3b4d9a7_4_k_cu_896cfa5c6thrust24THRUST_300001_SM_1000_NS12placeholders2_2E,(_ZN34_INTERNAL_d3b4d9a7_4_k_cu_896cfa5c6thrust24THRUST_300001_SM_1000_NS12placeholders2_4E - _ZN34_INTERNAL_d3b4d9a7_4_k_cu_896cfa5c6thrust24THRUST_300001_SM_1000_NS12placeholders2_2E)
_ZN34_INTERNAL_d3b4d9a7_4_k_cu_896cfa5c6thrust24THRUST_300001_SM_1000_NS12placeholders2_2E:
	.zero		1
	.type		_ZN34_INTERNAL_d3b4d9a7_4_k_cu_896cfa5c6thrust24THRUST_300001_SM_1000_NS12placeholders2_4E,@object
	.size		_ZN34_INTERNAL_d3b4d9a7_4_k_cu_896cfa5c6thrust24THRUST_300001_SM_1000_NS12placeholders2_4E,(_ZN34_INTERNAL_d3b4d9a7_4_k_cu_896cfa5c4cuda3std3__45__cpo3endE - _ZN34_INTERNAL_d3b4d9a7_4_k_cu_896cfa5c6thrust24THRUST_300001_SM_1000_NS12placeholders2_4E)
_ZN34_INTERNAL_d3b4d9a7_4_k_cu_896cfa5c6thrust24THRUST_300001_SM_1000_NS12placeholders2_4E:
	.zero		1
	.type		_ZN34_INTERNAL_d3b4d9a7_4_k_cu_896cfa5c4cuda3std3__45__cpo3endE,@object
	.size		_ZN34_INTERNAL_d3b4d9a7_4_k_cu_896cfa5c4cuda3std3__45__cpo3endE,(_ZN34_INTERNAL_d3b4d9a7_4_k_cu_896cfa5c4cuda3std6ranges3__45__cpo3endE - _ZN34_INTERNAL_d3b4d9a7_4_k_cu_896cfa5c4cuda3std3__45__cpo3endE)
_ZN34_INTERNAL_d3b4d9a7_4_k_cu_896cfa5c4cuda3std3__45__cpo3endE:
	.zero		1
	.type		_ZN34_INTERNAL_d3b4d9a7_4_k_cu_896cfa5c4cuda3std6ranges3__45__cpo3endE,@object
	.size		_ZN34_INTERNAL_d3b4d9a7_4_k_cu_896cfa5c4cuda3std6ranges3__45__cpo3endE,(_ZN34_INTERNAL_d3b4d9a7_4_k_cu_896cfa5c4cuda3std3__419piecewise_constructE - _ZN34_INTERNAL_d3b4d9a7_4_k_cu_896cfa5c4cuda3std6ranges3__45__cpo3endE)
_ZN34_INTERNAL_d3b4d9a7_4_k_cu_896cfa5c4cuda3std6ranges3__45__cpo3endE:
	.zero		1
	.type		_ZN34_INTERNAL_d3b4d9a7_4_k_cu_896cfa5c4cuda3std3__419piecewise_constructE,@object
	.size		_ZN34_INTERNAL_d3b4d9a7_4_k_cu_896cfa5c4cuda3std3__419piecewise_constructE,(_ZN34_INTERNAL_d3b4d9a7_4_k_cu_896cfa5c4cuda3std6ranges3__45__cpo5cdataE - _ZN34_INTERNAL_d3b4d9a7_4_k_cu_896cfa5c4cuda3std3__419piecewise_constructE)
_ZN34_INTERNAL_d3b4d9a7_4_k_cu_896cfa5c4cuda3std3__419piecewise_constructE:
	.zero		1
	.type		_ZN34_INTERNAL_d3b4d9a7_4_k_cu_896cfa5c4cuda3std6ranges3__45__cpo5cdataE,@object
	.size		_ZN34_INTERNAL_d3b4d9a7_4_k_cu_896cfa5c4cuda3std6ranges3__45__cpo5cdataE,(_ZN34_INTERNAL_d3b4d9a7_4_k_cu_896cfa5c6thrust24THRUST_300001_SM_1000_NS12placeholders2_8E - _ZN34_INTERNAL_d3b4d9a7_4_k_cu_896cfa5c4cuda3std6ranges3__45__cpo5cdataE)
_ZN34_INTERNAL_d3b4d9a7_4_k_cu_896cfa5c4cuda3std6ranges3__45__cpo5cdataE:
	.zero		1
	.type		_ZN34_INTERNAL_d3b4d9a7_4_k_cu_896cfa5c6thrust24THRUST_300001_SM_1000_NS12placeholders2_8E,@object
	.size		_ZN34_INTERNAL_d3b4d9a7_4_k_cu_896cfa5c6thrust24THRUST_300001_SM_1000_NS12placeholders2_8E,(_ZN34_INTERNAL_d3b4d9a7_4_k_cu_896cfa5c4cuda3std3__45__cpo4rendE - _ZN34_INTERNAL_d3b4d9a7_4_k_cu_896cfa5c6thrust24THRUST_300001_SM_1000_NS12placeholders2_8E)
_ZN34_INTERNAL_d3b4d9a7_4_k_cu_896cfa5c6thrust24THRUST_300001_SM_1000_NS12placeholders2_8E:
	.zero		1
	.type		_ZN34_INTERNAL_d3b4d9a7_4_k_cu_896cfa5c4cuda3std3__45__cpo4rendE,@object
	.size		_ZN34_INTERNAL_d3b4d9a7_4_k_cu_896cfa5c4cuda3std3__45__cpo4rendE,(_ZN34_INTERNAL_d3b4d9a7_4_k_cu_896cfa5c4cuda3std6ranges3__45__cpo9iter_swapE - _ZN34_INTERNAL_d3b4d9a7_4_k_cu_896cfa5c4cuda3std3__45__cpo4rendE)
_ZN34_INTERNAL_d3b4d9a7_4_k_cu_896cfa5c4cuda3std3__45__cpo4rendE:
	.zero		1
	.type		_ZN34_INTERNAL_d3b4d9a7_4_k_cu_896cfa5c4cuda3std6ranges3__45__cpo9iter_swapE,@object
	.size		_ZN34_INTERNAL_d3b4d9a7_4_k_cu_896cfa5c4cuda3std6ranges3__45__cpo9iter_swapE,(_ZN34_INTERNAL_d3b4d9a7_4_k_cu_896cfa5c4cuda3std3__48unexpectE - _ZN34_INTERNAL_d3b4d9a7_4_k_cu_896cfa5c4cuda3std6ranges3__45__cpo9iter_swapE)
_ZN34_INTERNAL_d3b4d9a7_4_k_cu_896cfa5c4cuda3std6ranges3__45__cpo9iter_swapE:
	.zero		1
	.type		_ZN34_INTERNAL_d3b4d9a7_4_k_cu_896cfa5c4cuda3std3__48unexpectE,@object
	.size		_ZN34_INTERNAL_d3b4d9a7_4_k_cu_896cfa5c4cuda3std3__48unexpectE,(_ZN34_INTERNAL_d3b4d9a7_4_k_cu_896cfa5c6thrust24THRUST_300001_SM_1000_NS6system6detail10sequential3seqE - _ZN34_INTERNAL_d3b4d9a7_4_k_cu_896cfa5c4cuda3std3__48unexpectE)
_ZN34_INTERNAL_d3b4d9a7_4_k_cu_896cfa5c4cuda3std3__48unexpectE:
	.zero		1
	.type		_ZN34_INTERNAL_d3b4d9a7_4_k_cu_896cfa5c6thrust24THRUST_300001_SM_1000_NS6system6detail10sequential3seqE,@object
	.size		_ZN34_INTERNAL_d3b4d9a7_4_k_cu_896cfa5c6thrust24THRUST_300001_SM_1000_NS6system6detail10sequential3seqE,(.L_29 - _ZN34_INTERNAL_d3b4d9a7_4_k_cu_896cfa5c6thrust24THRUST_300001_SM_1000_NS6system6detail10sequential3seqE)
_ZN34_INTERNAL_d3b4d9a7_4_k_cu_896cfa5c6thrust24THRUST_300001_SM_1000_NS6system6detail10sequential3seqE:
	.zero		1
.L_29:


//--------------------- .nv.shared._ZN3cub18CUB_300001_SM_10006detail4scan16DeviceScanKernelINS2_10policy_hubIiiijN4cuda3std3__44plusIvEEE10Policy1000EPiSC_NS0_13ScanTileStateIiLb1EEES9_NS1_10InputValueIiSC_EEjiLb0EiEEvT0_T1_T2_iT3_T4_T5_ --------------------------
	.section	.nv.shared._ZN3cub18CUB_300001_SM_10006detail4scan16DeviceScanKernelINS2_10policy_hubIiiijN4cuda3std3__44plusIvEEE10Policy1000EPiSC_NS0_13ScanTileStateIiLb1EEES9_NS1_10InputValueIiSC_EEjiLb0EiEEvT0_T1_T2_iT3_T4_T5_,"aw",@nobits
	.sectionflags	@""
	.align	16
.nv.shared._ZN3cub18CUB_300001_SM_10006detail4scan16DeviceScanKernelINS2_10policy_hubIiiijN4cuda3std3__44plusIvEEE10Policy1000EPiSC_NS0_13ScanTileStateIiLb1EEES9_NS1_10InputValueIiSC_EEjiLb0EiEEvT0_T1_T2_iT3_T4_T5_:
	.zero		34832


//--------------------- .nv.shared._Z37single_kernel_decoupled_lookback_scanIiEvPKT_PS0_PV17block_status_word --------------------------
	.section	.nv.shared._Z37single_kernel_decoupled_lookback_scanIiEvPKT_PS0_PV17block_status_word,"aw",@nobits
	.sectionflags	@""
	.align	16
.nv.shared._Z37single_kernel_decoupled_lookback_scanIiEvPKT_PS0_PV17block_status_word:
	.zero		7188


//--------------------- .nv.shared._Z18single_kernel_scanIiEvPKT_PS0_PV17block_status_word --------------------------
	.section	.nv.shared._Z18single_kernel_scanIiEvPKT_PS0_PV17block_status_word,"aw",@nobits
	.sectionflags	@""
	.align	16
.nv.shared._Z18single_kernel_scanIiEvPKT_PS0_PV17block_status_word:
	.zero		7184


//--------------------- .nv.shared._Z25hierarchical_final_adjustIiEvPT_S1_ --------------------------
	.section	.nv.shared._Z25hierarchical_final_adjustIiEvPT_S1_,"aw",@nobits
	.sectionflags	@""
	.align	16
.nv.shared._Z25hierarchical_final_adjustIiEvPT_S1_:
	.zero		7184


//--------------------- .nv.shared._Z32hierarchical_blocks_results_scanIiEviPKT_PS0_ --------------------------
	.section	.nv.shared._Z32hierarchical_blocks_results_scanIiEviPKT_PS0_,"aw",@nobits
	.sectionflags	@""
	.align	16
.nv.shared._Z32hierarchical_blocks_results_scanIiEviPKT_PS0_:
	.zero		5280


//--------------------- .nv.shared._Z25hierarchical_partial_scanIiEvPKT_PS0_S3_ --------------------------
	.section	.nv.shared._Z25hierarchical_partial_scanIiEvPKT_PS0_S3_,"aw",@nobits
	.sectionflags	@""
	.align	16
.nv.shared._Z25hierarchical_partial_scanIiEvPKT_PS0_S3_:
	.zero		7184


//--------------------- .nv.constant0._ZN3cub18CUB_300001_SM_10006detail4scan16DeviceScanKernelINS2_10policy_hubIiiijN4cuda3std3__44plusIvEEE10Policy1000EPKiPiNS0_13ScanTileStateIiLb1EEES9_NS1_10InputValueIiSE_EEjiLb0EiEEvT0_T1_T2_iT3_T4_T5_ --------------------------
	.section	.nv.constant0._ZN3cub18CUB_300001_SM_10006detail4scan16DeviceScanKernelINS2_10policy_hubIiiijN4cuda3std3__44plusIvEEE10Policy1000EPKiPiNS0_13ScanTileStateIiLb1EEES9_NS1_10InputValueIiSE_EEjiLb0EiEEvT0_T1_T2_iT3_T4_T5_,"a",@progbits
	.sectionflags	@""
	.align	4
.nv.constant0._ZN3cub18CUB_300001_SM_10006detail4scan16DeviceScanKernelINS2_10policy_hubIiiijN4cuda3std3__44plusIvEEE10Policy1000EPKiPiNS0_13ScanTileStateIiLb1EEES9_NS1_10InputValueIiSE_EEjiLb0EiEEvT0_T1_T2_iT3_T4_T5_:
	.zero		948


//--------------------- .nv.constant0._ZN3cub18CUB_300001_SM_10006detail4scan16DeviceScanKernelINS2_10policy_hubIiiijN4cuda3std3__44plusIvEEE10Policy1000EPiSC_NS0_13ScanTileStateIiLb1EEES9_NS1_10InputValueIiSC_EEjiLb0EiEEvT0_T1_T2_iT3_T4_T5_ --------------------------
	.section	.nv.constant0._ZN3cub18CUB_300001_SM_10006detail4scan16DeviceScanKernelINS2_10policy_hubIiiijN4cuda3std3__44plusIvEEE10Policy1000EPiSC_NS0_13ScanTileStateIiLb1EEES9_NS1_10InputValueIiSC_EEjiLb0EiEEvT0_T1_T2_iT3_T4_T5_,"a",@progbits
	.sectionflags	@""
	.align	4
.nv.constant0._ZN3cub18CUB_300001_SM_10006detail4scan16DeviceScanKernelINS2_10policy_hubIiiijN4cuda3std3__44plusIvEEE10Policy1000EPiSC_NS0_13ScanTileStateIiLb1EEES9_NS1_10InputValueIiSC_EEjiLb0EiEEvT0_T1_T2_iT3_T4_T5_:
	.zero		948


//--------------------- .nv.constant0._ZN3cub18CUB_300001_SM_10006detail4scan20DeviceScanInitKernelINS0_13ScanTileStateIiLb1EEEEEvT_i --------------------------
	.section	.nv.constant0._ZN3cub18CUB_300001_SM_10006detail4scan20DeviceScanInitKernelINS0_13ScanTileStateIiLb1EEEEEvT_i,"a",@progbits
	.sectionflags	@""
	.align	4
.nv.constant0._ZN3cub18CUB_300001_SM_10006detail4scan20DeviceScanInitKernelINS0_13ScanTileStateIiLb1EEEEEvT_i:
	.zero		908


//--------------------- .nv.constant0._ZN3cub18CUB_300001_SM_10006detail11EmptyKernelIvEEvv --------------------------
	.section	.nv.constant0._ZN3cub18CUB_300001_SM_10006detail11EmptyKernelIvEEvv,"a",@progbits
	.sectionflags	@""
	.align	4
.nv.constant0._ZN3cub18CUB_300001_SM_10006detail11EmptyKernelIvEEvv:
	.zero		896


//--------------------- .nv.constant0._Z37single_kernel_decoupled_lookback_scanIiEvPKT_PS0_PV17block_status_word --------------------------
	.section	.nv.constant0._Z37single_kernel_decoupled_lookback_scanIiEvPKT_PS0_PV17block_status_word,"a",@progbits
	.sectionflags	@""
	.align	4
.nv.constant0._Z37single_kernel_decoupled_lookback_scanIiEvPKT_PS0_PV17block_status_word:
	.zero		920


//--------------------- .nv.constant0._Z18single_kernel_scanIiEvPKT_PS0_PV17block_status_word --------------------------
	.section	.nv.constant0._Z18single_kernel_scanIiEvPKT_PS0_PV17block_status_word,"a",@progbits
	.sectionflags	@""
	.align	4
.nv.constant0._Z18single_kernel_scanIiEvPKT_PS0_PV17block_status_word:
	.zero		920


//--------------------- .nv.constant0._Z25hierarchical_final_adjustIiEvPT_S1_ --------------------------
	.section	.nv.constant0._Z25hierarchical_final_adjustIiEvPT_S1_,"a",@progbits
	.sectionflags	@""
	.align	4
.nv.constant0._Z25hierarchical_final_adjustIiEvPT_S1_:
	.zero		912


//--------------------- .nv.constant0._Z32hierarchical_blocks_results_scanIiEviPKT_PS0_ --------------------------
	.section	.nv.constant0._Z32hierarchical_blocks_results_scanIiEviPKT_PS0_,"a",@progbits
	.sectionflags	@""
	.align	4
.nv.constant0._Z32hierarchical_blocks_results_scanIiEviPKT_PS0_:
	.zero		920


//--------------------- .nv.constant0._Z25hierarchical_partial_scanIiEvPKT_PS0_S3_ --------------------------
	.section	.nv.constant0._Z25hierarchical_partial_scanIiEvPKT_PS0_S3_,"a",@progbits
	.sectionflags	@""
	.align	4
.nv.constant0._Z25hierarchical_partial_scanIiEvPKT_PS0_S3_:
	.zero		920


//--------------------- .nv.constant0._Z4fillIiEviT_PS0_ --------------------------
	.section	.nv.constant0._Z4fillIiEviT_PS0_,"a",@progbits
	.sectionflags	@""
	.align	4
.nv.constant0._Z4fillIiEviT_PS0_:
	.zero		912


//--------------------- .nv.constant0._Z11kernel_initiP17block_status_word --------------------------
	.section	.nv.constant0._Z11kernel_initiP17block_status_word,"a",@progbits
	.sectionflags	@""
	.align	4
.nv.constant0._Z11kernel_initiP17block_status_word:
	.zero		912


//--------------------- SYMBOLS --------------------------

	.type		.nv.reservedSmem.offset0,@object
	.size		.nv.reservedSmem.offset0,0x4
	.type		.nv.reservedSmem.cap,@object
	.size		.nv.reservedSmem.cap,0x4
